def attn_fwd(
    Q,
    K,
    V,
    Out,
    Lse,
    sm_scale,
    stride_qz,
    stride_qh,
    stride_qm,
    stride_qk,
    stride_kz,
    stride_kh,
    stride_kn,
    stride_kk,
    stride_vz,
    stride_vh,
    stride_vn,
    stride_vk,
    stride_oz,
    stride_oh,
    stride_om,
    stride_ok,
    seqlen_q,
    seqlen_k,
    BLOCK_M: tl.constexpr,
    BLOCK_N: tl.constexpr,
    HEAD_DIM: tl.constexpr,
    CAUSAL: tl.constexpr,
):
    start_m = tl.program_id(0)
    off_hz = tl.program_id(1)
    q_off = off_hz * stride_qh
    k_off = off_hz * stride_kh
    v_off = off_hz * stride_vh
    offs_m = start_m * BLOCK_M + tl.arange(0, BLOCK_M)
    offs_d = tl.arange(0, HEAD_DIM)
    offs_n = tl.arange(0, BLOCK_N)
    q_ptrs = Q + q_off + offs_m[:, None] * stride_qm + offs_d[None, :] * stride_qk
    k_ptrs = K + k_off + offs_d[:, None] * stride_kk + offs_n[None, :] * stride_kn
    v_ptrs = V + v_off + offs_n[:, None] * stride_vn + offs_d[None, :] * stride_vk
    m_i = tl.full([BLOCK_M], float("-inf"), dtype=tl.float32)
    l_i = tl.zeros([BLOCK_M], dtype=tl.float32) + 1.0
    acc = tl.zeros([BLOCK_M, HEAD_DIM], dtype=tl.float32)
    q = tl.load(q_ptrs)
    acc, l_i, m_i = _attn_fwd_inner(
        acc,
        l_i,
        m_i,
        q,
        k_ptrs,
        v_ptrs,
        sm_scale,
        stride_kn,
        stride_vn,
        start_m,
        seqlen_k,
        BLOCK_M,
        BLOCK_N,
        HEAD_DIM,
        CAUSAL,
    )
    acc = acc / l_i[:, None]
    lse = m_i + tl.math.log2(l_i) / 1.4426950408889634
    o_ptrs = (
        Out
        + off_hz * stride_oh
        + offs_m[:, None] * stride_om
        + offs_d[None, :] * stride_ok
    )
    tl.store(o_ptrs, acc.to(Out.dtype.element_ty))
    tl.store(Lse + off_hz * seqlen_q + offs_m, lse)

# config = {"BLOCK_M": 256, "BLOCK_N": 16, "HEAD_DIM": 256, "arch": "sm_90", "causal": false, "dtype": "bf16", "num_stages": 2, "num_warps": 8}
# arch = sm_90


// ===== COMPILED SASS (sm_90a) =====

	.target	sm_90a

	.elftype	@"ET_EXEC"


//--------------------- .note.nv.tkinfo           --------------------------
	.section	.note.nv.tkinfo,"",@"SHT_NOTE"
	.sectionflags	@"SHF_NOTE_NV_TKINFO"
	.tkinfo
        /*0018*/ 	.word	0x00000002
        /*0030*/ 	.string	""
        /*0030*/ 	.string	"ptxas"
        /*0030*/ 	.string	"Cuda compilation tools, release 13.0, V13.0.88"
        /*0030*/ 	.string	"Build cuda_13.0.r13.0/compiler.36424714_0"
        /*0030*/ 	.string	"-v  -suppress-debug-info  -lineinfo  -arch sm_90a "



//--------------------- .note.nv.cuinfo           --------------------------
	.section	.note.nv.cuinfo,"",@"SHT_NOTE"
	.sectionflags	@"SHF_NOTE_NV_CUINFO"
        /*0018*/ 	.short	0x0002
        /*001a*/ 	.short	0x005a
        /*001c*/ 	.short	0x0082
	.zero		2


//--------------------- .nv.info                  --------------------------
	.section	.nv.info,"",@"SHT_CUDA_INFO"
	.align	4


	//----- nvinfo : EIATTR_REGCOUNT
	.align		4
        /*0000*/ 	.byte	0x04, 0x2f
        /*0002*/ 	.short	(.L_2 - .L_1)
	.align		4
.L_1:
        /*0004*/ 	.word	index@(attn_fwd)
        /*0008*/ 	.word	0x000000ff


	//----- nvinfo : EIATTR_FRAME_SIZE
	.align		4
.L_2:
        /*000c*/ 	.byte	0x04, 0x11
        /*000e*/ 	.short	(.L_4 - .L_3)
	.align		4
.L_3:
        /*0010*/ 	.word	index@(attn_fwd)
        /*0014*/ 	.word	0x00000410


	//----- nvinfo : EIATTR_MIN_STACK_SIZE
	.align		4
.L_4:
        /*0018*/ 	.byte	0x04, 0x12
        /*001a*/ 	.short	(.L_6 - .L_5)
	.align		4
.L_5:
        /*001c*/ 	.word	index@(attn_fwd)
        /*0020*/ 	.word	0x00000410
.L_6:


//--------------------- .nv.compat                --------------------------
	.section	.nv.compat,"",@"SHT_CUDA_COMPAT_INFO"
	.align	4
        /*0000*/ 	.byte	0x02, 0x09, 0x01, 0x00, 0x02, 0x02, 0x04, 0x00, 0x02, 0x05, 0x05, 0x00, 0x03, 0x07, 0x01, 0x01
        /*0010*/ 	.byte	0x02, 0x03, 0x00, 0x00, 0x02, 0x06, 0x01, 0x00, 0x04, 0x0b, 0x08, 0x00, 0x00, 0x00, 0x00, 0x00
        /*0020*/ 	.byte	0x00, 0x00, 0x00, 0x00


//--------------------- .nv.info.attn_fwd         --------------------------
	.section	.nv.info.attn_fwd,"",@"SHT_CUDA_INFO"
	.sectionflags	@""
	.align	4


	//----- nvinfo : EIATTR_CUDA_API_VERSION
	.align		4
        /*0000*/ 	.byte	0x04, 0x37
        /*0002*/ 	.short	(.L_8 - .L_7)
.L_7:
        /*0004*/ 	.word	0x00000082


	//----- nvinfo : EIATTR_KPARAM_INFO
	.align		4
.L_8:
        /*0008*/ 	.byte	0x04, 0x17
        /*000a*/ 	.short	(.L_10 - .L_9)
.L_9:
        /*000c*/ 	.word	0x00000000
        /*0010*/ 	.short	0x0019
        /*0012*/ 	.short	0x0080
        /*0014*/ 	.byte	0x00, 0xf4, 0x21, 0x00


	//----- nvinfo : EIATTR_KPARAM_INFO
	.align		4
.L_10:
        /*0018*/ 	.byte	0x04, 0x17
        /*001a*/ 	.short	(.L_12 - .L_11)
.L_11:
        /*001c*/ 	.word	0x00000000
        /*0020*/ 	.short	0x0018
        /*0022*/ 	.short	0x0078
        /*0024*/ 	.byte	0x00, 0xf4, 0x21, 0x00


	//----- nvinfo : EIATTR_KPARAM_INFO
	.align		4
.L_12:
        /*0028*/ 	.byte	0x04, 0x17
        /*002a*/ 	.short	(.L_14 - .L_13)
.L_13:
        /*002c*/ 	.word	0x00000000
        /*0030*/ 	.short	0x0017
        /*0032*/ 	.short	0x0070
        /*0034*/ 	.byte	0x00, 0xf0, 0x11, 0x00


	//----- nvinfo : EIATTR_KPARAM_INFO
	.align		4
.L_14:
        /*0038*/ 	.byte	0x04, 0x17
        /*003a*/ 	.short	(.L_16 - .L_15)
.L_15:
        /*003c*/ 	.word	0x00000000
        /*0040*/ 	.short	0x0016
        /*0042*/ 	.short	0x006c
        /*0044*/ 	.byte	0x00, 0xf0, 0x11, 0x00


	//----- nvinfo : EIATTR_KPARAM_INFO
	.align		4
.L_16:
        /*0048*/ 	.byte	0x04, 0x17
        /*004a*/ 	.short	(.L_18 - .L_17)
.L_17:
        /*004c*/ 	.word	0x00000000
        /*0050*/ 	.short	0x0015
        /*0052*/ 	.short	0x0068
        /*0054*/ 	.byte	0x00, 0xf0, 0x11, 0x00


	//----- nvinfo : EIATTR_KPARAM_INFO
	.align		4
.L_18:
        /*0058*/ 	.byte	0x04, 0x17
        /*005a*/ 	.short	(.L_20 - .L_19)
.L_19:
        /*005c*/ 	.word	0x00000000
        /*0060*/ 	.short	0x0014
        /*0062*/ 	.short	0x0064
        /*0064*/ 	.byte	0x00, 0xf0, 0x11, 0x00


	//----- nvinfo : EIATTR_KPARAM_INFO
	.align		4
.L_20:
        /*0068*/ 	.byte	0x04, 0x17
        /*006a*/ 	.short	(.L_22 - .L_21)
.L_21:
        /*006c*/ 	.word	0x00000000
        /*0070*/ 	.short	0x0013
        /*0072*/ 	.short	0x0060
        /*0074*/ 	.byte	0x00, 0xf0, 0x11, 0x00


	//----- nvinfo : EIATTR_KPARAM_INFO
	.align		4
.L_22:
        /*0078*/ 	.byte	0x04, 0x17
        /*007a*/ 	.short	(.L_24 - .L_23)
.L_23:
        /*007c*/ 	.word	0x00000000
        /*0080*/ 	.short	0x0012
        /*0082*/ 	.short	0x005c
        /*0084*/ 	.byte	0x00, 0xf0, 0x11, 0x00


	//----- nvinfo : EIATTR_KPARAM_INFO
	.align		4
.L_24:
        /*0088*/ 	.byte	0x04, 0x17
        /*008a*/ 	.short	(.L_26 - .L_25)
.L_25:
        /*008c*/ 	.word	0x00000000
        /*0090*/ 	.short	0x0011
        /*0092*/ 	.short	0x0058
        /*0094*/ 	.byte	0x00, 0xf0, 0x11, 0x00


	//----- nvinfo : EIATTR_KPARAM_INFO
	.align		4
.L_26:
        /*0098*/ 	.byte	0x04, 0x17
        /*009a*/ 	.short	(.L_28 - .L_27)
.L_27:
        /*009c*/ 	.word	0x00000000
        /*00a0*/ 	.short	0x0010
        /*00a2*/ 	.short	0x0054
        /*00a4*/ 	.byte	0x00, 0xf0, 0x11, 0x00


	//----- nvinfo : EIATTR_KPARAM_INFO
	.align		4
.L_28:
        /*00a8*/ 	.byte	0x04, 0x17
        /*00aa*/ 	.short	(.L_30 - .L_29)
.L_29:
        /*00ac*/ 	.word	0x00000000
        /*00b0*/ 	.short	0x000f
        /*00b2*/ 	.short	0x0050
        /*00b4*/ 	.byte	0x00, 0xf0, 0x11, 0x00


	//----- nvinfo : EIATTR_KPARAM_INFO
	.align		4
.L_30:
        /*00b8*/ 	.byte	0x04, 0x17
        /*00ba*/ 	.short	(.L_32 - .L_31)
.L_31:
        /*00bc*/ 	.word	0x00000000
        /*00c0*/ 	.short	0x000e
        /*00c2*/ 	.short	0x004c
        /*00c4*/ 	.byte	0x00, 0xf0, 0x11, 0x00


	//----- nvinfo : EIATTR_KPARAM_INFO
	.align		4
.L_32:
        /*00c8*/ 	.byte	0x04, 0x17
        /*00ca*/ 	.short	(.L_34 - .L_33)
.L_33:
        /*00cc*/ 	.word	0x00000000
        /*00d0*/ 	.short	0x000d
        /*00d2*/ 	.short	0x0048
        /*00d4*/ 	.byte	0x00, 0xf0, 0x11, 0x00


	//----- nvinfo : EIATTR_KPARAM_INFO
	.align		4
.L_34:
        /*00d8*/ 	.byte	0x04, 0x17
        /*00da*/ 	.short	(.L_36 - .L_35)
.L_35:
        /*00dc*/ 	.word	0x00000000
        /*00e0*/ 	.short	0x000c
        /*00e2*/ 	.short	0x0044
        /*00e4*/ 	.byte	0x00, 0xf0, 0x11, 0x00


	//----- nvinfo : EIATTR_KPARAM_INFO
	.align		4
.L_36:
        /*00e8*/ 	.byte	0x04, 0x17
        /*00ea*/ 	.short	(.L_38 - .L_37)
.L_37:
        /*00ec*/ 	.word	0x00000000
        /*00f0*/ 	.short	0x000b
        /*00f2*/ 	.short	0x0040
        /*00f4*/ 	.byte	0x00, 0xf0, 0x11, 0x00


	//----- nvinfo : EIATTR_KPARAM_INFO
	.align		4
.L_38:
        /*00f8*/ 	.byte	0x04, 0x17
        /*00fa*/ 	.short	(.L_40 - .L_39)
.L_39:
        /*00fc*/ 	.word	0x00000000
        /*0100*/ 	.short	0x000a
        /*0102*/ 	.short	0x003c
        /*0104*/ 	.byte	0x00, 0xf0, 0x11, 0x00


	//----- nvinfo : EIATTR_KPARAM_INFO
	.align		4
.L_40:
        /*0108*/ 	.byte	0x04, 0x17
        /*010a*/ 	.short	(.L_42 - .L_41)
.L_41:
        /*010c*/ 	.word	0x00000000
        /*0110*/ 	.short	0x0009
        /*0112*/ 	.short	0x0038
        /*0114*/ 	.byte	0x00, 0xf0, 0x11, 0x00


	//----- nvinfo : EIATTR_KPARAM_INFO
	.align		4
.L_42:
        /*0118*/ 	.byte	0x04, 0x17
        /*011a*/ 	.short	(.L_44 - .L_43)
.L_43:
        /*011c*/ 	.word	0x00000000
        /*0120*/ 	.short	0x0008
        /*0122*/ 	.short	0x0034
        /*0124*/ 	.byte	0x00, 0xf0, 0x11, 0x00


	//----- nvinfo : EIATTR_KPARAM_INFO
	.align		4
.L_44:
        /*0128*/ 	.byte	0x04, 0x17
        /*012a*/ 	.short	(.L_46 - .L_45)
.L_45:
        /*012c*/ 	.word	0x00000000
        /*0130*/ 	.short	0x0007
        /*0132*/ 	.short	0x0030
        /*0134*/ 	.byte	0x00, 0xf0, 0x11, 0x00


	//----- nvinfo : EIATTR_KPARAM_INFO
	.align		4
.L_46:
        /*0138*/ 	.byte	0x04, 0x17
        /*013a*/ 	.short	(.L_48 - .L_47)
.L_47:
        /*013c*/ 	.word	0x00000000
        /*0140*/ 	.short	0x0006
        /*0142*/ 	.short	0x002c
        /*0144*/ 	.byte	0x00, 0xf0, 0x11, 0x00


	//----- nvinfo : EIATTR_KPARAM_INFO
	.align		4
.L_48:
        /*0148*/ 	.byte	0x04, 0x17
        /*014a*/ 	.short	(.L_50 - .L_49)
.L_49:
        /*014c*/ 	.word	0x00000000
        /*0150*/ 	.short	0x0005
        /*0152*/ 	.short	0x0028
        /*0154*/ 	.byte	0x00, 0xf0, 0x11, 0x00


	//----- nvinfo : EIATTR_KPARAM_INFO
	.align		4
.L_50:
        /*0158*/ 	.byte	0x04, 0x17
        /*015a*/ 	.short	(.L_52 - .L_51)
.L_51:
        /*015c*/ 	.word	0x00000000
        /*0160*/ 	.short	0x0004
        /*0162*/ 	.short	0x0020
        /*0164*/ 	.byte	0x00, 0xf4, 0x21, 0x00


	//----- nvinfo : EIATTR_KPARAM_INFO
	.align		4
.L_52:
        /*0168*/ 	.byte	0x04, 0x17
        /*016a*/ 	.short	(.L_54 - .L_53)
.L_53:
        /*016c*/ 	.word	0x00000000
        /*0170*/ 	.short	0x0003
        /*0172*/ 	.short	0x0018
        /*0174*/ 	.byte	0x00, 0xf4, 0x21, 0x00


	//----- nvinfo : EIATTR_KPARAM_INFO
	.align		4
.L_54:
        /*0178*/ 	.byte	0x04, 0x17
        /*017a*/ 	.short	(.L_56 - .L_55)
.L_55:
        /*017c*/ 	.word	0x00000000
        /*0180*/ 	.short	0x0002
        /*0182*/ 	.short	0x0010
        /*0184*/ 	.byte	0x00, 0xf4, 0x21, 0x00


	//----- nvinfo : EIATTR_KPARAM_INFO
	.align		4
.L_56:
        /*0188*/ 	.byte	0x04, 0x17
        /*018a*/ 	.short	(.L_58 - .L_57)
.L_57:
        /*018c*/ 	.word	0x00000000
        /*0190*/ 	.short	0x0001
        /*0192*/ 	.short	0x0008
        /*0194*/ 	.byte	0x00, 0xf4, 0x21, 0x00


	//----- nvinfo : EIATTR_KPARAM_INFO
	.align		4
.L_58:
        /*0198*/ 	.byte	0x04, 0x17
        /*019a*/ 	.short	(.L_60 - .L_59)
.L_59:
        /*019c*/ 	.word	0x00000000
        /*01a0*/ 	.short	0x0000
        /*01a2*/ 	.short	0x0000
        /*01a4*/ 	.byte	0x00, 0xf4, 0x21, 0x00


	//----- nvinfo : EIATTR_SPARSE_MMA_MASK
	.align		4
.L_60:
        /*01a8*/ 	.byte	0x03, 0x50
        /*01aa*/ 	.short	0x0000


	//----- nvinfo : EIATTR_MAXREG_COUNT
	.align		4
        /*01ac*/ 	.byte	0x03, 0x1b
        /*01ae*/ 	.short	0x00ff


	//----- nvinfo : EIATTR_NUM_BARRIERS
	.align		4
        /*01b0*/ 	.byte	0x02, 0x4c
        /*01b2*/ 	.byte	0x01
	.zero		1


	//----- nvinfo : EIATTR_ANNOTATIONS
	.align		4
        /*01b4*/ 	.byte	0x04, 0x55
        /*01b6*/ 	.short	(.L_62 - .L_61)


	//   ....[0]....
.L_61:
        /*01b8*/ 	.word	0x00000001
        /*01bc*/ 	.byte	0x70, 0x5e, 0x00, 0x00, 0x01, 0x00, 0x00, 0x00, 0x80, 0x5e, 0x00, 0x00, 0x01, 0x00, 0x00, 0x00
        /* <DEDUP_REMOVED lines=329> */
        /*165c*/ 	.byte	0xc0, 0x27, 0x01, 0x00, 0x01, 0x00, 0x00, 0x00, 0xd0, 0x27, 0x01, 0x00


	//----- nvinfo : EIATTR_MERCURY_ISA_VERSION
	.align		4
.L_62:
        /*1668*/ 	.byte	0x03, 0x5f
        /*166a*/ 	.short	0x0101


	//----- nvinfo : EIATTR_COOP_GROUP_MASK_REGIDS
	.align		4
        /*166c*/ 	.byte	0x04, 0x29
        /*166e*/ 	.short	(.L_64 - .L_63)


	//   ....[0]....
.L_63:
        /*1670*/ 	.word	0xffffffff


	//   ....[1]....
        /*1674*/ 	.word	0xffffffff


	//   ....[2]....
        /*1678*/ 	.word	0xffffffff


	//   ....[3]....
        /*167c*/ 	.word	0xffffffff


	//   ....[4]....
        /*1680*/ 	.word	0xffffffff


	//   ....[5]....
        /*1684*/ 	.word	0xffffffff


	//   ....[6]....
        /*1688*/ 	.word	0xffffffff


	//   ....[7]....
        /*168c*/ 	.word	0xffffffff


	//   ....[8]....
        /*1690*/ 	.word	0xffffffff


	//   ....[9]....
        /*1694*/ 	.word	0xffffffff


	//   ....[10]....
        /*1698*/ 	.word	0xffffffff


	//   ....[11]....
        /*169c*/ 	.word	0xffffffff


	//   ....[12]....
        /*16a0*/ 	.word	0xffffffff


	//   ....[13]....
        /*16a4*/ 	.word	0xffffffff


	//   ....[14]....
        /*16a8*/ 	.word	0xffffffff


	//   ....[15]....
        /*16ac*/ 	.word	0xffffffff


	//----- nvinfo : EIATTR_COOP_GROUP_INSTR_OFFSETS
	.align		4
.L_64:
        /*16b0*/ 	.byte	0x04, 0x28
        /*16b2*/ 	.short	(.L_66 - .L_65)


	//   ....[0]....
.L_65:
        /*16b4*/ 	.word	0x00009de0


	//   ....[1]....
        /*16b8*/ 	.word	0x00009df0


	//   ....[2]....
        /*16bc*/ 	.word	0x00009e40


	//   ....[3]....
        /*16c0*/ 	.word	0x00009e60


	//   ....[4]....
        /*16c4*/ 	.word	0x0000a210


	//   ....[5]....
        /*16c8*/ 	.word	0x0000b350


	//   ....[6]....
        /*16cc*/ 	.word	0x0000b360


	//   ....[7]....
        /*16d0*/ 	.word	0x0000b380


	//   ....[8]....
        /*16d4*/ 	.word	0x0000bf10


	//   ....[9]....
        /*16d8*/ 	.word	0x0000bf20


	//   ....[10]....
        /*16dc*/ 	.word	0x0000bf30


	//   ....[11]....
        /*16e0*/ 	.word	0x0000bf40


	//   ....[12]....
        /*16e4*/ 	.word	0x0000bf90


	//   ....[13]....
        /*16e8*/ 	.word	0x0000bfa0


	//   ....[14]....
        /*16ec*/ 	.word	0x0000bfb0


	//   ....[15]....
        /*16f0*/ 	.word	0x0000bfc0


	//----- nvinfo : EIATTR_EXIT_INSTR_OFFSETS
	.align		4
.L_66:
        /*16f4*/ 	.byte	0x04, 0x1c
        /*16f6*/ 	.short	(.L_68 - .L_67)


	//   ....[0]....
.L_67:
        /*16f8*/ 	.word	0x00019420


	//----- nvinfo : EIATTR_REQNTID
	.align		4
.L_68:
        /*16fc*/ 	.byte	0x04, 0x10
        /*16fe*/ 	.short	(.L_70 - .L_69)
.L_69:
        /*1700*/ 	.word	0x00000100
        /*1704*/ 	.word	0x00000001
        /*1708*/ 	.word	0x00000001


	//----- nvinfo : EIATTR_CBANK_PARAM_SIZE
	.align		4
.L_70:
        /*170c*/ 	.byte	0x03, 0x19
        /*170e*/ 	.short	0x0088


	//----- nvinfo : EIATTR_PARAM_CBANK
	.align		4
        /*1710*/ 	.byte	0x04, 0x0a
        /*1712*/ 	.short	(.L_72 - .L_71)
	.align		4
.L_71:
        /*1714*/ 	.word	index@(.nv.constant0.attn_fwd)
        /*1718*/ 	.short	0x0210
        /*171a*/ 	.short	0x0088


	//----- nvinfo : EIATTR_SW_WAR
	.align		4
.L_72:
        /*171c*/ 	.byte	0x04, 0x36
        /*171e*/ 	.short	(.L_74 - .L_73)
.L_73:
        /*1720*/ 	.word	0x00000008
.L_74:


//--------------------- .nv.callgraph             --------------------------
	.section	.nv.callgraph,"",@"SHT_CUDA_CALLGRAPH"
	.align	4
	.sectionentsize	8
	.align		4
        /*0000*/ 	.word	0x00000000
	.align		4
        /*0004*/ 	.word	0xffffffff
	.align		4
        /*0008*/ 	.word	0x00000000
	.align		4
        /*000c*/ 	.word	0xfffffffe
	.align		4
        /*0010*/ 	.word	0x00000000
	.align		4
        /*0014*/ 	.word	0xfffffffd
	.align		4
        /*0018*/ 	.word	0x00000000
	.align		4
        /*001c*/ 	.word	0xfffffffc


//--------------------- .nv.constant4             --------------------------
	.section	.nv.constant4,"a",@progbits
	.align	8
	.align		8
.nv.constant4:
        /*0000*/ 	.dword	_$_str


//--------------------- .text.attn_fwd            --------------------------
	.section	.text.attn_fwd,"ax",@progbits
	.align	128
        .global         attn_fwd
        .type           attn_fwd,@function
        .size           attn_fwd,(.L_x_3 - attn_fwd)
        .other          attn_fwd,@"STO_CUDA_ENTRY STV_DEFAULT"
attn_fwd:
.text.attn_fwd:
[----:B------:R-:W0:Y:S01]  /*0000*/  LDC R1, c[0x0][0x28] ;  /* 0x00000a00ff017b82 */ /* 0x000e220000000800 */
[----:B------:R-:W1:Y:S07]  /*0010*/  S2R R238, SR_TID.X ;  /* 0x0000000000ee7919 */ /* 0x000e6e0000002100 */
[----:B------:R-:W2:Y:S01]  /*0020*/  S2UR UR6, SR_CTAID.Y ;  /* 0x00000000000679c3 */ /* 0x000ea20000002600 */
[----:B------:R-:W-:Y:S01]  /*0030*/  ULDC.64 UR4, c[0x0][0x240] ;  /* 0x0000900000047ab9 */ /* 0x000fe20000000a00 */
[----:B0-----:R-:W-:Y:S01]  /*0040*/  IADD3 R1, R1, -0x410, RZ ;  /* 0xfffffbf001017810 */ /* 0x001fe20007ffe0ff */
[----:B------:R-:W0:Y:S05]  /*0050*/  S2R R5, SR_CTAID.X ;  /* 0x0000000000057919 */ /* 0x000e2a0000002500 */
[----:B------:R-:W3:Y:S08]  /*0060*/  LDC.64 R6, c[0x0][0x210] ;  /* 0x00008400ff067b82 */ /* 0x000ef00000000a00 */
[----:B------:R-:W4:Y:S01]  /*0070*/  LDC R3, c[0x0][0x248] ;  /* 0x00009200ff037b82 */ /* 0x000f220000000800 */
[----:B--2---:R-:W-:-:S07]  /*0080*/  UIMAD UR4, UR6, UR4, URZ ;  /* 0x00000004060472a4 */ /* 0x004fce000f8e023f */
[----:B------:R-:W2:Y:S01]  /*0090*/  LDC R193, c[0x0][0x248] ;  /* 0x00009200ffc17b82 */ /* 0x000ea20000000800 */
[----:B------:R-:W-:Y:S01]  /*00a0*/  USHF.L.U32 UR6, UR4, 0x1, URZ ;  /* 0x0000000104067899 */ /* 0x000fe2000800063f */
[----:B-1----:R-:W-:-:S06]  /*00b0*/  LOP3.LUT R184, R238, 0xff, RZ, 0xc0, !PT ;  /* 0x000000ffeeb87812 */ /* 0x002fcc00078ec0ff */
[----:B------:R-:W1:Y:S01]  /*00c0*/  LDC R2, c[0x0][0x248] ;  /* 0x00009200ff027b82 */ /* 0x000e620000000800 */
[----:B0-----:R-:W-:-:S05]  /*00d0*/  LEA R246, R5, R184, 0x8 ;  /* 0x000000b805f67211 */ /* 0x001fca00078e40ff */
[----:B------:R-:W-:Y:S01]  /*00e0*/  IMAD R0, R246, UR5, RZ ;  /* 0x00000005f6007c24 */ /* 0x000fe2000f8e02ff */
[----:B------:R-:W-:Y:S01]  /*00f0*/  UIMAD.WIDE UR4, UR4, 0x2, URZ ;  /* 0x00000002040478a5 */ /* 0x000fe2000f8e023f */
[C---:B----4-:R-:W-:Y:S01]  /*0100*/  IMAD R105, R3.reuse, 0x90, RZ ;  /* 0x0000009003697824 */ /* 0x050fe200078e02ff */
[C---:B------:R-:W-:Y:S01]  /*0110*/  SHF.L.U32 R5, R3.reuse, 0x3, RZ ;  /* 0x0000000303057819 */ /* 0x040fe200000006ff */
[----:B------:R-:W-:Y:S01]  /*0120*/  IMAD R47, R3, 0x48, RZ ;  /* 0x00000048032f7824 */ /* 0x000fe200078e02ff */
[C---:B------:R-:W-:Y:S01]  /*0130*/  SHF.L.U32 R123, R0.reuse, 0x1, RZ ;  /* 0x00000001007b7819 */ /* 0x040fe200000006ff */
[----:B------:R-:W-:Y:S01]  /*0140*/  IMAD.HI R0, R0, 0x2, RZ ;  /* 0x0000000200007827 */ /* 0x000fe200078e02ff */
[----:B------:R-:W0:Y:S02]  /*0150*/  LDC R195, c[0x0][0x248] ;  /* 0x00009200ffc37b82 */ /* 0x000e240000000800 */
[----:B---3--:R-:W-:Y:S01]  /*0160*/  IADD3 R122, P0, P1, R123, UR6, R6 ;  /* 0x000000067b7a7c10 */ /* 0x008fe2000f91e006 */
[----:B------:R-:W-:Y:S01]  /*0170*/  IMAD R13, R3, 0x50, RZ ;  /* 0x00000050030d7824 */ /* 0x000fe200078e02ff */
[----:B------:R-:W-:-:S02]  /*0180*/  ULDC.64 UR6, c[0x0][0x208] ;  /* 0x0000820000067ab9 */ /* 0x000fc40000000a00 */
[----:B------:R-:W-:Y:S02]  /*0190*/  IADD3.X R123, R0, UR5, R7, P0, P1 ;  /* 0x00000005007b7c10 */ /* 0x000fe400087e2407 */
[-C--:B------:R-:W-:Y:S01]  /*01a0*/  LEA R4, P0, R3, R122.reuse, 0x4 ;  /* 0x0000007a03047211 */ /* 0x080fe200078020ff */
[----:B------:R-:W3:Y:S01]  /*01b0*/  LDC R24, c[0x0][0x248] ;  /* 0x00009200ff187b82 */ /* 0x000ee20000000800 */
[-C--:B------:R-:W-:Y:S01]  /*01c0*/  IADD3 R6, P1, R105, R122.reuse, RZ ;  /* 0x0000007a69067210 */ /* 0x080fe20007f3e0ff */
[----:B------:R-:W-:Y:S01]  /*01d0*/  IMAD R37, R3, 0x28, RZ ;  /* 0x0000002803257824 */ /* 0x000fe200078e02ff */
[-C--:B------:R-:W-:Y:S01]  /*01e0*/  LEA.HI.X.SX32 R5, R5, R123.reuse, 0x1, P0 ;  /* 0x0000007b05057211 */ /* 0x080fe200000f0eff */
[----:B------:R-:W-:Y:S01]  /*01f0*/  IMAD R81, R3, 0xa0, RZ ;  /* 0x000000a003517824 */ /* 0x000fe200078e02ff */
[-C--:B------:R-:W-:Y:S01]  /*0200*/  LEA.HI.X.SX32 R7, R47, R123.reuse, 0x1, P1 ;  /* 0x0000007b2f077211 */ /* 0x080fe200008f0eff */
[----:B------:R-:W-:Y:S01]  /*0210*/  IMAD R11, R3, 0x30, RZ ;  /* 0x00000030030b7824 */ /* 0x000fe200078e02ff */
[-C--:B------:R-:W-:Y:S01]  /*0220*/  IADD3 R8, P0, R13, R122.reuse, RZ ;  /* 0x0000007a0d087210 */ /* 0x080fe20007f1e0ff */
[----:B------:R-:W-:Y:S01]  /*0230*/  IMAD R15, R3, 0x18, RZ ;  /* 0x00000018030f7824 */ /* 0x000fe200078e02ff */
[-C--:B------:R-:W-:Y:S01]  /*0240*/  IADD3 R12, P1, R81, R122.reuse, RZ ;  /* 0x0000007a510c7210 */ /* 0x080fe20007f3e0ff */
[----:B------:R4:W5:Y:S01]  /*0250*/  LDG.E.U16 R23, desc[UR6][R6.64] ;  /* 0x0000000606177981 */ /* 0x000962000c1e1500 */
[-C--:B------:R-:W-:Y:S01]  /*0260*/  LEA.HI.X.SX32 R9, R37, R123.reuse, 0x1, P0 ;  /* 0x0000007b25097211 */ /* 0x080fe200000f0eff */
[C---:B------:R-:W-:Y:S01]  /*0270*/  IMAD R17, R3.reuse, 0x60, RZ ;  /* 0x0000006003117824 */ /* 0x040fe200078e02ff */
[----:B------:R-:W3:Y:S01]  /*0280*/  LDC R26, c[0x0][0x248] ;  /* 0x00009200ff1a7b82 */ /* 0x000ee20000000800 */
[----:B------:R-:W-:Y:S01]  /*0290*/  IMAD R101, R3, 0xc0, RZ ;  /* 0x000000c003657824 */ /* 0x000fe200078e02ff */
[-C--:B------:R-:W-:Y:S01]  /*02a0*/  LEA.HI.X.SX32 R13, R13, R123.reuse, 0x1, P1 ;  /* 0x0000007b0d0d7211 */ /* 0x080fe200008f0eff */
[----:B------:R2:W5:Y:S01]  /*02b0*/  LDG.E.U16 R22, desc[UR6][R8.64] ;  /* 0x0000000608167981 */ /* 0x000562000c1e1500 */
[-C--:B----4-:R-:W-:Y:S01]  /*02c0*/  IADD3 R6, P0, R11, R122.reuse, RZ ;  /* 0x0000007a0b067210 */ /* 0x090fe20007f1e0ff */
[----:B------:R-:W-:Y:S01]  /*02d0*/  IMAD R103, R3, 0xb0, RZ ;  /* 0x000000b003677824 */ /* 0x000fe200078e02ff */
[-C--:B------:R-:W-:Y:S01]  /*02e0*/  IADD3 R10, P1, R17, R122.reuse, RZ ;  /* 0x0000007a110a7210 */ /* 0x080fe20007f3e0ff */
[----:B------:R-:W-:Y:S01]  /*02f0*/  IMAD R19, R3, 0x38, RZ ;  /* 0x0000003803137824 */ /* 0x000fe200078e02ff */
[-C--:B------:R-:W-:Y:S01]  /*0300*/  LEA.HI.X.SX32 R7, R15, R123.reuse, 0x1, P0 ;  /* 0x0000007b0f077211 */ /* 0x080fe200000f0eff */
[----:B------:R4:W5:Y:S01]  /*0310*/  LDG.E.U16 R163, desc[UR6][R4.64] ;  /* 0x0000000604a37981 */ /* 0x000962000c1e1500 */
[-C--:B--2---:R-:W-:Y:S01]  /*0320*/  IADD3 R8, P0, R101, R122.reuse, RZ ;  /* 0x0000007a65087210 */ /* 0x084fe20007f1e0ff */
[----:B------:R-:W-:Y:S01]  /*0330*/  IMAD R49, R3, 0x58, RZ ;  /* 0x0000005803317824 */ /* 0x000fe200078e02ff */
[-C--:B------:R-:W-:Y:S01]  /*0340*/  LEA.HI.X.SX32 R11, R11, R123.reuse, 0x1, P1 ;  /* 0x0000007b0b0b7211 */ /* 0x080fe200008f0eff */
[----:B------:R-:W-:Y:S01]  /*0350*/  IMAD R95, R3, 0xd0, RZ ;  /* 0x000000d0035f7824 */ /* 0x000fe200078e02ff */
[-C--:B------:R-:W-:Y:S01]  /*0360*/  LEA.HI.X.SX32 R9, R17, R123.reuse, 0x1, P0 ;  /* 0x0000007b11097211 */ /* 0x080fe200000f0eff */
[----:B------:R-:W-:Y:S01]  /*0370*/  IMAD R192, R3, 0x1c, RZ ;  /* 0x0000001c03c07824 */ /* 0x000fe200078e02ff */
[-C--:B------:R-:W-:Y:S01]  /*0380*/  IADD3 R62, P0, R19, R122.reuse, RZ ;  /* 0x0000007a133e7210 */ /* 0x080fe20007f1e0ff */
[----:B------:R-:W-:Y:S01]  /*0390*/  IMAD R85, R3, 0xe0, RZ ;  /* 0x000000e003557824 */ /* 0x000fe200078e02ff */
[----:B------:R2:W5:Y:S01]  /*03a0*/  LDG.E.U16 R41, desc[UR6][R12.64] ;  /* 0x000000060c297981 */ /* 0x000562000c1e1500 */
[-C--:B----4-:R-:W-:Y:S01]  /*03b0*/  IADD3 R4, P2, R103, R122.reuse, RZ ;  /* 0x0000007a67047210 */ /* 0x090fe20007f5e0ff */
[C---:B------:R-:W-:Y:S01]  /*03c0*/  IMAD R21, R3.reuse, 0x70, RZ ;  /* 0x0000007003157824 */ /* 0x040fe200078e02ff */
[-C--:B------:R-:W-:Y:S01]  /*03d0*/  LEA.HI.X.SX32 R63, R192, R123.reuse, 0x1, P0 ;  /* 0x0000007bc03f7211 */ /* 0x080fe200000f0eff */
[----:B------:R4:W5:Y:S01]  /*03e0*/  LDG.E.U16 R27, desc[UR6][R10.64] ;  /* 0x000000060a1b7981 */ /* 0x000962000c1e1500 */
[----:B------:R-:W-:Y:S01]  /*03f0*/  IMAD R55, R3, 0x68, RZ ;  /* 0x0000006803377824 */ /* 0x000fe200078e02ff */
[----:B------:R-:W-:Y:S01]  /*0400*/  LEA.HI.X.SX32 R5, R49, R123, 0x1, P2 ;  /* 0x0000007b31057211 */ /* 0x000fe200010f0eff */
[----:B------:R-:W-:Y:S01]  /*0410*/  IMAD R109, R3, 0xf0, RZ ;  /* 0x000000f0036d7824 */ /* 0x000fe200078e02ff */
[----:B------:R1:W5:Y:S01]  /*0420*/  LDG.E.U16 R137, desc[UR6][R6.64] ;  /* 0x0000000606897981 */ /* 0x000362000c1e1500 */
[-C--:B------:R-:W-:Y:S01]  /*0430*/  IADD3 R16, P2, R85, R122.reuse, RZ ;  /* 0x0000007a55107210 */ /* 0x080fe20007f5e0ff */
[----:B------:R-:W3:Y:S01]  /*0440*/  LDC R44, c[0x0][0x248] ;  /* 0x00009200ff2c7b82 */ /* 0x000ee20000000800 */
[----:B--2---:R-:W-:Y:S01]  /*0450*/  IADD3 R12, P1, R95, R122, RZ ;  /* 0x0000007a5f0c7210 */ /* 0x004fe20007f3e0ff */
[----:B------:R2:W5:Y:S01]  /*0460*/  LDG.E.U16 R25, desc[UR6][R8.64] ;  /* 0x0000000608197981 */ /* 0x000562000c1e1500 */
[----:B----4-:R-:W-:-:S02]  /*0470*/  IMAD R11, R3, 0x78, RZ ;  /* 0x00000078030b7824 */ /* 0x010fc400078e02ff */
[-C--:B------:R-:W-:Y:S01]  /*0480*/  LEA.HI.X.SX32 R13, R55, R123.reuse, 0x1, P1 ;  /* 0x0000007b370d7211 */ /* 0x080fe200008f0eff */
[----:B------:R-:W-:Y:S01]  /*0490*/  IMAD R196, R3, 0x3c, RZ ;  /* 0x0000003c03c47824 */ /* 0x000fe200078e02ff */
[----:B------:R-:W4:Y:S01]  /*04a0*/  LDG.E.U16 R62, desc[UR6][R62.64] ;  /* 0x000000063e3e7981 */ /* 0x000f22000c1e1500 */
[-C--:B-1----:R-:W-:Y:S01]  /*04b0*/  IADD3 R6, P0, R21, R122.reuse, RZ ;  /* 0x0000007a15067210 */ /* 0x082fe20007f1e0ff */
[----:B------:R-:W-:Y:S01]  /*04c0*/  IMAD R51, R3, 0xb8, RZ ;  /* 0x000000b803337824 */ /* 0x000fe200078e02ff */
[-C--:B------:R-:W-:Y:S01]  /*04d0*/  LEA.HI.X.SX32 R17, R21, R123.reuse, 0x1, P2 ;  /* 0x0000007b15117211 */ /* 0x080fe200010f0eff */
[----:B------:R-:W-:Y:S01]  /*04e0*/  IMAD R83, R3, 0xf8, RZ ;  /* 0x000000f803537824 */ /* 0x000fe200078e02ff */
[-C--:B--2---:R-:W-:Y:S01]  /*04f0*/  IADD3 R8, P1, R11, R122.reuse, RZ ;  /* 0x0000007a0b087210 */ /* 0x084fe20007f3e0ff */
[----:B------:R-:W-:Y:S01]  /*0500*/  IMAD R198, R3, 0x5c, RZ ;  /* 0x0000005c03c67824 */ /* 0x000fe200078e02ff */
[-C--:B------:R-:W-:Y:S01]  /*0510*/  LEA.HI.X.SX32 R7, R19, R123.reuse, 0x1, P0 ;  /* 0x0000007b13077211 */ /* 0x080fe200000f0eff */
[----:B------:R-:W-:Y:S01]  /*0520*/  IMAD R200, R3, 0x7c, RZ ;  /* 0x0000007c03c87824 */ /* 0x000fe200078e02ff */
[-C--:B------:R-:W-:Y:S01]  /*0530*/  IADD3 R10, P2, R109, R122.reuse, RZ ;  /* 0x0000007a6d0a7210 */ /* 0x080fe20007f5e0ff */
[----:B------:R-:W-:Y:S01]  /*0540*/  IMAD R33, R3, 0x12, RZ ;  /* 0x0000001203217824 */ /* 0x000fe200078e02ff */
[-C--:B------:R-:W-:Y:S01]  /*0550*/  LEA.HI.X.SX32 R9, R196, R123.reuse, 0x1, P1 ;  /* 0x0000007bc4097211 */ /* 0x080fe200008f0eff */
[----:B------:R1:W2:Y:S01]  /*0560*/  LDG.E.U16 R108, desc[UR6][R6.64] ;  /* 0x00000006066c7981 */ /* 0x0002a2000c1e1500 */
[-C--:B------:R-:W-:Y:S01]  /*0570*/  IADD3 R56, P0, R51, R122.reuse, RZ ;  /* 0x0000007a33387210 */ /* 0x080fe20007f1e0ff */
[----:B------:R-:W-:Y:S01]  /*0580*/  IMAD R35, R3, 0x22, RZ ;  /* 0x0000002203237824 */ /* 0x000fe200078e02ff */
[-C--:B------:R-:W-:Y:S01]  /*0590*/  LEA.HI.X.SX32 R11, R11, R123.reuse, 0x1, P2 ;  /* 0x0000007b0b0b7211 */ /* 0x080fe200010f0eff */
[C---:B------:R-:W-:Y:S01]  /*05a0*/  IMAD R39, R3.reuse, 0x32, RZ ;  /* 0x0000003203277824 */ /* 0x040fe200078e02ff */
[----:B------:R0:W4:Y:S01]  /*05b0*/  LDG.E.U16 R45, desc[UR6][R12.64] ;  /* 0x000000060c2d7981 */ /* 0x000122000c1e1500 */
[----:B------:R-:W-:Y:S01]  /*05c0*/  LEA.HI.X.SX32 R57, R198, R123, 0x1, P0 ;  /* 0x0000007bc6397211 */ /* 0x000fe200000f0eff */
[----:B------:R-:W-:Y:S01]  /*05d0*/  IMAD R19, R3, 0x19, RZ ;  /* 0x0000001903137824 */ /* 0x000fe200078e02ff */
[----:B------:R-:W3:Y:S01]  /*05e0*/  LDC R52, c[0x0][0x248] ;  /* 0x00009200ff347b82 */ /* 0x000ee20000000800 */
[----:B------:R0:W2:Y:S01]  /*05f0*/  LDG.E.U16 R0, desc[UR6][R16.64] ;  /* 0x0000000610007981 */ /* 0x0000a2000c1e1500 */
[----:B-1----:R-:W-:-:S03]  /*0600*/  IADD3 R6, P2, R83, R122, RZ ;  /* 0x0000007a53067210 */ /* 0x002fc60007f5e0ff */
[----:B------:R1:W2:Y:S01]  /*0610*/  LDG.E.U16 R59, desc[UR6][R8.64] ;  /* 0x00000006083b7981 */ /* 0x0002a2000c1e1500 */
[----:B------:R-:W-:Y:S01]  /*0620*/  LEA.HI.X.SX32 R7, R200, R123, 0x1, P2 ;  /* 0x0000007bc8077211 */ /* 0x000fe200010f0eff */
[----:B0-----:R-:W-:Y:S01]  /*0630*/  IMAD R13, R3, 0x9, RZ ;  /* 0x00000009030d7824 */ /* 0x001fe200078e02ff */
[-C--:B------:R-:W-:Y:S01]  /*0640*/  IADD3 R12, P2, R39, R122.reuse, RZ ;  /* 0x0000007a270c7210 */ /* 0x080fe20007f5e0ff */
[----:B------:R0:W2:Y:S01]  /*0650*/  LDG.E.U16 R50, desc[UR6][R10.64] ;  /* 0x000000060a327981 */ /* 0x0000a2000c1e1500 */
[----:B------:R-:W3:Y:S01]  /*0660*/  LDC R82, c[0x0][0x248] ;  /* 0x00009200ff527b82 */ /* 0x000ee20000000800 */
[C---:B------:R-:W-:Y:S02]  /*0670*/  IMAD R17, R3.reuse, 0x11, RZ ;  /* 0x0000001103117824 */ /* 0x040fe400078e02ff */
[----:B------:R-:W-:Y:S01]  /*0680*/  IMAD R43, R3, 0x42, RZ ;  /* 0x00000042032b7824 */ /* 0x000fe200078e02ff */
[----:B------:R0:W2:Y:S01]  /*0690*/  LDG.E.U16 R53, desc[UR6][R6.64] ;  /* 0x0000000606357981 */ /* 0x0000a2000c1e1500 */
[----:B-1----:R-:W-:Y:S01]  /*06a0*/  IADD3 R8, P0, R33, R122, RZ ;  /* 0x0000007a21087210 */ /* 0x002fe20007f1e0ff */
[----:B------:R-:W-:-:S02]  /*06b0*/  IMAD R63, R3, 0x52, RZ ;  /* 0x00000052033f7824 */ /* 0x000fc400078e02ff */
[----:B------:R-:W-:Y:S01]  /*06c0*/  IMAD R65, R3, 0x62, RZ ;  /* 0x0000006203417824 */ /* 0x000fe200078e02ff */
[-C--:B0-----:R-:W-:Y:S01]  /*06d0*/  IADD3 R10, P1, R35, R122.reuse, RZ ;  /* 0x0000007a230a7210 */ /* 0x081fe20007f3e0ff */
[----:B------:R-:W-:Y:S01]  /*06e0*/  IMAD R21, R3, 0x31, RZ ;  /* 0x0000003103157824 */ /* 0x000fe200078e02ff */
[-C--:B------:R-:W-:Y:S01]  /*06f0*/  LEA.HI.X.SX32 R9, R13, R123.reuse, 0x1, P0 ;  /* 0x0000007b0d097211 */ /* 0x080fe200000f0eff */
[----:B------:R-:W-:Y:S01]  /*0700*/  IMAD R107, R3, 0x82, RZ ;  /* 0x00000082036b7824 */ /* 0x000fe200078e02ff */
[-C--:B------:R-:W-:Y:S01]  /*0710*/  LEA.HI.X.SX32 R11, R17, R123.reuse, 0x1, P1 ;  /* 0x0000007b110b7211 */ /* 0x080fe200008f0eff */
[----:B------:R-:W-:Y:S01]  /*0720*/  IMAD R17, R3, 0x21, RZ ;  /* 0x0000002103117824 */ /* 0x000fe200078e02ff */
[-C--:B------:R-:W-:Y:S01]  /*0730*/  LEA.HI.X.SX32 R13, R19, R123.reuse, 0x1, P2 ;  /* 0x0000007b130d7211 */ /* 0x080fe200010f0eff */
[----:B------:R-:W-:Y:S01]  /*0740*/  IMAD R7, R3, 0x72, RZ ;  /* 0x0000007203077824 */ /* 0x000fe200078e02ff */
[-C--:B------:R-:W-:Y:S01]  /*0750*/  IADD3 R120, P0, R43, R122.reuse, RZ ;  /* 0x0000007a2b787210 */ /* 0x080fe20007f1e0ff */
[----:B------:R0:W2:Y:S01]  /*0760*/  LDG.E.U16 R161, desc[UR6][R8.64] ;  /* 0x0000000608a17981 */ /* 0x0000a2000c1e1500 */
[----:B------:R-:W-:Y:S01]  /*0770*/  IMAD R19, R3, 0x29, RZ ;  /* 0x0000002903137824 */ /* 0x000fe200078e02ff */
[----:B------:R-:W1:Y:S01]  /*0780*/  LDC R94, c[0x0][0x248] ;  /* 0x00009200ff5e7b82 */ /* 0x000e620000000800 */
[----:B------:R-:W-:Y:S01]  /*0790*/  LEA.HI.X.SX32 R121, R17, R123, 0x1, P0 ;  /* 0x0000007b11797211 */ /* 0x000fe200000f0eff */
[----:B------:R0:W2:Y:S04]  /*07a0*/  LDG.E.U16 R135, desc[UR6][R12.64] ;  /* 0x000000060c877981 */ /* 0x0000a8000c1e1500 */
[----:B------:R0:W2:Y:S02]  /*07b0*/  LDG.E.U16 R149, desc[UR6][R10.64] ;  /* 0x000000060a957981 */ /* 0x0000a4000c1e1500 */
[-C--:B0-----:R-:W-:Y:S01]  /*07c0*/  IADD3 R8, P1, R63, R122.reuse, RZ ;  /* 0x0000007a3f087210 */ /* 0x081fe20007f3e0ff */
[C---:B------:R-:W-:Y:S01]  /*07d0*/  IMAD R17, R3.reuse, 0x41, RZ ;  /* 0x0000004103117824 */ /* 0x040fe200078e02ff */
[----:B------:R-:W2:Y:S01]  /*07e0*/  LDG.E.U16 R56, desc[UR6][R56.64] ;  /* 0x0000000638387981 */ /* 0x000ea2000c1e1500 */
[----:B------:R-:W0:Y:S01]  /*07f0*/  LDC R84, c[0x0][0x248] ;  /* 0x00009200ff547b82 */ /* 0x000e220000000800 */
[----:B------:R-:W-:Y:S01]  /*0800*/  IMAD R13, R3, 0x39, RZ ;  /* 0x00000039030d7824 */ /* 0x000fe200078e02ff */
[-C--:B------:R-:W-:Y:S01]  /*0810*/  IADD3 R12, P0, R7, R122.reuse, RZ ;  /* 0x0000007a070c7210 */ /* 0x080fe20007f1e0ff */
[----:B------:R-:W-:Y:S01]  /*0820*/  IMAD R138, R3, 0x92, RZ ;  /* 0x00000092038a7824 */ /* 0x000fe200078e02ff */
[----:B------:R-:W2:Y:S01]  /*0830*/  LDG.E.U16 R120, desc[UR6][R120.64] ;  /* 0x0000000678787981 */ /* 0x000ea2000c1e1500 */
[----:B------:R-:W-:-:S02]  /*0840*/  IADD3 R10, P2, R65, R122, RZ ;  /* 0x0000007a410a7210 */ /* 0x000fc40007f5e0ff */
[-C--:B------:R-:W-:Y:S01]  /*0850*/  LEA.HI.X.SX32 R9, R19, R123.reuse, 0x1, P1 ;  /* 0x0000007b13097211 */ /* 0x080fe200008f0eff */
[----:B------:R-:W-:Y:S01]  /*0860*/  IMAD R130, R3, 0xb2, RZ ;  /* 0x000000b203827824 */ /* 0x000fe200078e02ff */
[-C--:B------:R-:W-:Y:S01]  /*0870*/  LEA.HI.X.SX32 R13, R13, R123.reuse, 0x1, P0 ;  /* 0x0000007b0d0d7211 */ /* 0x080fe200000f0eff */
[----:B------:R-:W-:Y:S01]  /*0880*/  IMAD R106, R3, 0xa2, RZ ;  /* 0x000000a2036a7824 */ /* 0x000fe200078e02ff */
[-C--:B------:R-:W-:Y:S01]  /*0890*/  LEA.HI.X.SX32 R11, R21, R123.reuse, 0x1, P2 ;  /* 0x0000007b150b7211 */ /* 0x080fe200010f0eff */
[----:B------:R3:W2:Y:S01]  /*08a0*/  LDG.E.U16 R119, desc[UR6][R8.64] ;  /* 0x0000000608777981 */ /* 0x0006a2000c1e1500 */
[----:B------:R-:W-:Y:S01]  /*08b0*/  IADD3 R16, P0, R107, R122, RZ ;  /* 0x0000007a6b107210 */ /* 0x000fe20007f1e0ff */
[----:B------:R-:W-:Y:S01]  /*08c0*/  IMAD R19, R3, 0x49, RZ ;  /* 0x0000004903137824 */ /* 0x000fe200078e02ff */
[----:B------:R-:W0:Y:S01]  /*08d0*/  LDC R100, c[0x0][0x248] ;  /* 0x00009200ff647b82 */ /* 0x000e220000000800 */
[----:B------:R3:W2:Y:S01]  /*08e0*/  LDG.E.U16 R117, desc[UR6][R12.64] ;  /* 0x000000060c757981 */ /* 0x0006a2000c1e1500 */
[----:B------:R-:W-:Y:S01]  /*08f0*/  LEA.HI.X.SX32 R17, R17, R123, 0x1, P0 ;  /* 0x0000007b11117211 */ /* 0x000fe200000f0eff */
[----:B------:R-:W-:-:S02]  /*0900*/  IMAD R21, R3, 0x51, RZ ;  /* 0x0000005103157824 */ /* 0x000fc400078e02ff */
[----:B------:R1:W2:Y:S01]  /*0910*/  LDG.E.U16 R118, desc[UR6][R10.64] ;  /* 0x000000060a767981 */ /* 0x0002a2000c1e1500 */
[C---:B------:R-:W-:Y:S01]  /*0920*/  IMAD R131, R3.reuse, 0xc2, RZ ;  /* 0x000000c203837824 */ /* 0x040fe200078e02ff */
[-C--:B---3--:R-:W-:Y:S01]  /*0930*/  IADD3 R8, P1, R138, R122.reuse, RZ ;  /* 0x0000007a8a087210 */ /* 0x088fe20007f3e0ff */
[C---:B------:R-:W-:Y:S01]  /*0940*/  IMAD R126, R3.reuse, 0xd2, RZ ;  /* 0x000000d2037e7824 */ /* 0x040fe200078e02ff */
[----:B------:R3:W2:Y:S01]  /*0950*/  LDG.E.U16 R116, desc[UR6][R16.64] ;  /* 0x0000000610747981 */ /* 0x0006a2000c1e1500 */
[----:B------:R-:W0:Y:S01]  /*0960*/  LDC R102, c[0x0][0x248] ;  /* 0x00009200ff667b82 */ /* 0x000e220000000800 */
[C---:B------:R-:W-:Y:S01]  /*0970*/  IMAD R13, R3.reuse, 0x59, RZ ;  /* 0x00000059030d7824 */ /* 0x040fe200078e02ff */
[-C--:B------:R-:W-:Y:S01]  /*0980*/  IADD3 R12, P0, R130, R122.reuse, RZ ;  /* 0x0000007a820c7210 */ /* 0x080fe20007f1e0ff */
[----:B------:R-:W-:Y:S01]  /*0990*/  IMAD R124, R3, 0xe2, RZ ;  /* 0x000000e2037c7824 */ /* 0x000fe200078e02ff */
[----:B------:R-:W4:Y:S01]  /*09a0*/  LDG.E.U16 R5, desc[UR6][R4.64] ;  /* 0x0000000604057981 */ /* 0x000f22000c1e1500 */
[----:B-1----:R-:W-:-:S02]  /*09b0*/  IADD3 R10, P2, R106, R122, RZ ;  /* 0x0000007a6a0a7210 */ /* 0x002fc40007f5e0ff */
[-C--:B------:R-:W-:Y:S01]  /*09c0*/  LEA.HI.X.SX32 R9, R19, R123.reuse, 0x1, P1 ;  /* 0x0000007b13097211 */ /* 0x080fe200008f0eff */
[----:B------:R-:W-:Y:S01]  /*09d0*/  IMAD R19, R3, 0x61, RZ ;  /* 0x0000006103137824 */ /* 0x000fe200078e02ff */
[-C--:B------:R-:W-:Y:S01]  /*09e0*/  LEA.HI.X.SX32 R13, R13, R123.reuse, 0x1, P0 ;  /* 0x0000007b0d0d7211 */ /* 0x080fe200000f0eff */
[----:B------:R-:W-:Y:S01]  /*09f0*/  IMAD R29, R3, 0x71, RZ ;  /* 0x00000071031d7824 */ /* 0x000fe200078e02ff */
[-C--:B------:R-:W-:Y:S01]  /*0a00*/  LEA.HI.X.SX32 R11, R21, R123.reuse, 0x1, P2 ;  /* 0x0000007b150b7211 */ /* 0x080fe200010f0eff */
[----:B------:R-:W-:Y:S01]  /*0a10*/  IMAD R127, R3, 0xf2, RZ ;  /* 0x000000f2037f7824 */ /* 0x000fe200078e02ff */
[-C--:B------:R-:W-:Y:S01]  /*0a20*/  IADD3 R18, P0, R131, R122.reuse, RZ ;  /* 0x0000007a83127210 */ /* 0x080fe20007f1e0ff */
[----:B------:R-:W-:Y:S01]  /*0a30*/  IMAD R21, R3, 0x69, RZ ;  /* 0x0000006903157824 */ /* 0x000fe200078e02ff */
[-C--:B---3--:R-:W-:Y:S01]  /*0a40*/  IADD3 R16, P1, R126, R122.reuse, RZ ;  /* 0x0000007a7e107210 */ /* 0x088fe20007f3e0ff */
[----:B------:R1:W3:Y:S01]  /*0a50*/  LDG.E.U16 R114, desc[UR6][R10.64] ;  /* 0x000000060a727981 */ /* 0x0002e2000c1e1500 */
[-C--:B------:R-:W-:Y:S01]  /*0a60*/  LEA.HI.X.SX32 R19, R19, R123.reuse, 0x1, P0 ;  /* 0x0000007b13137211 */ /* 0x080fe200000f0eff */
[----:B------:R-:W-:Y:S01]  /*0a70*/  IMAD R31, R3, 0xa, RZ ;  /* 0x0000000a031f7824 */ /* 0x000fe200078e02ff */
[-C--:B------:R-:W-:Y:S01]  /*0a80*/  IADD3 R20, P0, R124, R122.reuse, RZ ;  /* 0x0000007a7c147210 */ /* 0x080fe20007f1e0ff */
[----:B------:R1:W3:Y:S01]  /*0a90*/  LDG.E.U16 R115, desc[UR6][R8.64] ;  /* 0x0000000608737981 */ /* 0x0002e2000c1e1500 */
[-C--:B------:R-:W-:Y:S01]  /*0aa0*/  LEA.HI.X.SX32 R17, R21, R123.reuse, 0x1, P1 ;  /* 0x0000007b15117211 */ /* 0x080fe200008f0eff */
[----:B------:R-:W-:Y:S01]  /*0ab0*/  IMAD R79, R3, 0xa8, RZ ;  /* 0x000000a8034f7824 */ /* 0x000fe200078e02ff */
[-C--:B------:R-:W-:Y:S01]  /*0ac0*/  IADD3 R28, P2, R127, R122.reuse, RZ ;  /* 0x0000007a7f1c7210 */ /* 0x080fe20007f5e0ff */
[----:B------:R1:W3:Y:S01]  /*0ad0*/  LDG.E.U16 R113, desc[UR6][R12.64] ;  /* 0x000000060c717981 */ /* 0x0002e2000c1e1500 */
[C---:B------:R-:W-:Y:S01]  /*0ae0*/  IMAD R77, R3.reuse, 0xc8, RZ ;  /* 0x000000c8034d7824 */ /* 0x040fe200078e02ff */
[C---:B-1----:R-:W-:Y:S01]  /*0af0*/  SHF.L.U32 R11, R3.reuse, 0x1, RZ ;  /* 0x00000001030b7819 */ /* 0x042fe200000006ff */
[----:B------:R-:W-:Y:S01]  /*0b00*/  IMAD R128, R3, 0x8a, RZ ;  /* 0x0000008a03807824 */ /* 0x000fe200078e02ff */
[-C--:B------:R-:W-:Y:S01]  /*0b10*/  LEA.HI.X.SX32 R21, R29, R123.reuse, 0x1, P0 ;  /* 0x0000007b1d157211 */ /* 0x080fe200000f0eff */
[----:B------:R1:W3:Y:S01]  /*0b20*/  LDG.E.U16 R112, desc[UR6][R18.64] ;  /* 0x0000000612707981 */ /* 0x0002e2000c1e1500 */
[----:B------:R-:W-:Y:S01]  /*0b30*/  IMAD R9, R3, 0x79, RZ ;  /* 0x0000007903097824 */ /* 0x000fe200078e02ff */
[-C--:B------:R-:W-:Y:S01]  /*0b40*/  IADD3 R8, P0, R11, R122.reuse, RZ ;  /* 0x0000007a0b087210 */ /* 0x080fe20007f1e0ff */
[C---:B------:R-:W-:Y:S01]  /*0b50*/  IMAD R125, R3.reuse, 0x9a, RZ ;  /* 0x0000009a037d7824 */ /* 0x040fe200078e02ff */
[CC--:B------:R-:W-:Y:S01]  /*0b60*/  LEA R10, P1, R3.reuse, R122.reuse, 0x2 ;  /* 0x0000007a030a7211 */ /* 0x0c0fe200078210ff */
[----:B------:R-:W-:Y:S01]  /*0b70*/  IMAD R13, R3, 0x5, RZ ;  /* 0x00000005030d7824 */ /* 0x000fe200078e02ff */
[-C--:B------:R-:W-:Y:S01]  /*0b80*/  LEA.HI.X.SX32 R29, R9, R123.reuse, 0x1, P2 ;  /* 0x0000007b091d7211 */ /* 0x080fe200010f0eff */
[----:B------:R0:W3:Y:S01]  /*0b90*/  LDG.E.U16 R111, desc[UR6][R16.64] ;  /* 0x00000006106f7981 */ /* 0x0000e2000c1e1500 */
[CC--:B------:R-:W-:Y:S01]  /*0ba0*/  LEA.HI.X.SX32 R9, R3.reuse, R123.reuse, 0x1, P0 ;  /* 0x0000007b03097211 */ /* 0x0c0fe200000f0eff */
[----:B------:R-:W-:Y:S01]  /*0bb0*/  IMAD R129, R3, 0xaa, RZ ;  /* 0x000000aa03817824 */ /* 0x000fe200078e02ff */
[-C--:B------:R-:W-:Y:S01]  /*0bc0*/  IADD3 R12, P0, R31, R122.reuse, RZ ;  /* 0x0000007a1f0c7210 */ /* 0x080fe20007f1e0ff */
[----:B-1----:R-:W-:Y:S01]  /*0bd0*/  IMAD R19, R3, 0x14, RZ ;  /* 0x0000001403137824 */ /* 0x002fe200078e02ff */
[----:B------:R1:W3:Y:S01]  /*0be0*/  LDG.E.U16 R87, desc[UR6][R20.64] ;  /* 0x0000000614577981 */ /* 0x0002e2000c1e1500 */
[-C--:B------:R-:W-:Y:S01]  /*0bf0*/  LEA.HI.X.SX32 R11, R11, R123.reuse, 0x1, P1 ;  /* 0x0000007b0b0b7211 */ /* 0x080fe200008f0eff */
[----:B------:R-:W-:Y:S01]  /*0c00*/  IMAD R185, R3, 0xe8, RZ ;  /* 0x000000e803b97824 */ /* 0x000fe200078e02ff */
[----:B------:R-:W-:Y:S01]  /*0c10*/  LEA.HI.X.SX32 R13, R13, R123, 0x1, P0 ;  /* 0x0000007b0d0d7211 */ /* 0x000fe200000f0eff */
[----:B------:R1:W3:Y:S01]  /*0c20*/  LDG.E.U16 R110, desc[UR6][R28.64] ;  /* 0x000000061c6e7981 */ /* 0x0002e2000c1e1500 */
[-C--:B0-----:R-:W-:Y:S01]  /*0c30*/  IADD3 R16, P1, R19, R122.reuse, RZ ;  /* 0x0000007a13107210 */ /* 0x081fe20007f3e0ff */
[----:B------:R-:W-:Y:S01]  /*0c40*/  IMAD R136, R3, 0xca, RZ ;  /* 0x000000ca03887824 */ /* 0x000fe200078e02ff */
[----:B------:R-:W0:Y:S01]  /*0c50*/  LDC R4, c[0x0][0x248] ;  /* 0x00009200ff047b82 */ /* 0x000e220000000800 */
[----:B------:R1:W3:Y:S02]  /*0c60*/  LDG.E.U16 R167, desc[UR6][R12.64] ;  /* 0x000000060ca77981 */ /* 0x0002e4000c1e1500 */
[----:B-1----:R-:W-:-:S02]  /*0c70*/  IADD3 R20, P2, R37, R122, RZ ;  /* 0x0000007a25147210 */ /* 0x002fc40007f5e0ff */
[----:B------:R1:W3:Y:S01]  /*0c80*/  LDG.E.U16 R173, desc[UR6][R10.64] ;  /* 0x000000060aad7981 */ /* 0x0002e2000c1e1500 */
[----:B------:R-:W-:Y:S01]  /*0c90*/  IMAD R29, R3, 0x24, RZ ;  /* 0x00000024031d7824 */ /* 0x000fe200078e02ff */
[-C--:B------:R-:W-:Y:S02]  /*0ca0*/  LEA.HI.X.SX32 R17, R31, R123.reuse, 0x1, P1 ;  /* 0x0000007b1f117211 */ /* 0x080fe400008f0eff */
[----:B------:R1:W3:Y:S01]  /*0cb0*/  LDG.E.U16 R175, desc[UR6][R8.64] ;  /* 0x0000000608af7981 */ /* 0x0002e2000c1e1500 */
[-C--:B------:R-:W-:Y:S01]  /*0cc0*/  LEA.HI.X.SX32 R21, R19, R123.reuse, 0x1, P2 ;  /* 0x0000007b13157211 */ /* 0x080fe200010f0eff */
[----:B------:R-:W-:Y:S01]  /*0cd0*/  IMAD R13, R3, 0x34, RZ ;  /* 0x00000034030d7824 */ /* 0x000fe200078e02ff */
[-C--:B------:R-:W-:Y:S01]  /*0ce0*/  IADD3 R18, P0, R29, R122.reuse, RZ ;  /* 0x0000007a1d127210 */ /* 0x080fe20007f1e0ff */
[----:B------:R-:W-:Y:S01]  /*0cf0*/  IMAD R132, R3, 0xda, RZ ;  /* 0x000000da03847824 */ /* 0x000fe200078e02ff */
[-C--:B------:R-:W-:Y:S01]  /*0d00*/  IADD3 R28, P1, R47, R122.reuse, RZ ;  /* 0x0000007a2f1c7210 */ /* 0x080fe20007f3e0ff */
[----:B-1----:R-:W-:Y:S01]  /*0d10*/  IMAD R11, R3, 0x1a, RZ ;  /* 0x0000001a030b7824 */ /* 0x002fe200078e02ff */
[-C--:B------:R-:W-:Y:S01]  /*0d20*/  LEA.HI.X.SX32 R19, R33, R123.reuse, 0x1, P0 ;  /* 0x0000007b21137211 */ /* 0x080fe200000f0eff */
[----:B------:R1:W3:Y:S01]  /*0d30*/  LDG.E.U16 R143, desc[UR6][R20.64] ;  /* 0x00000006148f7981 */ /* 0x0002e2000c1e1500 */
[-C--:B------:R-:W-:Y:S01]  /*0d40*/  LEA.HI.X.SX32 R29, R29, R123.reuse, 0x1, P1 ;  /* 0x0000007b1d1d7211 */ /* 0x080fe200008f0eff */
[----:B------:R-:W5:Y:S01]  /*0d50*/  LDC R104, c[0x0][0x248] ;  /* 0x00009200ff687b82 */ /* 0x000f620000000800 */
[-C--:B------:R-:W-:Y:S01]  /*0d60*/  IADD3 R10, P1, R13, R122.reuse, RZ ;  /* 0x0000007a0d0a7210 */ /* 0x080fe20007f3e0ff */
[----:B------:R-:W-:Y:S01]  /*0d70*/  IMAD R9, R3, 0xd, RZ ;  /* 0x0000000d03097824 */ /* 0x000fe200078e02ff */
[-C--:B------:R-:W-:Y:S01]  /*0d80*/  IADD3 R8, P0, R11, R122.reuse, RZ ;  /* 0x0000007a0b087210 */ /* 0x080fe20007f1e0ff */
[----:B------:R1:W3:Y:S02]  /*0d90*/  LDG.E.U16 R147, desc[UR6][R18.64] ;  /* 0x0000000612937981 */ /* 0x0002e4000c1e1500 */
[----:B-1----:R-:W-:Y:S01]  /*0da0*/  IMAD R21, R3, 0x88, RZ ;  /* 0x0000008803157824 */ /* 0x002fe200078e02ff */
[-C--:B------:R-:W-:Y:S01]  /*0db0*/  LEA.HI.X.SX32 R11, R11, R123.reuse, 0x1, P1 ;  /* 0x0000007b0b0b7211 */ /* 0x080fe200008f0eff */
[----:B------:R-:W-:Y:S01]  /*0dc0*/  IMAD R31, R3, 0x44, RZ ;  /* 0x00000044031f7824 */ /* 0x000fe200078e02ff */
[----:B------:R1:W3:Y:S01]  /*0dd0*/  LDG.E.U16 R159, desc[UR6][R16.64] ;  /* 0x00000006109f7981 */ /* 0x0002e2000c1e1500 */
[-C--:B------:R-:W-:Y:S01]  /*0de0*/  LEA.HI.X.SX32 R9, R9, R123.reuse, 0x1, P0 ;  /* 0x0000007b09097211 */ /* 0x080fe200000f0eff */
[----:B------:R-:W-:Y:S01]  /*0df0*/  IMAD R33, R3, 0x64, RZ ;  /* 0x0000006403217824 */ /* 0x000fe200078e02ff */
[-C--:B------:R-:W-:Y:S01]  /*0e00*/  IADD3 R18, P1, R21, R122.reuse, RZ ;  /* 0x0000007a15127210 */ /* 0x080fe20007f3e0ff */
[----:B------:R0:W3:Y:S01]  /*0e10*/  LDG.E.U16 R61, desc[UR6][R28.64] ;  /* 0x000000061c3d7981 */ /* 0x0000e2000c1e1500 */
[-C--:B------:R-:W-:Y:S01]  /*0e20*/  IADD3 R12, P0, R31, R122.reuse, RZ ;  /* 0x0000007a1f0c7210 */ /* 0x080fe20007f1e0ff */
[----:B------:R-:W-:Y:S01]  /*0e30*/  IMAD R121, R3, 0xba, RZ ;  /* 0x000000ba03797824 */ /* 0x000fe200078e02ff */
[-C--:B------:R-:W-:Y:S01]  /*0e40*/  LEA.HI.X.SX32 R19, R31, R123.reuse, 0x1, P1 ;  /* 0x0000007b1f137211 */ /* 0x080fe200008f0eff */
[----:B------:R-:W-:Y:S01]  /*0e50*/  IMAD R31, R3, 0x54, RZ ;  /* 0x00000054031f7824 */ /* 0x000fe200078e02ff */
[----:B------:R0:W3:Y:S01]  /*0e60*/  LDG.E.U16 R153, desc[UR6][R8.64] ;  /* 0x0000000608997981 */ /* 0x0000e2000c1e1500 */
[----:B-1----:R-:W-:Y:S01]  /*0e70*/  IADD3 R16, P2, R55, R122, RZ ;  /* 0x0000007a37107210 */ /* 0x002fe20007f5e0ff */
[C---:B------:R-:W-:Y:S01]  /*0e80*/  IMAD R174, R3.reuse, 0x84, RZ ;  /* 0x0000008403ae7824 */ /* 0x040fe200078e02ff */
[----:B------:R-:W1:Y:S01]  /*0e90*/  LDC R20, c[0x0][0x248] ;  /* 0x00009200ff147b82 */ /* 0x000e620000000800 */
[----:B------:R0:W3:Y:S02]  /*0ea0*/  LDG.E.U16 R133, desc[UR6][R10.64] ;  /* 0x000000060a857981 */ /* 0x0000e4000c1e1500 */
[----:B0-----:R-:W-:Y:S01]  /*0eb0*/  IMAD R29, R3, 0x2a, RZ ;  /* 0x0000002a031d7824 */ /* 0x001fe200078e02ff */
[----:B------:R-:W-:-:S02]  /*0ec0*/  LEA.HI.X.SX32 R17, R13, R123, 0x1, P2 ;  /* 0x0000007b0d117211 */ /* 0x000fc400010f0eff */
[-C--:B------:R-:W-:Y:S01]  /*0ed0*/  LEA.HI.X.SX32 R13, R35, R123.reuse, 0x1, P0 ;  /* 0x0000007b230d7211 */ /* 0x080fe200000f0eff */
[----:B------:R-:W3:Y:S01]  /*0ee0*/  LDG.E.U16 R58, desc[UR6][R18.64] ;  /* 0x00000006123a7981 */ /* 0x000ee2000c1e1500 */
[----:B------:R-:W-:Y:S01]  /*0ef0*/  IMAD R9, R3, 0x15, RZ ;  /* 0x0000001503097824 */ /* 0x000fe200078e02ff */
[-C--:B------:R-:W-:Y:S01]  /*0f00*/  IADD3 R8, P0, R29, R122.reuse, RZ ;  /* 0x0000007a1d087210 */ /* 0x080fe20007f1e0ff */
[----:B------:R-:W0:Y:S01]  /*0f10*/  LDC R150, c[0x0][0x248] ;  /* 0x00009200ff967b82 */ /* 0x000e220000000800 */
[----:B------:R1:W3:Y:S01]  /*0f20*/  LDG.E.U16 R99, desc[UR6][R12.64] ;  /* 0x000000060c637981 */ /* 0x0002e2000c1e1500 */
[-C--:B------:R-:W-:Y:S02]  /*0f30*/  IADD3 R10, P1, R31, R122.reuse, RZ ;  /* 0x0000007a1f0a7210 */ /* 0x080fe40007f3e0ff */
[-C--:B------:R-:W-:Y:S01]  /*0f40*/  LEA.HI.X.SX32 R9, R9, R123.reuse, 0x1, P0 ;  /* 0x0000007b09097211 */ /* 0x080fe200000f0eff */
[----:B------:R1:W3:Y:S01]  /*0f50*/  LDG.E.U16 R60, desc[UR6][R16.64] ;  /* 0x00000006103c7981 */ /* 0x0002e2000c1e1500 */
[----:B------:R-:W-:Y:S01]  /*0f60*/  LEA.HI.X.SX32 R11, R29, R123, 0x1, P1 ;  /* 0x0000007b1d0b7211 */ /* 0x000fe200008f0eff */
[----:B------:R-:W-:Y:S01]  /*0f70*/  IMAD R29, R3, 0x3a, RZ ;  /* 0x0000003a031d7824 */ /* 0x000fe200078e02ff */
[----:B------:R-:W0:Y:S01]  /*0f80*/  LDC R152, c[0x0][0x248] ;  /* 0x00009200ff987b82 */ /* 0x000e220000000800 */
[----:B------:R1:W3:Y:S02]  /*0f90*/  LDG.E.U16 R141, desc[UR6][R8.64] ;  /* 0x00000006088d7981 */ /* 0x0002e4000c1e1500 */
[-C--:B-1----:R-:W-:Y:S01]  /*0fa0*/  IADD3 R12, P0, R33, R122.reuse, RZ ;  /* 0x0000007a210c7210 */ /* 0x082fe20007f1e0ff */
[----:B------:R-:W-:Y:S01]  /*0fb0*/  IMAD R134, R3, 0xea, RZ ;  /* 0x000000ea03867824 */ /* 0x000fe200078e02ff */
[----:B------:R-:W2:Y:S01]  /*0fc0*/  LDG.E.U16 R177, desc[UR6][R122.64] ;  /* 0x000000067ab17981 */ /* 0x000ea2000c1e1500 */
[----:B------:R-:W-:-:S02]  /*0fd0*/  IADD3 R16, P2, R79, R122, RZ ;  /* 0x0000007a4f107210 */ /* 0x000fc40007f5e0ff */
[----:B------:R-:W1:Y:S01]  /*0fe0*/  LDC R142, c[0x0][0x248] ;  /* 0x00009200ff8e7b82 */ /* 0x000e620000000800 */
[-C--:B------:R-:W-:Y:S01]  /*0ff0*/  LEA.HI.X.SX32 R13, R39, R123.reuse, 0x1, P0 ;  /* 0x0000007b270d7211 */ /* 0x080fe200000f0eff */
[----:B------:R0:W3:Y:S01]  /*1000*/  LDG.E.U16 R98, desc[UR6][R10.64] ;  /* 0x000000060a627981 */ /* 0x0000e2000c1e1500 */
[-C--:B------:R-:W-:Y:S01]  /*1010*/  LEA.HI.X.SX32 R17, R31, R123.reuse, 0x1, P2 ;  /* 0x0000007b1f117211 */ /* 0x080fe200010f0eff */
[----:B------:R-:W-:Y:S01]  /*1020*/  IMAD R9, R3, 0x1d, RZ ;  /* 0x0000001d03097824 */ /* 0x000fe200078e02ff */
[-C--:B------:R-:W-:Y:S01]  /*1030*/  IADD3 R18, P1, R77, R122.reuse, RZ ;  /* 0x0000007a4d127210 */ /* 0x080fe20007f3e0ff */
[----:B------:R-:W-:Y:S01]  /*1040*/  IMAD R31, R3, 0x74, RZ ;  /* 0x00000074031f7824 */ /* 0x000fe200078e02ff */
[-C--:B------:R-:W-:Y:S01]  /*1050*/  IADD3 R8, P0, R29, R122.reuse, RZ ;  /* 0x0000007a1d087210 */ /* 0x080fe20007f1e0ff */
[----:B------:R0:W3:Y:S01]  /*1060*/  LDG.E.U16 R97, desc[UR6][R12.64] ;  /* 0x000000060c617981 */ /* 0x0000e2000c1e1500 */
[-C--:B------:R-:W-:Y:S01]  /*1070*/  LEA.HI.X.SX32 R19, R33, R123.reuse, 0x1, P1 ;  /* 0x0000007b21137211 */ /* 0x080fe200008f0eff */
[----:B------:R-:W1:Y:S01]  /*1080*/  LDC R144, c[0x0][0x248] ;  /* 0x00009200ff907b82 */ /* 0x000e620000000800 */
[----:B------:R-:W-:Y:S01]  /*1090*/  LEA.HI.X.SX32 R9, R9, R123, 0x1, P0 ;  /* 0x0000007b09097211 */ /* 0x000fe200000f0eff */
[----:B------:R0:W3:Y:S02]  /*10a0*/  LDG.E.U16 R57, desc[UR6][R16.64] ;  /* 0x0000000610397981 */ /* 0x0000e4000c1e1500 */
[----:B0-----:R-:W-:-:S02]  /*10b0*/  IADD3 R10, P1, R31, R122, RZ ;  /* 0x0000007a1f0a7210 */ /* 0x001fc40007f3e0ff */
[----:B------:R0:W3:Y:S01]  /*10c0*/  LDG.E.U16 R40, desc[UR6][R8.64] ;  /* 0x0000000608287981 */ /* 0x0000e2000c1e1500 */
[----:B------:R-:W-:Y:S01]  /*10d0*/  IMAD R13, R3, 0x45, RZ ;  /* 0x00000045030d7824 */ /* 0x000fe200078e02ff */
[-C--:B------:R-:W-:Y:S02]  /*10e0*/  IADD3 R12, P0, R128, R122.reuse, RZ ;  /* 0x0000007a800c7210 */ /* 0x080fe40007f1e0ff */
[----:B------:R0:W3:Y:S01]  /*10f0*/  LDG.E.U16 R55, desc[UR6][R18.64] ;  /* 0x0000000612377981 */ /* 0x0000e2000c1e1500 */
[-C--:B------:R-:W-:Y:S01]  /*1100*/  LEA.HI.X.SX32 R11, R29, R123.reuse, 0x1, P1 ;  /* 0x0000007b1d0b7211 */ /* 0x080fe200008f0eff */
[----:B------:R-:W-:Y:S01]  /*1110*/  IMAD R17, R3, 0x4d, RZ ;  /* 0x0000004d03117824 */ /* 0x000fe200078e02ff */
[----:B------:R-:W-:Y:S01]  /*1120*/  LEA.HI.X.SX32 R13, R13, R123, 0x1, P0 ;  /* 0x0000007b0d0d7211 */ /* 0x000fe200000f0eff */
[----:B------:R-:W1:Y:S01]  /*1130*/  LDC R146, c[0x0][0x248] ;  /* 0x00009200ff927b82 */ /* 0x000e620000000800 */
[-C--:B0-----:R-:W-:Y:S01]  /*1140*/  IADD3 R8, P0, R125, R122.reuse, RZ ;  /* 0x0000007a7d087210 */ /* 0x081fe20007f1e0ff */
[----:B------:R0:W3:Y:S01]  /*1150*/  LDG.E.U16 R96, desc[UR6][R10.64] ;  /* 0x000000060a607981 */ /* 0x0000e2000c1e1500 */
[----:B------:R-:W-:Y:S01]  /*1160*/  IADD3 R28, P2, R185, R122, RZ ;  /* 0x0000007ab91c7210 */ /* 0x000fe20007f5e0ff */
[----:B------:R-:W-:-:S02]  /*1170*/  IMAD R19, R3, 0x55, RZ ;  /* 0x0000005503137824 */ /* 0x000fc400078e02ff */
[----:B------:R0:W3:Y:S01]  /*1180*/  LDG.E.U16 R35, desc[UR6][R12.64] ;  /* 0x000000060c237981 */ /* 0x0000e2000c1e1500 */
[-C--:B------:R-:W-:Y:S01]  /*1190*/  LEA.HI.X.SX32 R9, R17, R123.reuse, 0x1, P0 ;  /* 0x0000007b11097211 */ /* 0x080fe200000f0eff */
[----:B------:R-:W1:Y:S01]  /*11a0*/  LDC R148, c[0x0][0x248] ;  /* 0x00009200ff947b82 */ /* 0x000e620000000800 */
[-C--:B0-----:R-:W-:Y:S01]  /*11b0*/  IADD3 R10, P1, R129, R122.reuse, RZ ;  /* 0x0000007a810a7210 */ /* 0x081fe20007f3e0ff */
[----:B------:R-:W-:Y:S01]  /*11c0*/  IMAD R47, R3, 0x4a, RZ ;  /* 0x0000004a032f7824 */ /* 0x000fe200078e02ff */
[-C--:B------:R-:W-:Y:S01]  /*11d0*/  LEA.HI.X.SX32 R29, R31, R123.reuse, 0x1, P2 ;  /* 0x0000007b1f1d7211 */ /* 0x080fe200010f0eff */
[----:B------:R0:W3:Y:S01]  /*11e0*/  LDG.E.U16 R34, desc[UR6][R8.64] ;  /* 0x0000000608227981 */ /* 0x0000e2000c1e1500 */
[----:B------:R-:W-:Y:S01]  /*11f0*/  IMAD R13, R3, 0x65, RZ ;  /* 0x00000065030d7824 */ /* 0x000fe200078e02ff */
[-C--:B------:R-:W-:Y:S02]  /*1200*/  IADD3 R12, P0, R136, R122.reuse, RZ ;  /* 0x0000007a880c7210 */ /* 0x080fe40007f1e0ff */
[----:B------:R-:W1:Y:S01]  /*1210*/  LDC R154, c[0x0][0x248] ;  /* 0x00009200ff9a7b82 */ /* 0x000e620000000800 */
[-C--:B------:R-:W-:Y:S01]  /*1220*/  LEA.HI.X.SX32 R11, R19, R123.reuse, 0x1, P1 ;  /* 0x0000007b130b7211 */ /* 0x080fe200008f0eff */
[----:B------:R-:W-:Y:S01]  /*1230*/  IMAD R19, R3, 0x6d, RZ ;  /* 0x0000006d03137824 */ /* 0x000fe200078e02ff */
[-C--:B------:R-:W-:Y:S01]  /*1240*/  LEA.HI.X.SX32 R13, R13, R123.reuse, 0x1, P0 ;  /* 0x0000007b0d0d7211 */ /* 0x080fe200000f0eff */
[----:B------:R-:W-:Y:S01]  /*1250*/  IMAD R31, R3, 0x5d, RZ ;  /* 0x0000005d031f7824 */ /* 0x000fe200078e02ff */
[-C--:B------:R-:W-:Y:S01]  /*1260*/  IADD3 R18, P0, R132, R122.reuse, RZ ;  /* 0x0000007a84127210 */ /* 0x080fe20007f1e0ff */
[----:B------:R0:W3:Y:S01]  /*1270*/  LDG.E.U16 R54, desc[UR6][R28.64] ;  /* 0x000000061c367981 */ /* 0x0000e2000c1e1500 */
[-C--:B------:R-:W-:Y:S01]  /*1280*/  IADD3 R16, P2, R121, R122.reuse, RZ ;  /* 0x0000007a79107210 */ /* 0x080fe20007f5e0ff */
[----:B0-----:R-:W-:Y:S01]  /*1290*/  IMAD R9, R3, 0x25, RZ ;  /* 0x0000002503097824 */ /* 0x001fe200078e02ff */
[-C--:B------:R-:W-:Y:S01]  /*12a0*/  LEA.HI.X.SX32 R19, R19, R123.reuse, 0x1, P0 ;  /* 0x0000007b13137211 */ /* 0x080fe200000f0eff */
[----:B------:R0:W3:Y:S01]  /*12b0*/  LDG.E.U16 R33, desc[UR6][R10.64] ;  /* 0x000000060a217981 */ /* 0x0000e2000c1e1500 */
[-C--:B------:R-:W-:Y:S01]  /*12c0*/  LEA.HI.X.SX32 R17, R31, R123.reuse, 0x1, P2 ;  /* 0x0000007b1f117211 */ /* 0x080fe200010f0eff */
[----:B------:R-:W-:Y:S01]  /*12d0*/  IMAD R172, R3, 0x94, RZ ;  /* 0x0000009403ac7824 */ /* 0x000fe200078e02ff */
[-C--:B------:R-:W-:Y:S01]  /*12e0*/  IADD3 R8, P0, R47, R122.reuse, RZ ;  /* 0x0000007a2f087210 */ /* 0x080fe20007f1e0ff */
[C---:B------:R-:W-:Y:S01]  /*12f0*/  IMAD R180, R3.reuse, 0xb4, RZ ;  /* 0x000000b403b47824 */ /* 0x040fe200078e02ff */
[----:B------:R0:W3:Y:S01]  /*1300*/  LDG.E.U16 R31, desc[UR6][R12.64] ;  /* 0x000000060c1f7981 */ /* 0x0000e2000c1e1500 */
[C---:B------:R-:W-:Y:S01]  /*1310*/  IMAD R29, R3.reuse, 0x75, RZ ;  /* 0x00000075031d7824 */ /* 0x040fe200078e02ff */
[-C--:B------:R-:W-:Y:S01]  /*1320*/  IADD3 R28, P2, R134, R122.reuse, RZ ;  /* 0x0000007a861c7210 */ /* 0x080fe20007f5e0ff */
[----:B------:R-:W-:Y:S01]  /*1330*/  IMAD R179, R3, 0xa4, RZ ;  /* 0x000000a403b37824 */ /* 0x000fe200078e02ff */
[----:B------:R0:W3:Y:S02]  /*1340*/  LDG.E.U16 R30, desc[UR6][R18.64] ;  /* 0x00000006121e7981 */ /* 0x0000e4000c1e1500 */
[-C--:B0-----:R-:W-:Y:S01]  /*1350*/  IADD3 R10, P1, R174, R122.reuse, RZ ;  /* 0x0000007aae0a7210 */ /* 0x081fe20007f3e0ff */
[----:B------:R-:W0:Y:S01]  /*1360*/  LDC R156, c[0x0][0x248] ;  /* 0x00009200ff9c7b82 */ /* 0x000e220000000800 */
[-C--:B------:R-:W-:Y:S01]  /*1370*/  LEA.HI.X.SX32 R9, R9, R123.reuse, 0x1, P0 ;  /* 0x0000007b09097211 */ /* 0x080fe200000f0eff */
[----:B------:R-:W-:Y:S01]  /*1380*/  IMAD R37, R3, 0x2d, RZ ;  /* 0x0000002d03257824 */ /* 0x000fe200078e02ff */
[-C--:B------:R-:W-:Y:S01]  /*1390*/  LEA.HI.X.SX32 R11, R43, R123.reuse, 0x1, P1 ;  /* 0x0000007b2b0b7211 */ /* 0x080fe200008f0eff */
[----:B------:R-:W-:Y:S01]  /*13a0*/  IMAD R43, R3, 0x5a, RZ ;  /* 0x0000005a032b7824 */ /* 0x000fe200078e02ff */
[-C--:B------:R-:W-:Y:S01]  /*13b0*/  LEA.HI.X.SX32 R29, R29, R123.reuse, 0x1, P2 ;  /* 0x0000007b1d1d7211 */ /* 0x080fe200010f0eff */
[----:B------:R5:W3:Y:S01]  /*13c0*/  LDG.E.U16 R32, desc[UR6][R16.64] ;  /* 0x0000000610207981 */ /* 0x000ae2000c1e1500 */
[-C--:B------:R-:W-:Y:S01]  /*13d0*/  IADD3 R12, P0, R172, R122.reuse, RZ ;  /* 0x0000007aac0c7210 */ /* 0x080fe20007f1e0ff */
[----:B------:R-:W4:Y:S01]  /*13e0*/  LDC R158, c[0x0][0x248] ;  /* 0x00009200ff9e7b82 */ /* 0x000f220000000800 */
[----:B------:R-:W-:Y:S01]  /*13f0*/  IADD3 R18, P2, R180, R122, RZ ;  /* 0x0000007ab4127210 */ /* 0x000fe20007f5e0ff */
[----:B------:R5:W3:Y:S01]  /*1400*/  LDG.E.U16 R93, desc[UR6][R10.64] ;  /* 0x000000060a5d7981 */ /* 0x000ae2000c1e1500 */
[----:B------:R-:W-:-:S02]  /*1410*/  LEA.HI.X.SX32 R13, R47, R123, 0x1, P0 ;  /* 0x0000007b2f0d7211 */ /* 0x000fc400000f0eff */
[-C--:B------:R-:W-:Y:S01]  /*1420*/  LEA.HI.X.SX32 R19, R43, R123.reuse, 0x1, P2 ;  /* 0x0000007b2b137211 */ /* 0x080fe200010f0eff */
[----:B------:R-:W-:Y:S01]  /*1430*/  IMAD R181, R3, 0xc4, RZ ;  /* 0x000000c403b57824 */ /* 0x000fe200078e02ff */
[----:B------:R1:W3:Y:S01]  /*1440*/  LDG.E.U16 R39, desc[UR6][R8.64] ;  /* 0x0000000608277981 */ /* 0x0002e2000c1e1500 */
[-C--:B-----5:R-:W-:Y:S01]  /*1450*/  IADD3 R16, P1, R179, R122.reuse, RZ ;  /* 0x0000007ab3107210 */ /* 0x0a0fe20007f3e0ff */
[----:B------:R-:W-:Y:S01]  /*1460*/  IMAD R182, R3, 0xd4, RZ ;  /* 0x000000d403b67824 */ /* 0x000fe200078e02ff */
[----:B------:R-:W5:Y:S01]  /*1470*/  LDC R162, c[0x0][0x248] ;  /* 0x00009200ffa27b82 */ /* 0x000f620000000800 */
[----:B------:R1:W3:Y:S01]  /*1480*/  LDG.E.U16 R92, desc[UR6][R12.64] ;  /* 0x000000060c5c7981 */ /* 0x0002e2000c1e1500 */
[-C--:B------:R-:W-:Y:S01]  /*1490*/  IADD3 R10, P0, R43, R122.reuse, RZ ;  /* 0x0000007a2b0a7210 */ /* 0x080fe20007f1e0ff */
[----:B------:R-:W-:Y:S01]  /*14a0*/  IMAD R43, R3, 0x6a, RZ ;  /* 0x0000006a032b7824 */ /* 0x000fe200078e02ff */
[-C--:B------:R-:W-:Y:S01]  /*14b0*/  LEA.HI.X.SX32 R17, R63, R123.reuse, 0x1, P1 ;  /* 0x0000007b3f117211 */ /* 0x080fe200008f0eff */
[----:B------:R-:W-:Y:S01]  /*14c0*/  IMAD R189, R3, 0xe4, RZ ;  /* 0x000000e403bd7824 */ /* 0x000fe200078e02ff */
[-C--:B------:R-:W-:Y:S01]  /*14d0*/  LEA.HI.X.SX32 R11, R37, R123.reuse, 0x1, P0 ;  /* 0x0000007b250b7211 */ /* 0x080fe200000f0eff */
[----:B-1----:R-:W-:Y:S01]  /*14e0*/  IMAD R9, R3, 0x35, RZ ;  /* 0x0000003503097824 */ /* 0x002fe200078e02ff */
[-C--:B------:R-:W-:Y:S01]  /*14f0*/  IADD3 R8, P0, R43, R122.reuse, RZ ;  /* 0x0000007a2b087210 */ /* 0x080fe20007f1e0ff */
[----:B------:R-:W-:Y:S01]  /*1500*/  IMAD R63, R3, 0x7a, RZ ;  /* 0x0000007a033f7824 */ /* 0x000fe200078e02ff */
[-C--:B------:R-:W-:Y:S01]  /*1510*/  IADD3 R36, P1, R181, R122.reuse, RZ ;  /* 0x0000007ab5247210 */ /* 0x080fe20007f3e0ff */
[----:B------:R1:W3:Y:S01]  /*1520*/  LDG.E.U16 R38, desc[UR6][R10.64] ;  /* 0x000000060a267981 */ /* 0x0002e2000c1e1500 */
[-C--:B------:R-:W-:Y:S01]  /*1530*/  LEA.HI.X.SX32 R9, R9, R123.reuse, 0x1, P0 ;  /* 0x0000007b09097211 */ /* 0x080fe200000f0eff */
[----:B------:R-:W-:Y:S01]  /*1540*/  IMAD R140, R3, 0xfa, RZ ;  /* 0x000000fa038c7824 */ /* 0x000fe200078e02ff */
[----:B------:R-:W-:Y:S01]  /*1550*/  LEA.HI.X.SX32 R37, R65, R123, 0x1, P1 ;  /* 0x0000007b41257211 */ /* 0x000fe200008f0eff */
[----:B------:R1:W3:Y:S01]  /*1560*/  LDG.E.U16 R91, desc[UR6][R16.64] ;  /* 0x00000006105b7981 */ /* 0x0002e2000c1e1500 */
[-C--:B------:R-:W-:Y:S01]  /*1570*/  IADD3 R12, P0, R63, R122.reuse, RZ ;  /* 0x0000007a3f0c7210 */ /* 0x080fe20007f1e0ff */
[----:B------:R-:W5:Y:S01]  /*1580*/  LDC R160, c[0x0][0x248] ;  /* 0x00009200ffa07b82 */ /* 0x000f620000000800 */
[----:B------:R-:W-:Y:S01]  /*1590*/  IADD3 R64, P1, R182, R122, RZ ;  /* 0x0000007ab6407210 */ /* 0x000fe20007f3e0ff */
[----:B------:R0:W3:Y:S01]  /*15a0*/  LDG.E.U16 R90, desc[UR6][R18.64] ;  /* 0x00000006125a7981 */ /* 0x0000e2000c1e1500 */
[----:B-1----:R-:W-:-:S02]  /*15b0*/  IMAD R11, R3, 0x3d, RZ ;  /* 0x0000003d030b7824 */ /* 0x002fc400078e02ff */
[-C--:B------:R-:W-:Y:S01]  /*15c0*/  LEA.HI.X.SX32 R65, R43, R123.reuse, 0x1, P1 ;  /* 0x0000007b2b417211 */ /* 0x080fe200008f0eff */
[----:B------:R-:W-:Y:S01]  /*15d0*/  IMAD R47, R3, 0x16, RZ ;  /* 0x00000016032f7824 */ /* 0x000fe200078e02ff */
[----:B------:R-:W3:Y:S01]  /*15e0*/  LDG.E.U16 R89, desc[UR6][R36.64] ;  /* 0x0000000624597981 */ /* 0x000ee2000c1e1500 */
[-C--:B------:R-:W-:Y:S01]  /*15f0*/  IADD3 R16, P2, R189, R122.reuse, RZ ;  /* 0x0000007abd107210 */ /* 0x080fe20007f5e0ff */
[----:B------:R-:W1:Y:S01]  /*1600*/  LDC R164, c[0x0][0x248] ;  /* 0x00009200ffa47b82 */ /* 0x000e620000000800 */
[-C--:B------:R-:W-:Y:S01]  /*1610*/  LEA.HI.X.SX32 R13, R11, R123.reuse, 0x1, P0 ;  /* 0x0000007b0b0d7211 */ /* 0x080fe200000f0eff */
[C---:B------:R-:W-:Y:S01]  /*1620*/  IMAD R11, R3.reuse, 0x7d, RZ ;  /* 0x0000007d030b7824 */ /* 0x040fe200078e02ff */
[-C--:B------:R-:W-:Y:S01]  /*1630*/  IADD3 R10, P1, R140, R122.reuse, RZ ;  /* 0x0000007a8c0a7210 */ /* 0x080fe20007f3e0ff */
[----:B0-----:R-:W-:Y:S01]  /*1640*/  IMAD R19, R3, 0x6, RZ ;  /* 0x0000000603137824 */ /* 0x001fe200078e02ff */
[-C--:B------:R-:W-:Y:S01]  /*1650*/  LEA.HI.X.SX32 R17, R7, R123.reuse, 0x1, P2 ;  /* 0x0000007b07117211 */ /* 0x080fe200010f0eff */
[----:B------:R-:W-:Y:S01]  /*1660*/  IMAD R183, R3, 0xf4, RZ ;  /* 0x000000f403b77824 */ /* 0x000fe200078e02ff */
[-C--:B------:R-:W-:Y:S01]  /*1670*/  LEA.HI.X.SX32 R11, R11, R123.reuse, 0x1, P1 ;  /* 0x0000007b0b0b7211 */ /* 0x080fe200008f0eff */
[----:B------:R0:W3:Y:S01]  /*1680*/  LDG.E.U16 R36, desc[UR6][R12.64] ;  /* 0x000000060c247981 */ /* 0x0000e2000c1e1500 */
[----:B------:R-:W-:Y:S01]  /*1690*/  IMAD R7, R3, 0x3, RZ ;  /* 0x0000000303077824 */ /* 0x000fe200078e02ff */
[-C--:B------:R-:W-:Y:S01]  /*16a0*/  IADD3 R6, P0, R19, R122.reuse, RZ ;  /* 0x0000007a13067210 */ /* 0x080fe20007f1e0ff */
[C---:B------:R-:W-:Y:S01]  /*16b0*/  IMAD R139, R3.reuse, 0x26, RZ ;  /* 0x00000026038b7824 */ /* 0x040fe200078e02ff */
[----:B------:R0:W3:Y:S01]  /*16c0*/  LDG.E.U16 R37, desc[UR6][R8.64] ;  /* 0x0000000608257981 */ /* 0x0000e2000c1e1500 */
[----:B------:R-:W-:Y:S01]  /*16d0*/  IMAD R203, R3, 0x46, RZ ;  /* 0x0000004603cb7824 */ /* 0x000fe200078e02ff */
[----:B------:R-:W-:Y:S01]  /*16e0*/  LEA.HI.X.SX32 R7, R7, R123, 0x1, P0 ;  /* 0x0000007b07077211 */ /* 0x000fe200000f0eff */
[----:B------:R-:W1:Y:S01]  /*16f0*/  LDC R166, c[0x0][0x248] ;  /* 0x00009200ffa67b82 */ /* 0x000e620000000800 */
[----:B------:R-:W3:Y:S01]  /*1700*/  LDG.E.U16 R29, desc[UR6][R28.64] ;  /* 0x000000061c1d7981 */ /* 0x000ee2000c1e1500 */
[----:B0-----:R-:W-:Y:S01]  /*1710*/  IMAD R13, R3, 0xb, RZ ;  /* 0x0000000b030d7824 */ /* 0x001fe200078e02ff */
[----:B------:R-:W-:-:S02]  /*1720*/  IADD3 R12, P1, R47, R122, RZ ;  /* 0x0000007a2f0c7210 */ /* 0x000fc40007f3e0ff */
[----:B------:R0:W3:Y:S01]  /*1730*/  LDG.E.U16 R88, desc[UR6][R16.64] ;  /* 0x0000000610587981 */ /* 0x0000e2000c1e1500 */
[-C--:B------:R-:W-:Y:S02]  /*1740*/  IADD3 R8, P2, R183, R122.reuse, RZ ;  /* 0x0000007ab7087210 */ /* 0x080fe40007f5e0ff */
[----:B------:R-:W1:Y:S01]  /*1750*/  LDC R168, c[0x0][0x248] ;  /* 0x00009200ffa87b82 */ /* 0x000e620000000800 */
[-C--:B------:R-:W-:Y:S01]  /*1760*/  LEA.HI.X.SX32 R13, R13, R123.reuse, 0x1, P1 ;  /* 0x0000007b0d0d7211 */ /* 0x080fe200008f0eff */
[----:B------:R-:W-:Y:S01]  /*1770*/  IMAD R210, R3, 0x56, RZ ;  /* 0x0000005603d27824 */ /* 0x000fe200078e02ff */
[----:B------:R5:W3:Y:S01]  /*1780*/  LDG.E.U16 R28, desc[UR6][R10.64] ;  /* 0x000000060a1c7981 */ /* 0x000ae2000c1e1500 */
[----:B------:R-:W-:Y:S01]  /*1790*/  LEA.HI.X.SX32 R9, R63, R123, 0x1, P2 ;  /* 0x0000007b3f097211 */ /* 0x000fe200010f0eff */
[C---:B------:R-:W-:Y:S02]  /*17a0*/  IMAD R151, R3.reuse, 0x36, RZ ;  /* 0x0000003603977824 */ /* 0x040fe400078e02ff */
[C---:B0-----:R-:W-:Y:S01]  /*17b0*/  IMAD R17, R3.reuse, 0x13, RZ ;  /* 0x0000001303117824 */ /* 0x041fe200078e02ff */
[----:B------:R0:W3:Y:S01]  /*17c0*/  LDG.E.U16 R171, desc[UR6][R6.64] ;  /* 0x0000000606ab7981 */ /* 0x0000e2000c1e1500 */
[----:B------:R-:W-:Y:S01]  /*17d0*/  IMAD R63, R3, 0x23, RZ ;  /* 0x00000023033f7824 */ /* 0x000fe200078e02ff */
[----:B------:R-:W1:Y:S02]  /*17e0*/  LDC R170, c[0x0][0x248] ;  /* 0x00009200ffaa7b82 */ /* 0x000e640000000800 */
[----:B------:R0:W3:Y:S01]  /*17f0*/  LDG.E.U16 R157, desc[UR6][R12.64] ;  /* 0x000000060c9d7981 */ /* 0x0000e2000c1e1500 */
[----:B-----5:R-:W-:Y:S01]  /*1800*/  IADD3 R10, P0, R139, R122, RZ ;  /* 0x0000007a8b0a7210 */ /* 0x020fe20007f1e0ff */
[----:B------:R-:W-:-:S02]  /*1810*/  IMAD R43, R3, 0x1b, RZ ;  /* 0x0000001b032b7824 */ /* 0x000fc400078e02ff */
[----:B------:R5:W3:Y:S01]  /*1820*/  LDG.E.U16 R86, desc[UR6][R8.64] ;  /* 0x0000000608567981 */ /* 0x000ae2000c1e1500 */
[-C--:B------:R-:W-:Y:S01]  /*1830*/  LEA.HI.X.SX32 R11, R17, R123.reuse, 0x1, P0 ;  /* 0x0000007b110b7211 */ /* 0x080fe200000f0eff */
[----:B------:R-:W4:Y:S01]  /*1840*/  LDC R188, c[0x0][0x248] ;  /* 0x00009200ffbc7b82 */ /* 0x000f220000000800 */
[-C--:B0-----:R-:W-:Y:S01]  /*1850*/  IADD3 R6, P2, R203, R122.reuse, RZ ;  /* 0x0000007acb067210 */ /* 0x081fe20007f5e0ff */
[C---:B------:R-:W-:Y:S01]  /*1860*/  IMAD R214, R3.reuse, 0x66, RZ ;  /* 0x0000006603d67824 */ /* 0x040fe200078e02ff */
[----:B------:R-:W3:Y:S01]  /*1870*/  LDG.E.U16 R64, desc[UR6][R64.64] ;  /* 0x0000000640407981 */ /* 0x000ee2000c1e1500 */
[C---:B------:R-:W-:Y:S01]  /*1880*/  IMAD R13, R3.reuse, 0x2b, RZ ;  /* 0x0000002b030d7824 */ /* 0x040fe200078e02ff */
[-C--:B------:R-:W-:Y:S01]  /*1890*/  IADD3 R12, P0, R210, R122.reuse, RZ ;  /* 0x0000007ad20c7210 */ /* 0x080fe20007f1e0ff */
[----:B------:R-:W-:Y:S01]  /*18a0*/  IMAD R231, R3, 0x86, RZ ;  /* 0x0000008603e77824 */ /* 0x000fe200078e02ff */
[-C--:B------:R-:W-:Y:S01]  /*18b0*/  LEA.HI.X.SX32 R7, R63, R123.reuse, 0x1, P2 ;  /* 0x0000007b3f077211 */ /* 0x080fe200010f0eff */
[----:B------:R0:W3:Y:S01]  /*18c0*/  LDG.E.U16 R145, desc[UR6][R10.64] ;  /* 0x000000060a917981 */ /* 0x0000e2000c1e1500 */
[-C--:B-----5:R-:W-:Y:S01]  /*18d0*/  IADD3 R8, P1, R151, R122.reuse, RZ ;  /* 0x0000007a97087210 */ /* 0x0a0fe20007f3e0ff */
[----:B------:R-:W-:Y:S01]  /*18e0*/  IMAD R17, R3, 0x33, RZ ;  /* 0x0000003303117824 */ /* 0x000fe200078e02ff */
[-C--:B------:R-:W-:Y:S01]  /*18f0*/  LEA.HI.X.SX32 R13, R13, R123.reuse, 0x1, P0 ;  /* 0x0000007b0d0d7211 */ /* 0x080fe200000f0eff */
[----:B------:R-:W-:Y:S01]  /*1900*/  IMAD R212, R3, 0x76, RZ ;  /* 0x0000007603d47824 */ /* 0x000fe200078e02ff */
[----:B------:R-:W-:Y:S01]  /*1910*/  LEA.HI.X.SX32 R9, R43, R123, 0x1, P1 ;  /* 0x0000007b2b097211 */ /* 0x000fe200008f0eff */
[C---:B------:R-:W-:Y:S01]  /*1920*/  IMAD R229, R3.reuse, 0x96, RZ ;  /* 0x0000009603e57824 */ /* 0x040fe200078e02ff */
[----:B------:R5:W3:Y:S01]  /*1930*/  LDG.E.U16 R74, desc[UR6][R6.64] ;  /* 0x00000006064a7981 */ /* 0x000ae2000c1e1500 */
[C---:B------:R-:W-:Y:S01]  /*1940*/  IMAD R63, R3.reuse, 0x43, RZ ;  /* 0x00000043033f7824 */ /* 0x040fe200078e02ff */
[----:B------:R-:W1:Y:S01]  /*1950*/  LDC R186, c[0x0][0x248] ;  /* 0x00009200ffba7b82 */ /* 0x000e620000000800 */
[----:B0-----:R-:W-:Y:S01]  /*1960*/  IADD3 R10, P0, R214, R122, RZ ;  /* 0x0000007ad60a7210 */ /* 0x001fe20007f1e0ff */
[----:B------:R0:W3:Y:S01]  /*1970*/  LDG.E.U16 R73, desc[UR6][R12.64] ;  /* 0x000000060c497981 */ /* 0x0000e2000c1e1500 */
[----:B------:R-:W-:-:S02]  /*1980*/  IMAD R43, R3, 0x3b, RZ ;  /* 0x0000003b032b7824 */ /* 0x000fc400078e02ff */
[-C--:B------:R-:W-:Y:S01]  /*1990*/  LEA.HI.X.SX32 R11, R17, R123.reuse, 0x1, P0 ;  /* 0x0000007b110b7211 */ /* 0x080fe200000f0eff */
[----:B------:R0:W3:Y:S01]  /*19a0*/  LDG.E.U16 R75, desc[UR6][R8.64] ;  /* 0x00000006084b7981 */ /* 0x0000e2000c1e1500 */
[-C--:B-----5:R-:W-:Y:S01]  /*19b0*/  IADD3 R6, P2, R231, R122.reuse, RZ ;  /* 0x0000007ae7067210 */ /* 0x0a0fe20007f5e0ff */
[C---:B------:R-:W-:Y:S02]  /*19c0*/  IMAD R227, R3.reuse, 0xa6, RZ ;  /* 0x000000a603e37824 */ /* 0x040fe400078e02ff */
[----:B------:R5:W3:Y:S01]  /*19d0*/  LDG.E.U16 R72, desc[UR6][R10.64] ;  /* 0x000000060a487981 */ /* 0x000ae2000c1e1500 */
[----:B------:R-:W1:Y:S01]  /*19e0*/  LDC R176, c[0x0][0x248] ;  /* 0x00009200ffb07b82 */ /* 0x000e620000000800 */
[----:B0-----:R-:W-:Y:S01]  /*19f0*/  IMAD R13, R3, 0x4b, RZ ;  /* 0x0000004b030d7824 */ /* 0x001fe200078e02ff */
[----:B------:R-:W-:Y:S01]  /*1a00*/  IADD3 R12, P0, R229, R122, RZ ;  /* 0x0000007ae50c7210 */ /* 0x000fe20007f1e0ff */
[----:B------:R-:W-:Y:S01]  /*1a10*/  IMAD R223, R3, 0xc6, RZ ;  /* 0x000000c603df7824 */ /* 0x000fe200078e02ff */
[----:B------:R-:W-:-:S02]  /*1a20*/  LEA.HI.X.SX32 R7, R63, R123, 0x1, P2 ;  /* 0x0000007b3f077211 */ /* 0x000fc400010f0eff */
[-C--:B------:R-:W-:Y:S01]  /*1a30*/  IADD3 R8, P1, R212, R122.reuse, RZ ;  /* 0x0000007ad4087210 */ /* 0x080fe20007f3e0ff */
[----:B------:R-:W-:Y:S01]  /*1a40*/  IMAD R17, R3, 0x53, RZ ;  /* 0x0000005303117824 */ /* 0x000fe200078e02ff */
[-C--:B------:R-:W-:Y:S01]  /*1a50*/  LEA.HI.X.SX32 R13, R13, R123.reuse, 0x1, P0 ;  /* 0x0000007b0d0d7211 */ /* 0x080fe200000f0eff */
[----:B------:R-:W-:Y:S01]  /*1a60*/  IMAD R225, R3, 0xb6, RZ ;  /* 0x000000b603e17824 */ /* 0x000fe200078e02ff */
[-C--:B------:R-:W-:Y:S01]  /*1a70*/  LEA.HI.X.SX32 R9, R43, R123.reuse, 0x1, P1 ;  /* 0x0000007b2b097211 */ /* 0x080fe200008f0eff */
[----:B------:R0:W3:Y:S01]  /*1a80*/  LDG.E.U16 R70, desc[UR6][R6.64] ;  /* 0x0000000606467981 */ /* 0x0000e2000c1e1500 */
[----:B------:R-:W-:Y:S01]  /*1a90*/  IMAD R63, R3, 0x63, RZ ;  /* 0x00000063033f7824 */ /* 0x000fe200078e02ff */
[-C--:B-----5:R-:W-:Y:S01]  /*1aa0*/  IADD3 R10, P0, R227, R122.reuse, RZ ;  /* 0x0000007ae30a7210 */ /* 0x0a0fe20007f1e0ff */
[C---:B------:R-:W-:Y:S01]  /*1ab0*/  IMAD R221, R3.reuse, 0xd6, RZ ;  /* 0x000000d603dd7824 */ /* 0x040fe200078e02ff */
[----:B------:R5:W3:Y:S01]  /*1ac0*/  LDG.E.U16 R71, desc[UR6][R8.64] ;  /* 0x0000000608477981 */ /* 0x000ae2000c1e1500 */
[----:B------:R-:W-:Y:S01]  /*1ad0*/  IMAD R43, R3, 0x5b, RZ ;  /* 0x0000005b032b7824 */ /* 0x000fe200078e02ff */
[----:B------:R-:W-:Y:S01]  /*1ae0*/  LEA.HI.X.SX32 R11, R17, R123, 0x1, P0 ;  /* 0x0000007b110b7211 */ /* 0x000fe200000f0eff */
[----:B------:R-:W1:Y:S01]  /*1af0*/  LDC R178, c[0x0][0x248] ;  /* 0x00009200ffb27b82 */ /* 0x000e620000000800 */
[----:B------:R4:W3:Y:S01]  /*1b00*/  LDG.E.U16 R69, desc[UR6][R12.64] ;  /* 0x000000060c457981 */ /* 0x0008e2000c1e1500 */
[-C--:B0-----:R-:W-:Y:S01]  /*1b10*/  IADD3 R6, P2, R223, R122.reuse, RZ ;  /* 0x0000007adf067210 */ /* 0x081fe20007f5e0ff */
[----:B------:R-:W-:Y:S01]  /*1b20*/  IMAD R219, R3, 0xe6, RZ ;  /* 0x000000e603db7824 */ /* 0x000fe200078e02ff */
[----:B------:R-:W-:-:S02]  /*1b30*/  IADD3 R42, P0, R221, R122, RZ ;  /* 0x0000007add2a7210 */ /* 0x000fc40007f1e0ff */
[----:B-----5:R-:W-:Y:S01]  /*1b40*/  IADD3 R8, P1, R225, R122, RZ ;  /* 0x0000007ae1087210 */ /* 0x020fe20007f3e0ff */
[----:B------:R-:W-:Y:S01]  /*1b50*/  IMAD R17, R3, 0xc, RZ ;  /* 0x0000000c03117824 */ /* 0x000fe200078e02ff */
[-C--:B------:R-:W-:Y:S01]  /*1b60*/  LEA.HI.X.SX32 R7, R63, R123.reuse, 0x1, P2 ;  /* 0x0000007b3f077211 */ /* 0x080fe200010f0eff */
[----:B------:R-:W5:Y:S01]  /*1b70*/  LDG.E.U16 R68, desc[UR6][R10.64] ;  /* 0x000000060a447981 */ /* 0x000f62000c1e1500 */
[----:B----4-:R-:W-:Y:S01]  /*1b80*/  IMAD R13, R3, 0x6b, RZ ;  /* 0x0000006b030d7824 */ /* 0x010fe200078e02ff */
[-C--:B------:R-:W-:Y:S01]  /*1b90*/  LEA.HI.X.SX32 R9, R43, R123.reuse, 0x1, P1 ;  /* 0x0000007b2b097211 */ /* 0x080fe200008f0eff */
[----:B------:R-:W0:Y:S01]  /*1ba0*/  LDC R194, c[0x0][0x248] ;  /* 0x00009200ffc27b82 */ /* 0x000e220000000800 */
[----:B------:R4:W5:Y:S02]  /*1bb0*/  LDG.E.U16 R66, desc[UR6][R6.64] ;  /* 0x0000000606427981 */ /* 0x000964000c1e1500 */
[----:B------:R-:W-:Y:S01]  /*1bc0*/  LEA.HI.X.SX32 R43, R13, R123, 0x1, P0 ;  /* 0x0000007b0d2b7211 */ /* 0x000fe200000f0eff */
[C---:B------:R-:W-:Y:S01]  /*1bd0*/  IMAD R13, R3.reuse, 0x73, RZ ;  /* 0x00000073030d7824 */ /* 0x040fe200078e02ff */
[----:B------:R4:W5:Y:S01]  /*1be0*/  LDG.E.U16 R67, desc[UR6][R8.64] ;  /* 0x0000000608437981 */ /* 0x000962000c1e1500 */
[----:B------:R-:W-:-:S02]  /*1bf0*/  IMAD R217, R3, 0xf6, RZ ;  /* 0x000000f603d97824 */ /* 0x000fc400078e02ff */
[----:B------:R-:W-:Y:S01]  /*1c00*/  IMAD R63, R3, 0x7b, RZ ;  /* 0x0000007b033f7824 */ /* 0x000fe200078e02ff */
[----:B------:R4:W5:Y:S01]  /*1c10*/  LDG.E.U16 R42, desc[UR6][R42.64] ;  /* 0x000000062a2a7981 */ /* 0x000962000c1e1500 */
[----:B------:R-:W0:Y:S01]  /*1c20*/  LDC R204, c[0x0][0x248] ;  /* 0x00009200ffcc7b82 */ /* 0x000e220000000800 */
[----:B----4-:R-:W-:-:S04]  /*1c30*/  IADD3 R6, P0, R219, R122, RZ ;  /* 0x0000007adb067210 */ /* 0x010fc80007f1e0ff */
[-C--:B------:R-:W-:Y:S02]  /*1c40*/  LEA.HI.X.SX32 R7, R13, R123.reuse, 0x1, P0 ;  /* 0x0000007b0d077211 */ /* 0x080fe400000f0eff */
[C---:B------:R-:W-:Y:S01]  /*1c50*/  SHF.L.U32 R9, R3.reuse, 0x2, RZ ;  /* 0x0000000203097819 */ /* 0x040fe200000006ff */
[----:B------:R-:W4:Y:S01]  /*1c60*/  LDC R201, c[0x0][0x248] ;  /* 0x00009200ffc97b82 */ /* 0x000f220000000800 */
[-C--:B------:R-:W-:Y:S01]  /*1c70*/  LEA R10, P0, R3, R122.reuse, 0x3 ;  /* 0x0000007a030a7211 */ /* 0x080fe200078018ff */
[----:B------:R1:W5:Y:S01]  /*1c80*/  LDG.E.U16 R65, desc[UR6][R6.64] ;  /* 0x0000000606417981 */ /* 0x000362000c1e1500 */
[-C--:B------:R-:W-:Y:S02]  /*1c90*/  IADD3 R8, P1, R17, R122.reuse, RZ ;  /* 0x0000007a11087210 */ /* 0x080fe40007f3e0ff */
[----:B------:R-:W-:Y:S02]  /*1ca0*/  IADD3 R12, P2, R217, R122, RZ ;  /* 0x0000007ad90c7210 */ /* 0x000fe40007f5e0ff */
[-C--:B------:R-:W-:Y:S01]  /*1cb0*/  LEA.HI.X.SX32 R11, R9, R123.reuse, 0x1, P0 ;  /* 0x0000007b090b7211 */ /* 0x080fe200000f0eff */
[----:B------:R-:W0:Y:S01]  /*1cc0*/  LDC R43, c[0x0][0x248] ;  /* 0x00009200ff2b7b82 */ /* 0x000e220000000800 */
[----:B------:R-:W-:-:S02]  /*1cd0*/  LEA.HI.X.SX32 R9, R19, R123, 0x1, P1 ;  /* 0x0000007b13097211 */ /* 0x000fc400008f0eff */
[-C--:B------:R-:W-:Y:S01]  /*1ce0*/  LEA.HI.X.SX32 R13, R63, R123.reuse, 0x1, P2 ;  /* 0x0000007b3f0d7211 */ /* 0x080fe200010f0eff */
[----:B------:R1:W5:Y:S02]  /*1cf0*/  LDG.E.U16 R169, desc[UR6][R10.64] ;  /* 0x000000060aa97981 */ /* 0x000364000c1e1500 */
[-C--:B-1----:R-:W-:Y:S02]  /*1d00*/  IADD3 R6, P2, R15, R122.reuse, RZ ;  /* 0x0000007a0f067210 */ /* 0x082fe40007f5e0ff */
[----:B------:R-:W1:Y:S01]  /*1d10*/  LDC R19, c[0x0][0x248] ;  /* 0x00009200ff137b82 */ /* 0x000e620000000800 */
[----:B------:R-:W-:Y:S01]  /*1d20*/  IMAD R15, R3, 0x2c, RZ ;  /* 0x0000002c030f7824 */ /* 0x000fe200078e02ff */
[-C--:B------:R-:W-:Y:S01]  /*1d30*/  LEA.HI.X.SX32 R7, R17, R123.reuse, 0x1, P2 ;  /* 0x0000007b11077211 */ /* 0x080fe200010f0eff */
[----:B------:R-:W-:Y:S01]  /*1d40*/  IMAD R187, R3, 0x98, RZ ;  /* 0x0000009803bb7824 */ /* 0x000fe200078e02ff */
[-C--:B------:R-:W-:Y:S01]  /*1d50*/  IADD3 R48, P2, R49, R122.reuse, RZ ;  /* 0x0000007a31307210 */ /* 0x080fe20007f5e0ff */
[----:B------:R-:W-:Y:S01]  /*1d60*/  IMAD R17, R3, 0x4c, RZ ;  /* 0x0000004c03117824 */ /* 0x000fe200078e02ff */
[C---:B------:R-:W-:Y:S01]  /*1d70*/  IADD3 R10, P0, R15.reuse, R122, RZ ;  /* 0x0000007a0f0a7210 */ /* 0x040fe20007f1e0ff */
[----:B------:R4:W5:Y:S01]  /*1d80*/  LDG.E.U16 R155, desc[UR6][R6.64] ;  /* 0x00000006069b7981 */ /* 0x000962000c1e1500 */
[-C--:B------:R-:W-:Y:S01]  /*1d90*/  LEA.HI.X.SX32 R49, R15, R123.reuse, 0x1, P2 ;  /* 0x0000007b0f317211 */ /* 0x080fe200010f0eff */
[----:B------:R-:W2:Y:S01]  /*1da0*/  LDC R202, c[0x0][0x248] ;  /* 0x00009200ffca7b82 */ /* 0x000ea20000000800 */
[----:B------:R-:W-:Y:S01]  /*1db0*/  LEA.HI.X.SX32 R11, R47, R123, 0x1, P0 ;  /* 0x0000007b2f0b7211 */ /* 0x000fe200000f0eff */
[----:B------:R4:W5:Y:S01]  /*1dc0*/  LDG.E.U16 R165, desc[UR6][R8.64] ;  /* 0x0000000608a57981 */ /* 0x000962000c1e1500 */
[----:B------:R-:W-:-:S02]  /*1dd0*/  IMAD R15, R3, 0x6c, RZ ;  /* 0x0000006c030f7824 */ /* 0x000fc400078e02ff */
[----:B------:R-:W-:Y:S01]  /*1de0*/  IMAD R191, R3, 0xd8, RZ ;  /* 0x000000d803bf7824 */ /* 0x000fe200078e02ff */
[----:B------:R4:W5:Y:S02]  /*1df0*/  LDG.E.U16 R63, desc[UR6][R12.64] ;  /* 0x000000060c3f7981 */ /* 0x000964000c1e1500 */
[-C--:B----4-:R-:W-:Y:S01]  /*1e00*/  IADD3 R6, P0, R187, R122.reuse, RZ ;  /* 0x0000007abb067210 */ /* 0x090fe20007f1e0ff */
[----:B------:R-:W4:Y:S01]  /*1e10*/  LDC R209, c[0x0][0x248] ;  /* 0x00009200ffd17b82 */ /* 0x000f220000000800 */
[----:B------:R0:W5:Y:S01]  /*1e20*/  LDG.E.U16 R48, desc[UR6][R48.64] ;  /* 0x0000000630307981 */ /* 0x000162000c1e1500 */
[C---:B------:R-:W-:Y:S02]  /*1e30*/  IADD3 R8, P1, R17.reuse, R122, RZ ;  /* 0x0000007a11087210 */ /* 0x040fe40007f3e0ff */
[-C--:B------:R-:W-:Y:S02]  /*1e40*/  LEA.HI.X.SX32 R7, R17, R123.reuse, 0x1, P0 ;  /* 0x0000007b11077211 */ /* 0x080fe400000f0eff */
[----:B------:R-:W-:-:S02]  /*1e50*/  LEA.HI.X.SX32 R9, R139, R123, 0x1, P1 ;  /* 0x0000007b8b097211 */ /* 0x000fc400008f0eff */
[----:B------:R-:W4:Y:S01]  /*1e60*/  LDC R213, c[0x0][0x248] ;  /* 0x00009200ffd57b82 */ /* 0x000f220000000800 */
[-C--:B------:R-:W-:Y:S01]  /*1e70*/  IADD3 R12, P1, R15, R122.reuse, RZ ;  /* 0x0000007a0f0c7210 */ /* 0x080fe20007f3e0ff */
[----:B------:R0:W5:Y:S01]  /*1e80*/  LDG.E.U16 R139, desc[UR6][R10.64] ;  /* 0x000000060a8b7981 */ /* 0x000162000c1e1500 */
[----:B------:R-:W-:Y:S02]  /*1e90*/  IADD3 R14, P2, R191, R122, RZ ;  /* 0x0000007abf0e7210 */ /* 0x000fe40007f5e0ff */
[-C--:B------:R-:W-:Y:S01]  /*1ea0*/  LEA.HI.X.SX32 R13, R151, R123.reuse, 0x1, P1 ;  /* 0x0000007b970d7211 */ /* 0x080fe200008f0eff */
[----:B------:R1:W5:Y:S01]  /*1eb0*/  LDG.E.U16 R47, desc[UR6][R6.64] ;  /* 0x00000006062f7981 */ /* 0x000362000c1e1500 */
[----:B------:R-:W-:Y:S01]  /*1ec0*/  SHF.L.U32 R17, R3, 0x5, RZ ;  /* 0x0000000503117819 */ /* 0x000fe200000006ff */
[----:B0-----:R-:W0:Y:S01]  /*1ed0*/  LDC R49, c[0x0][0x248] ;  /* 0x00009200ff317b82 */ /* 0x001e220000000800 */
[----:B------:R-:W-:Y:S01]  /*1ee0*/  LEA.HI.X.SX32 R15, R15, R123, 0x1, P2 ;  /* 0x0000007b0f0f7211 */ /* 0x000fe200010f0eff */
[----:B------:R-:W5:Y:S01]  /*1ef0*/  LDG.E.U16 R9, desc[UR6][R8.64] ;  /* 0x0000000608097981 */ /* 0x000f62000c1e1500 */
[----:B------:R-:W-:-:S02]  /*1f00*/  SHF.L.U32 R11, R3, 0x4, RZ ;  /* 0x00000004030b7819 */ /* 0x000fc400000006ff */
[-C--:B------:R-:W-:Y:S01]  /*1f10*/  LEA R10, P1, R43, R122.reuse, 0x6 ;  /* 0x0000007a2b0a7211 */ /* 0x080fe200078230ff */
[----:B------:R2:W5:Y:S01]  /*1f20*/  LDG.E.U16 R46, desc[UR6][R14.64] ;  /* 0x000000060e2e7981 */ /* 0x000562000c1e1500 */
[-C--:B-1----:R-:W-:Y:S01]  /*1f30*/  LEA R6, P0, R19, R122.reuse, 0x5 ;  /* 0x0000007a13067211 */ /* 0x082fe200078028ff */
[----:B------:R-:W1:Y:S02]  /*1f40*/  LDC R211, c[0x0][0x248] ;  /* 0x00009200ffd37b82 */ /* 0x000e640000000800 */
[----:B------:R-:W5:Y:S01]  /*1f50*/  LDG.E.U16 R13, desc[UR6][R12.64] ;  /* 0x000000060c0d7981 */ /* 0x000f62000c1e1500 */
[-C--:B------:R-:W-:Y:S02]  /*1f60*/  LEA.HI.X.SX32 R7, R11, R123.reuse, 0x1, P0 ;  /* 0x0000007b0b077211 */ /* 0x080fe400000f0eff */
[-C--:B------:R-:W-:Y:S02]  /*1f70*/  LEA.HI.X.SX32 R11, R17, R123.reuse, 0x1, P1 ;  /* 0x0000007b110b7211 */ /* 0x080fe400008f0eff */
[----:B------:R-:W-:Y:S01]  /*1f80*/  LEA R18, P0, R193, R122, 0x7 ;  /* 0x0000007ac1127211 */ /* 0x000fe200078038ff */
[----:B------:R-:W-:Y:S01]  /*1f90*/  IMAD R193, R2, 0x110, RZ ;  /* 0x0000011002c17824 */ /* 0x000fe200078e02ff */
[----:B------:R-:W-:Y:S01]  /*1fa0*/  SHF.L.U32 R17, R3, 0x6, RZ ;  /* 0x0000000603117819 */ /* 0x000fe200000006ff */
[----:B--2---:R-:W-:Y:S01]  /*1fb0*/  IMAD R15, R4, 0x130, RZ ;  /* 0x00000130040f7824 */ /* 0x004fe200078e02ff */
[----:B------:R2:W3:Y:S01]  /*1fc0*/  LDG.E.U16 R151, desc[UR6][R6.64] ;  /* 0x0000000606977981 */ /* 0x0004e2000c1e1500 */
[----:B------:R-:W4:Y:S01]  /*1fd0*/  LDC R4, c[0x0][0x248] ;  /* 0x00009200ff047b82 */ /* 0x000f220000000800 */
[----:B------:R-:W-:-:S02]  /*1fe0*/  LEA.HI.X.SX32 R19, R17, R123, 0x1, P0 ;  /* 0x0000007b11137211 */ /* 0x000fc400000f0eff */
[-C--:B------:R-:W-:Y:S01]  /*1ff0*/  IADD3 R14, P0, R193, R122.reuse, RZ ;  /* 0x0000007ac10e7210 */ /* 0x080fe20007f1e0ff */
[----:B------:R0:W5:Y:S01]  /*2000*/  LDG.E.U16 R10, desc[UR6][R10.64] ;  /* 0x000000060a0a7981 */ /* 0x000162000c1e1500 */
[----:B------:R-:W-:Y:S02]  /*2010*/  SHF.L.U32 R43, R3, 0x7, RZ ;  /* 0x00000007032b7819 */ /* 0x000fe400000006ff */
[-C--:B------:R-:W-:Y:S01]  /*2020*/  LEA R16, P1, R195, R122.reuse, 0x8 ;  /* 0x0000007ac3107211 */ /* 0x080fe200078240ff */
[----:B------:R0:W3:Y:S01]  /*2030*/  LDG.E.U16 R2, desc[UR6][R18.64] ;  /* 0x0000000612027981 */ /* 0x0000e2000c1e1500 */
[----:B--2---:R-:W-:Y:S01]  /*2040*/  IADD3 R6, P2, R15, R122, RZ ;  /* 0x0000007a0f067210 */ /* 0x004fe20007f5e0ff */
[----:B------:R-:W-:Y:S01]  /*2050*/  IMAD R7, R20, 0x150, RZ ;  /* 0x0000015014077824 */ /* 0x000fe200078e02ff */
[-C--:B------:R-:W-:Y:S01]  /*2060*/  LEA.HI.X.SX32 R15, R21, R123.reuse, 0x1, P0 ;  /* 0x0000007b150f7211 */ /* 0x080fe200000f0eff */
[----:B------:R-:W2:Y:S01]  /*2070*/  LDC R12, c[0x0][0x248] ;  /* 0x00009200ff0c7b82 */ /* 0x000ea20000000800 */
[----:B------:R-:W-:-:S04]  /*2080*/  LEA.HI.X.SX32 R17, R43, R123, 0x1, P1 ;  /* 0x0000007b2b117211 */ /* 0x000fc800008f0eff */
[----:B------:R0:W5:Y:S03]  /*2090*/  LDG.E.U16 R15, desc[UR6][R14.64] ;  /* 0x000000060e0f7981 */ /* 0x000166000c1e1500 */
[----:B0-----:R-:W0:Y:S01]  /*20a0*/  LDC R11, c[0x0][0x248] ;  /* 0x00009200ff0b7b82 */ /* 0x001e220000000800 */
[----:B------:R-:W-:Y:S01]  /*20b0*/  IMAD R19, R24, 0x190, RZ ;  /* 0x0000019018137824 */ /* 0x000fe200078e02ff */
[-C--:B------:R-:W-:Y:S01]  /*20c0*/  IADD3 R20, P1, R7, R122.reuse, RZ ;  /* 0x0000007a07147210 */ /* 0x080fe20007f3e0ff */
[----:B------:R-:W-:Y:S01]  /*20d0*/  IMAD R49, R49, 0x1e0, RZ ;  /* 0x000001e031317824 */ /* 0x000fe200078e02ff */
[-C--:B------:R-:W-:Y:S01]  /*20e0*/  LEA.HI.X.SX32 R7, R187, R123.reuse, 0x1, P2 ;  /* 0x0000007bbb077211 */ /* 0x080fe200010f0eff */
[----:B------:R-:W-:Y:S01]  /*20f0*/  IMAD R43, R44, 0x1d0, RZ ;  /* 0x000001d02c2b7824 */ /* 0x000fe200078e02ff */
[----:B------:R-:W5:Y:S02]  /*2100*/  LDG.E.U16 R16, desc[UR6][R16.64] ;  /* 0x0000000610107981 */ /* 0x000f64000c1e1500 */
[----:B------:R-:W1:Y:S01]  /*2110*/  LDC R14, c[0x0][0x248] ;  /* 0x00009200ff0e7b82 */ /* 0x000e620000000800 */
[----:B------:R-:W-:Y:S01]  /*2120*/  IADD3 R18, P0, R19, R122, RZ ;  /* 0x0000007a13127210 */ /* 0x000fe20007f1e0ff */
[----:B------:R4:W5:Y:S01]  /*2130*/  LDG.E.U16 R8, desc[UR6][R6.64] ;  /* 0x0000000606087981 */ /* 0x000962000c1e1500 */
[-C--:B------:R-:W-:Y:S01]  /*2140*/  LEA.HI.X.SX32 R21, R79, R123.reuse, 0x1, P1 ;  /* 0x0000007b4f157211 */ /* 0x080fe200008f0eff */
[----:B------:R-:W-:Y:S01]  /*2150*/  IMAD R79, R26, 0x1b0, RZ ;  /* 0x000001b01a4f7824 */ /* 0x000fe200078e02ff */
[----:B------:R-:W-:-:S03]  /*2160*/  LEA.HI.X.SX32 R19, R77, R123, 0x1, P0 ;  /* 0x0000007b4d137211 */ /* 0x000fc600000f0eff */
[----:B------:R-:W1:Y:S01]  /*2170*/  LDC R26, c[0x0][0x248] ;  /* 0x00009200ff1a7b82 */ /* 0x000e620000000800 */
[----:B------:R4:W5:Y:S02]  /*2180*/  LDG.E.U16 R20, desc[UR6][R20.64] ;  /* 0x0000000614147981 */ /* 0x000964000c1e1500 */
[-C--:B----4-:R-:W-:Y:S02]  /*2190*/  IADD3 R6, P0, R49, R122.reuse, RZ ;  /* 0x0000007a31067210 */ /* 0x090fe40007f1e0ff */
[----:B------:R-:W4:Y:S03]  /*21a0*/  LDG.E.U16 R19, desc[UR6][R18.64] ;  /* 0x0000000612137981 */ /* 0x000f26000c1e1500 */
[----:B------:R-:W1:Y:S01]  /*21b0*/  LDC R49, c[0x0][0x248] ;  /* 0x00009200ff317b82 */ /* 0x000e620000000800 */
[-C--:B------:R-:W-:Y:S02]  /*21c0*/  LEA.HI.X.SX32 R7, R109, R123.reuse, 0x1, P0 ;  /* 0x0000007b6d077211 */ /* 0x080fe400000f0eff */
[-C--:B------:R-:W-:Y:S01]  /*21d0*/  IADD3 R76, P2, R43, R122.reuse, RZ ;  /* 0x0000007a2b4c7210 */ /* 0x080fe20007f5e0ff */
[----:B------:R-:W-:Y:S01]  /*21e0*/  IMAD R21, R4, 0x120, RZ ;  /* 0x0000012004157824 */ /* 0x000fe200078e02ff */
[-C--:B------:R-:W-:Y:S01]  /*21f0*/  IADD3 R78, P1, R79, R122.reuse, RZ ;  /* 0x0000007a4f4e7210 */ /* 0x080fe20007f3e0ff */
[----:B------:R2:W4:Y:S01]  /*2200*/  LDG.E.U16 R24, desc[UR6][R6.64] ;  /* 0x0000000606187981 */ /* 0x000522000c1e1500 */
[-C--:B------:R-:W-:Y:S01]  /*2210*/  LEA.HI.X.SX32 R77, R185, R123.reuse, 0x1, P2 ;  /* 0x0000007bb94d7211 */ /* 0x080fe200010f0eff */
[----:B0-----:R-:W-:Y:S01]  /*2220*/  IMAD R109, R11, 0x140, RZ ;  /* 0x000001400b6d7824 */ /* 0x001fe200078e02ff */
[----:B------:R-:W-:Y:S01]  /*2230*/  LEA.HI.X.SX32 R79, R191, R123, 0x1, P1 ;  /* 0x0000007bbf4f7211 */ /* 0x000fe200008f0eff */
[----:B------:R-:W0:Y:S02]  /*2240*/  LDC R43, c[0x0][0x248] ;  /* 0x00009200ff2b7b82 */ /* 0x000e240000000800 */
[----:B------:R1:W4:Y:S01]  /*2250*/  LDG.E.U16 R18, desc[UR6][R76.64] ;  /* 0x000000064c127981 */ /* 0x000322000c1e1500 */
[----:B--2---:R-:W-:Y:S01]  /*2260*/  IADD3 R6, P0, R21, R122, RZ ;  /* 0x0000007a15067210 */ /* 0x004fe20007f1e0ff */
[----:B------:R-:W-:-:S04]  /*2270*/  IMAD R21, R12, 0x160, RZ ;  /* 0x000001600c157824 */ /* 0x000fc800078e02ff */
[----:B------:R-:W2:Y:S01]  /*2280*/  LDC R11, c[0x0][0x248] ;  /* 0x00009200ff0b7b82 */ /* 0x000ea20000000800 */
[-C--:B------:R-:W-:Y:S01]  /*2290*/  IADD3 R80, P1, R109, R122.reuse, RZ ;  /* 0x0000007a6d507210 */ /* 0x080fe20007f3e0ff */
[----:B------:R1:W4:Y:S01]  /*22a0*/  LDG.E.U16 R17, desc[UR6][R78.64] ;  /* 0x000000064e117981 */ /* 0x000322000c1e1500 */
[-C--:B------:R-:W-:Y:S01]  /*22b0*/  LEA.HI.X.SX32 R7, R105, R123.reuse, 0x1, P0 ;  /* 0x0000007b69077211 */ /* 0x080fe200000f0eff */
[----:B-1----:R-:W-:Y:S01]  /*22c0*/  IMAD R77, R14, 0x1a0, RZ ;  /* 0x000001a00e4d7824 */ /* 0x002fe200078e02ff */
[----:B------:R-:W-:Y:S01]  /*22d0*/  LEA.HI.X.SX32 R81, R81, R123, 0x1, P1 ;  /* 0x0000007b51517211 */ /* 0x000fe200008f0eff */
[----:B------:R-:W-:Y:S02]  /*22e0*/  IMAD R49, R49, 0x1c0, RZ ;  /* 0x000001c031317824 */ /* 0x000fe400078e02ff */
[----:B------:R-:W1:Y:S02]  /*22f0*/  LDC R105, c[0x0][0x248] ;  /* 0x00009200ff697b82 */ /* 0x000e640000000800 */
[----:B------:R-:W4:Y:S01]  /*2300*/  LDG.E.U16 R44, desc[UR6][R80.64] ;  /* 0x00000006502c7981 */ /* 0x000f22000c1e1500 */
[----:B------:R-:W-:-:S03]  /*2310*/  IADD3 R78, P0, R21, R122, RZ ;  /* 0x0000007a154e7210 */ /* 0x000fc60007f1e0ff */
[----:B------:R0:W4:Y:S01]  /*2320*/  LDG.E.U16 R21, desc[UR6][R6.64] ;  /* 0x0000000606157981 */ /* 0x000122000c1e1500 */
[----:B------:R-:W-:Y:S01]  /*2330*/  IMAD R79, R26, 0x180, RZ ;  /* 0x000001801a4f7824 */ /* 0x000fe200078e02ff */
[----:B------:R-:W1:Y:S01]  /*2340*/  LDC R109, c[0x0][0x248] ;  /* 0x00009200ff6d7b82 */ /* 0x000e620000000800 */
[-C--:B0-----:R-:W-:Y:S01]  /*2350*/  IADD3 R6, P1, R77, R122.reuse, RZ ;  /* 0x0000007a4d067210 */ /* 0x081fe20007f3e0ff */
[----:B------:R-:W-:Y:S02]  /*2360*/  IMAD R193, R156, 0x1f4, RZ ;  /* 0x000001f49cc17824 */ /* 0x000fe400078e02ff */
[----:B------:R-:W-:Y:S01]  /*2370*/  IADD3 R76, P2, R79, R122, RZ ;  /* 0x0000007a4f4c7210 */ /* 0x000fe20007f5e0ff */
[----:B------:R-:W-:Y:S01]  /*2380*/  IMAD R43, R43, 0x170, RZ ;  /* 0x000001702b2b7824 */ /* 0x000fe200078e02ff */
[-C--:B------:R-:W-:Y:S01]  /*2390*/  LEA.HI.X.SX32 R7, R95, R123.reuse, 0x1, P1 ;  /* 0x0000007b5f077211 */ /* 0x080fe200008f0eff */
[----:B--2---:R-:W-:Y:S01]  /*23a0*/  IMAD R11, R11, 0x102, RZ ;  /* 0x000001020b0b7824 */ /* 0x004fe200078e02ff */
[----:B------:R-:W0:Y:S01]  /*23b0*/  LDC R95, c[0x0][0x248] ;  /* 0x00009200ff5f7b82 */ /* 0x000e220000000800 */
[----:B------:R-:W-:-:S02]  /*23c0*/  LEA.HI.X.SX32 R79, R103, R123, 0x1, P0 ;  /* 0x0000007b674f7211 */ /* 0x000fc400000f0eff */
[-C--:B------:R-:W-:Y:S01]  /*23d0*/  IADD3 R80, P0, R49, R122.reuse, RZ ;  /* 0x0000007a31507210 */ /* 0x080fe20007f1e0ff */
[----:B------:R2:W4:Y:S01]  /*23e0*/  LDG.E.U16 R4, desc[UR6][R6.64] ;  /* 0x0000000606047981 */ /* 0x000522000c1e1500 */
[-C--:B------:R-:W-:Y:S01]  /*23f0*/  LEA.HI.X.SX32 R77, R101, R123.reuse, 0x1, P2 ;  /* 0x0000007b654d7211 */ /* 0x080fe200010f0eff */
[----:B------:R-:W-:Y:S01]  /*2400*/  IMAD R101, R52, 0x1f0, RZ ;  /* 0x000001f034657824 */ /* 0x000fe200078e02ff */
[----:B------:R-:W-:Y:S01]  /*2410*/  LEA.HI.X.SX32 R81, R85, R123, 0x1, P0 ;  /* 0x0000007b55517211 */ /* 0x000fe200000f0eff */
[----:B------:R2:W4:Y:S01]  /*2420*/  LDG.E.U16 R14, desc[UR6][R78.64] ;  /* 0x000000064e0e7981 */ /* 0x000522000c1e1500 */
[----:B------:R-:W1:Y:S03]  /*2430*/  LDC R85, c[0x0][0x248] ;  /* 0x00009200ff557b82 */ /* 0x000e660000000800 */
[----:B------:R2:W4:Y:S02]  /*2440*/  LDG.E.U16 R26, desc[UR6][R76.64] ;  /* 0x000000064c1a7981 */ /* 0x000524000c1e1500 */
[----:B--2---:R-:W-:Y:S01]  /*2450*/  IMAD R7, R3, 0x81, RZ ;  /* 0x0000008103077824 */ /* 0x004fe200078e02ff */
[-C--:B------:R-:W-:Y:S01]  /*2460*/  IADD3 R6, P0, R11, R122.reuse, RZ ;  /* 0x0000007a0b067210 */ /* 0x080fe20007f1e0ff */
[----:B------:R-:W-:Y:S01]  /*2470*/  IMAD R103, R94, 0x132, RZ ;  /* 0x000001325e677824 */ /* 0x000fe200078e02ff */
[----:B------:R2:W4:Y:S01]  /*2480*/  LDG.E.U16 R12, desc[UR6][R80.64] ;  /* 0x00000006500c7981 */ /* 0x000522000c1e1500 */
[-C--:B------:R-:W-:Y:S01]  /*2490*/  IADD3 R78, P1, R43, R122.reuse, RZ ;  /* 0x0000007a2b4e7210 */ /* 0x080fe20007f3e0ff */
[----:B------:R-:W1:Y:S01]  /*24a0*/  LDC R94, c[0x0][0x248] ;  /* 0x00009200ff5e7b82 */ /* 0x000e620000000800 */
[----:B------:R-:W-:-:S07]  /*24b0*/  IADD3 R76, P2, R101, R122, RZ ;  /* 0x0000007a654c7210 */ /* 0x000fce0007f5e0ff */
[----:B------:R-:W1:Y:S01]  /*24c0*/  LDC R101, c[0x0][0x248] ;  /* 0x00009200ff657b82 */ /* 0x000e620000000800 */
[-C--:B------:R-:W-:Y:S01]  /*24d0*/  LEA.HI.X.SX32 R77, R83, R123.reuse, 0x1, P2 ;  /* 0x0000007b534d7211 */ /* 0x080fe200010f0eff */
[----:B------:R-:W-:Y:S01]  /*24e0*/  IMAD R83, R82, 0x112, RZ ;  /* 0x0000011252537824 */ /* 0x000fe200078e02ff */
[-C--:B------:R-:W-:Y:S01]  /*24f0*/  LEA.HI.X.SX32 R79, R51, R123.reuse, 0x1, P1 ;  /* 0x0000007b334f7211 */ /* 0x080fe200008f0eff */
[----:B--2---:R-:W-:Y:S01]  /*2500*/  IMAD R81, R84, 0x122, RZ ;  /* 0x0000012254517824 */ /* 0x004fe200078e02ff */
[----:B------:R-:W-:Y:S01]  /*2510*/  LEA.HI.X.SX32 R7, R7, R123, 0x1, P0 ;  /* 0x0000007b07077211 */ /* 0x000fe200000f0eff */
[----:B------:R-:W-:Y:S01]  /*2520*/  IMAD R43, R3, 0x89, RZ ;  /* 0x00000089032b7824 */ /* 0x000fe200078e02ff */
[-C--:B------:R-:W-:Y:S01]  /*2530*/  IADD3 R80, P0, R83, R122.reuse, RZ ;  /* 0x0000007a53507210 */ /* 0x080fe20007f1e0ff */
[----:B0-----:R-:W-:Y:S01]  /*2540*/  IMAD R95, R95, 0x142, RZ ;  /* 0x000001425f5f7824 */ /* 0x001fe200078e02ff */
[----:B------:R0:W2:Y:S01]  /*2550*/  LDG.E.U16 R52, desc[UR6][R78.64] ;  /* 0x000000064e347981 */ /* 0x0000a2000c1e1500 */
[C---:B------:R-:W-:Y:S01]  /*2560*/  IMAD R83, R3.reuse, 0xa1, RZ ;  /* 0x000000a103537824 */ /* 0x040fe200078e02ff */
[----:B------:R-:W3:Y:S02]  /*2570*/  LDC R156, c[0x0][0x248] ;  /* 0x00009200ff9c7b82 */ /* 0x000ee40000000800 */
[----:B------:R0:W2:Y:S04]  /*2580*/  LDG.E.U16 R11, desc[UR6][R76.64] ;  /* 0x000000064c0b7981 */ /* 0x0000a8000c1e1500 */
[----:B------:R1:W2:Y:S01]  /*2590*/  LDG.E.U16 R49, desc[UR6][R6.64] ;  /* 0x0000000606317981 */ /* 0x0002a2000c1e1500 */
[----:B0-----:R-:W-:Y:S01]  /*25a0*/  IMAD R79, R3, 0x99, RZ ;  /* 0x00000099034f7824 */ /* 0x001fe200078e02ff */
[----:B------:R-:W0:Y:S01]  /*25b0*/  LDC R195, c[0x0][0x248] ;  /* 0x00009200ffc37b82 */ /* 0x000e220000000800 */
[----:B------:R-:W-:-:S02]  /*25c0*/  IADD3 R76, P1, R81, R122, RZ ;  /* 0x0000007a514c7210 */ /* 0x000fc40007f3e0ff */
[----:B------:R-:W-:Y:S02]  /*25d0*/  LEA.HI.X.SX32 R81, R43, R123, 0x1, P0 ;  /* 0x0000007b2b517211 */ /* 0x000fe400000f0eff */
[----:B-1----:R-:W-:-:S03]  /*25e0*/  IADD3 R6, P2, R103, R122, RZ ;  /* 0x0000007a67067210 */ /* 0x002fc60007f5e0ff */
[----:B------:R-:W1:Y:S01]  /*25f0*/  LDC R215, c[0x0][0x248] ;  /* 0x00009200ffd77b82 */ /* 0x000e620000000800 */
[-C--:B------:R-:W-:Y:S01]  /*2600*/  IADD3 R78, P0, R95, R122.reuse, RZ ;  /* 0x0000007a5f4e7210 */ /* 0x080fe20007f1e0ff */
[----:B------:R-:W-:Y:S01]  /*2610*/  IMAD R51, R3, 0x91, RZ ;  /* 0x0000009103337824 */ /* 0x000fe200078e02ff */
[-C--:B------:R-:W-:Y:S01]  /*2620*/  LEA.HI.X.SX32 R7, R79, R123.reuse, 0x1, P2 ;  /* 0x0000007b4f077211 */ /* 0x080fe200010f0eff */
[----:B------:R-:W-:Y:S01]  /*2630*/  IMAD R85, R85, 0x152, RZ ;  /* 0x0000015255557824 */ /* 0x000fe200078e02ff */
[-C--:B------:R-:W-:Y:S01]  /*2640*/  LEA.HI.X.SX32 R79, R83, R123.reuse, 0x1, P0 ;  /* 0x0000007b534f7211 */ /* 0x080fe200000f0eff */
[----:B------:R-:W-:Y:S01]  /*2650*/  IMAD R101, R101, 0x172, RZ ;  /* 0x0000017265657824 */ /* 0x000fe200078e02ff */
[----:B------:R0:W2:Y:S01]  /*2660*/  LDG.E.U16 R43, desc[UR6][R80.64] ;  /* 0x00000006502b7981 */ /* 0x0000a2000c1e1500 */
[----:B------:R-:W1:Y:S01]  /*2670*/  LDC R103, c[0x0][0x248] ;  /* 0x00009200ff677b82 */ /* 0x000e620000000800 */
[----:B------:R-:W-:Y:S01]  /*2680*/  LEA.HI.X.SX32 R77, R51, R123, 0x1, P1 ;  /* 0x0000007b334d7211 */ /* 0x000fe200008f0eff */
[----:B------:R-:W-:Y:S01]  /*2690*/  IMAD R83, R100, 0x162, RZ ;  /* 0x0000016264537824 */ /* 0x000fe200078e02ff */
[----:B------:R-:W2:Y:S01]  /*26a0*/  LDG.E.U16 R7, desc[UR6][R6.64] ;  /* 0x0000000606077981 */ /* 0x000ea2000c1e1500 */
[----:B------:R-:W-:Y:S01]  /*26b0*/  IMAD R51, R3, 0xa9, RZ ;  /* 0x000000a903337824 */ /* 0x000fe200078e02ff */
[-C--:B------:R-:W-:Y:S01]  /*26c0*/  IADD3 R84, P0, R85, R122.reuse, RZ ;  /* 0x0000007a55547210 */ /* 0x080fe20007f1e0ff */
[----:B------:R-:W-:Y:S01]  /*26d0*/  IMAD R95, R3, 0xc9, RZ ;  /* 0x000000c9035f7824 */ /* 0x000fe200078e02ff */
[----:B------:R-:W2:Y:S01]  /*26e0*/  LDG.E.U16 R76, desc[UR6][R76.64] ;  /* 0x000000064c4c7981 */ /* 0x000ea2000c1e1500 */
[----:B------:R-:W5:Y:S01]  /*26f0*/  LDC R216, c[0x0][0x248] ;  /* 0x00009200ffd87b82 */ /* 0x000f620000000800 */
[----:B0-----:R-:W-:-:S02]  /*2700*/  IADD3 R80, P1, R83, R122, RZ ;  /* 0x0000007a53507210 */ /* 0x001fc40007f3e0ff */
[----:B------:R0:W2:Y:S01]  /*2710*/  LDG.E.U16 R6, desc[UR6][R78.64] ;  /* 0x000000064e067981 */ /* 0x0000a2000c1e1500 */
[----:B------:R-:W-:Y:S01]  /*2720*/  LEA.HI.X.SX32 R85, R51, R123, 0x1, P0 ;  /* 0x0000007b33557211 */ /* 0x000fe200000f0eff */
[----:B------:R-:W-:-:S03]  /*2730*/  IMAD R83, R3, 0xc1, RZ ;  /* 0x000000c103537824 */ /* 0x000fc600078e02ff */
[----:B------:R-:W5:Y:S01]  /*2740*/  LDC R220, c[0x0][0x248] ;  /* 0x00009200ffdc7b82 */ /* 0x000f620000000800 */
[----:B------:R-:W-:Y:S02]  /*2750*/  IMAD R81, R3, 0xb1, RZ ;  /* 0x000000b103517824 */ /* 0x000fe400078e02ff */
[----:B------:R-:W-:Y:S01]  /*2760*/  IMAD R105, R105, 0x1c2, RZ ;  /* 0x000001c269697824 */ /* 0x000fe200078e02ff */
[----:B------:R-:W2:Y:S01]  /*2770*/  LDG.E.U16 R51, desc[UR6][R84.64] ;  /* 0x0000000654337981 */ /* 0x000ea2000c1e1500 */
[----:B0-----:R-:W-:-:S03]  /*2780*/  IMAD R79, R102, 0x182, RZ ;  /* 0x00000182664f7824 */ /* 0x001fc600078e02ff */
[----:B------:R-:W0:Y:S01]  /*2790*/  LDC R222, c[0x0][0x248] ;  /* 0x00009200ffde7b82 */ /* 0x000e220000000800 */
[-C--:B------:R-:W-:Y:S01]  /*27a0*/  IADD3 R78, P2, R101, R122.reuse, RZ ;  /* 0x0000007a654e7210 */ /* 0x080fe20007f5e0ff */
[----:B------:R-:W-:Y:S01]  /*27b0*/  IMAD R101, R94, 0x192, RZ ;  /* 0x000001925e657824 */ /* 0x000fe200078e02ff */
[----:B------:R-:W-:-:S05]  /*27c0*/  IADD3 R82, P0, R79, R122, RZ ;  /* 0x0000007a4f527210 */ /* 0x000fca0007f1e0ff */
[----:B------:R-:W0:Y:S01]  /*27d0*/  LDC R102, c[0x0][0x248] ;  /* 0x00009200ff667b82 */ /* 0x000e220000000800 */
[-C--:B------:R-:W-:Y:S02]  /*27e0*/  LEA.HI.X.SX32 R83, R83, R123.reuse, 0x1, P0 ;  /* 0x0000007b53537211 */ /* 0x080fe400000f0eff */
[-C--:B------:R-:W-:Y:S01]  /*27f0*/  IADD3 R100, P0, R101, R122.reuse, RZ ;  /* 0x0000007a65647210 */ /* 0x080fe20007f1e0ff */
[----:B------:R-:W-:Y:S01]  /*2800*/  IMAD R77, R3, 0xb9, RZ ;  /* 0x000000b9034d7824 */ /* 0x000fe200078e02ff */
[-C--:B------:R-:W-:Y:S01]  /*2810*/  LEA.HI.X.SX32 R81, R81, R123.reuse, 0x1, P1 ;  /* 0x0000007b51517211 */ /* 0x080fe200008f0eff */
[----:B------:R-:W-:Y:S01]  /*2820*/  IMAD R185, R104, 0x1b2, RZ ;  /* 0x000001b268b97824 */ /* 0x000fe200078e02ff */
[-C--:B------:R-:W-:Y:S01]  /*2830*/  LEA.HI.X.SX32 R101, R95, R123.reuse, 0x1, P0 ;  /* 0x0000007b5f657211 */ /* 0x080fe200000f0eff */
[----:B------:R-:W-:Y:S01]  /*2840*/  IMAD R95, R3, 0xe1, RZ ;  /* 0x000000e1035f7824 */ /* 0x000fe200078e02ff */
[----:B------:R-:W-:Y:S01]  /*2850*/  IADD3 R94, P0, R105, R122, RZ ;  /* 0x0000007a695e7210 */ /* 0x000fe20007f1e0ff */
[----:B------:R1:W2:Y:S01]  /*2860*/  LDG.E.U16 R80, desc[UR6][R80.64] ;  /* 0x0000000650507981 */ /* 0x0002a2000c1e1500 */
[-C--:B------:R-:W-:Y:S01]  /*2870*/  LEA.HI.X.SX32 R79, R77, R123.reuse, 0x1, P2 ;  /* 0x0000007b4d4f7211 */ /* 0x080fe200010f0eff */
[----:B-1----:R-:W-:Y:S01]  /*2880*/  IMAD R103, R103, 0x1a2, RZ ;  /* 0x000001a267677824 */ /* 0x002fe200078e02ff */
[----:B------:R-:W-:Y:S01]  /*2890*/  LEA.HI.X.SX32 R95, R95, R123, 0x1, P0 ;  /* 0x0000007b5f5f7211 */ /* 0x000fe200000f0eff */
[----:B------:R1:W2:Y:S01]  /*28a0*/  LDG.E.U16 R77, desc[UR6][R82.64] ;  /* 0x00000006524d7981 */ /* 0x0002a2000c1e1500 */
[----:B------:R-:W-:Y:S01]  /*28b0*/  IMAD R109, R109, 0x1d2, RZ ;  /* 0x000001d26d6d7824 */ /* 0x000fe200078e02ff */
[----:B------:R-:W5:Y:S01]  /*28c0*/  LDC R224, c[0x0][0x248] ;  /* 0x00009200ffe07b82 */ /* 0x000f620000000800 */
[----:B------:R-:W-:-:S02]  /*28d0*/  IMAD R105, R150, 0x1e2, RZ ;  /* 0x000001e296697824 */ /* 0x000fc400078e02ff */
[----:B------:R-:W-:Y:S01]  /*28e0*/  IMAD R81, R3, 0xd9, RZ ;  /* 0x000000d903517824 */ /* 0x000fe200078e02ff */
[----:B------:R-:W2:Y:S01]  /*28f0*/  LDG.E.U16 R79, desc[UR6][R78.64] ;  /* 0x000000064e4f7981 */ /* 0x000ea2000c1e1500 */
[-C--:B-1----:R-:W-:Y:S01]  /*2900*/  IADD3 R82, P2, R185, R122.reuse, RZ ;  /* 0x0000007ab9527210 */ /* 0x082fe20007f5e0ff */
[----:B------:R-:W-:Y:S02]  /*2910*/  IMAD R85, R3, 0xd1, RZ ;  /* 0x000000d103557824 */ /* 0x000fe400078e02ff */
[----:B------:R-:W1:Y:S01]  /*2920*/  LDC R150, c[0x0][0x248] ;  /* 0x00009200ff967b82 */ /* 0x000e620000000800 */
[-C--:B------:R-:W-:Y:S01]  /*2930*/  IADD3 R84, P1, R103, R122.reuse, RZ ;  /* 0x0000007a67547210 */ /* 0x080fe20007f3e0ff */
[----:B------:R-:W-:Y:S01]  /*2940*/  IMAD R103, R3, 0xe9, RZ ;  /* 0x000000e903677824 */ /* 0x000fe200078e02ff */
[----:B------:R-:W-:Y:S02]  /*2950*/  LEA.HI.X.SX32 R83, R81, R123, 0x1, P2 ;  /* 0x0000007b51537211 */ /* 0x000fe400010f0eff */
[----:B------:R0:W2:Y:S01]  /*2960*/  LDG.E.U16 R81, desc[UR6][R94.64] ;  /* 0x000000065e517981 */ /* 0x0000a2000c1e1500 */
[----:B------:R-:W-:-:S02]  /*2970*/  IADD3 R104, P0, R109, R122, RZ ;  /* 0x0000007a6d687210 */ /* 0x000fc40007f1e0ff */
[-C--:B------:R-:W-:Y:S01]  /*2980*/  LEA.HI.X.SX32 R85, R85, R123.reuse, 0x1, P1 ;  /* 0x0000007b55557211 */ /* 0x080fe200008f0eff */
[----:B------:R-:W-:Y:S01]  /*2990*/  IMAD R185, R152, 0x1f2, RZ ;  /* 0x000001f298b97824 */ /* 0x000fe200078e02ff */
[----:B------:R0:W2:Y:S01]  /*29a0*/  LDG.E.U16 R78, desc[UR6][R100.64] ;  /* 0x00000006644e7981 */ /* 0x0000a2000c1e1500 */
[----:B------:R-:W3:Y:S03]  /*29b0*/  LDC R152, c[0x0][0x248] ;  /* 0x00009200ff987b82 */ /* 0x000ee60000000800 */
[----:B------:R0:W2:Y:S02]  /*29c0*/  LDG.E.U16 R84, desc[UR6][R84.64] ;  /* 0x0000000654547981 */ /* 0x0000a4000c1e1500 */
[----:B0-----:R-:W-:Y:S01]  /*29d0*/  IMAD R95, R102, 0x104, RZ ;  /* 0x00000104665f7824 */ /* 0x001fe200078e02ff */
[-C--:B------:R-:W-:Y:S02]  /*29e0*/  IADD3 R102, P1, R105, R122.reuse, RZ ;  /* 0x0000007a69667210 */ /* 0x080fe40007f3e0ff */
[-C--:B------:R-:W-:Y:S01]  /*29f0*/  LEA.HI.X.SX32 R105, R103, R123.reuse, 0x1, P0 ;  /* 0x0000007b67697211 */ /* 0x080fe200000f0eff */
[----:B------:R-:W2:Y:S01]  /*2a00*/  LDG.E.U16 R83, desc[UR6][R82.64] ;  /* 0x0000000652537981 */ /* 0x000ea2000c1e1500 */
[-C--:B------:R-:W-:Y:S01]  /*2a10*/  IADD3 R94, P0, R95, R122.reuse, RZ ;  /* 0x0000007a5f5e7210 */ /* 0x080fe20007f1e0ff */
[----:B------:R-:W-:Y:S01]  /*2a20*/  IMAD R101, R3, 0xf1, RZ ;  /* 0x000000f103657824 */ /* 0x000fe200078e02ff */
[----:B------:R-:W-:Y:S01]  /*2a30*/  IADD3 R100, P2, R185, R122, RZ ;  /* 0x0000007ab9647210 */ /* 0x000fe20007f5e0ff */
[----:B------:R-:W-:Y:S01]  /*2a40*/  IMAD R185, R142, 0x124, RZ ;  /* 0x000001248eb97824 */ /* 0x000fe200078e02ff */
[-C--:B------:R-:W-:Y:S01]  /*2a50*/  LEA.HI.X.SX32 R95, R107, R123.reuse, 0x1, P0 ;  /* 0x0000007b6b5f7211 */ /* 0x080fe200000f0eff */
[----:B------:R-:W-:Y:S01]  /*2a60*/  IMAD R85, R3, 0xf9, RZ ;  /* 0x000000f903557824 */ /* 0x000fe200078e02ff */
[-C--:B------:R-:W-:Y:S01]  /*2a70*/  LEA.HI.X.SX32 R103, R101, R123.reuse, 0x1, P1 ;  /* 0x0000007b65677211 */ /* 0x080fe200008f0eff */
[----:B------:R-:W0:Y:S01]  /*2a80*/  LDC R142, c[0x0][0x248] ;  /* 0x00009200ff8e7b82 */ /* 0x000e220000000800 */
[----:B------:R-:W-:Y:S01]  /*2a90*/  IMAD R187, R144, 0x144, RZ ;  /* 0x0000014490bb7824 */ /* 0x000fe200078e02ff */
[----:B------:R1:W2:Y:S01]  /*2aa0*/  LDG.E.U16 R82, desc[UR6][R104.64] ;  /* 0x0000000668527981 */ /* 0x0002a2000c1e1500 */
[----:B------:R-:W-:-:S03]  /*2ab0*/  LEA.HI.X.SX32 R101, R85, R123, 0x1, P2 ;  /* 0x0000007b55657211 */ /* 0x000fc600010f0eff */
[----:B------:R1:W2:Y:S02]  /*2ac0*/  LDG.E.U16 R107, desc[UR6][R94.64] ;  /* 0x000000065e6b7981 */ /* 0x0002a4000c1e1500 */
[----:B------:R-:W5:Y:S02]  /*2ad0*/  LDC R144, c[0x0][0x248] ;  /* 0x00009200ff907b82 */ /* 0x000f640000000800 */
[----:B------:R1:W2:Y:S02]  /*2ae0*/  LDG.E.U16 R85, desc[UR6][R102.64] ;  /* 0x0000000666557981 */ /* 0x0002a4000c1e1500 */
[----:B-1----:R-:W-:Y:S01]  /*2af0*/  IMAD R105, R146, 0x164, RZ ;  /* 0x0000016492697824 */ /* 0x002fe200078e02ff */
[-C--:B------:R-:W-:Y:S01]  /*2b00*/  IADD3 R104, P1, R187, R122.reuse, RZ ;  /* 0x0000007abb687210 */ /* 0x080fe20007f3e0ff */
[----:B------:R1:W2:Y:S01]  /*2b10*/  LDG.E.U16 R109, desc[UR6][R100.64] ;  /* 0x00000006646d7981 */ /* 0x0002a2000c1e1500 */
[----:B------:R-:W-:Y:S01]  /*2b20*/  IADD3 R94, P0, R185, R122, RZ ;  /* 0x0000007ab95e7210 */ /* 0x000fe20007f1e0ff */
[----:B------:R-:W-:Y:S01]  /*2b30*/  IMAD R191, R154, 0x1e4, RZ ;  /* 0x000001e49abf7824 */ /* 0x000fe200078e02ff */
[----:B------:R-:W4:Y:S01]  /*2b40*/  LDC R146, c[0x0][0x248] ;  /* 0x00009200ff927b82 */ /* 0x000f220000000800 */
[----:B------:R-:W-:Y:S01]  /*2b50*/  IMAD R103, R148, 0x184, RZ ;  /* 0x0000018494677824 */ /* 0x000fe200078e02ff */
[----:B------:R-:W-:-:S02]  /*2b60*/  LEA.HI.X.SX32 R95, R138, R123, 0x1, P0 ;  /* 0x0000007b8a5f7211 */ /* 0x000fc400000f0eff */
[-C--:B------:R-:W-:Y:S01]  /*2b70*/  IADD3 R102, P0, R105, R122.reuse, RZ ;  /* 0x0000007a69667210 */ /* 0x080fe20007f1e0ff */
[----:B-1----:R-:W-:Y:S01]  /*2b80*/  IMAD R101, R150, 0x1a4, RZ ;  /* 0x000001a496657824 */ /* 0x002fe200078e02ff */
[-C--:B------:R-:W-:Y:S02]  /*2b90*/  IADD3 R100, P2, R103, R122.reuse, RZ ;  /* 0x0000007a67647210 */ /* 0x080fe40007f5e0ff */
[----:B------:R-:W1:Y:S01]  /*2ba0*/  LDC R148, c[0x0][0x248] ;  /* 0x00009200ff947b82 */ /* 0x000e620000000800 */
[-C--:B------:R-:W-:Y:S02]  /*2bb0*/  LEA.HI.X.SX32 R105, R106, R123.reuse, 0x1, P1 ;  /* 0x0000007b6a697211 */ /* 0x080fe400008f0eff */
[----:B------:R-:W-:Y:S01]  /*2bc0*/  LEA.HI.X.SX32 R103, R130, R123, 0x1, P0 ;  /* 0x0000007b82677211 */ /* 0x000fe200000f0eff */
[----:B------:R3:W2:Y:S04]  /*2bd0*/  LDG.E.U16 R106, desc[UR6][R94.64] ;  /* 0x000000065e6a7981 */ /* 0x0006a8000c1e1500 */
[----:B------:R-:W1:Y:S01]  /*2be0*/  LDC R130, c[0x0][0x248] ;  /* 0x00009200ff827b82 */ /* 0x000e620000000800 */
[----:B---3--:R-:W-:Y:S01]  /*2bf0*/  IMAD R187, R152, 0x1c4, RZ ;  /* 0x000001c498bb7824 */ /* 0x008fe200078e02ff */
[----:B------:R-:W3:Y:S01]  /*2c00*/  LDG.E.U16 R105, desc[UR6][R104.64] ;  /* 0x0000000668697981 */ /* 0x000ee2000c1e1500 */
[----:B------:R-:W-:-:S02]  /*2c10*/  IADD3 R94, P1, R101, R122, RZ ;  /* 0x0000007a655e7210 */ /* 0x000fc40007f3e0ff */
[----:B------:R-:W-:-:S03]  /*2c20*/  LEA.HI.X.SX32 R101, R131, R123, 0x1, P2 ;  /* 0x0000007b83657211 */ /* 0x000fc600010f0eff */
[----:B------:R-:W1:Y:S01]  /*2c30*/  LDC R150, c[0x0][0x248] ;  /* 0x00009200ff967b82 */ /* 0x000e620000000800 */
[----:B0-----:R-:W-:Y:S01]  /*2c40*/  IMAD R185, R142, 0x114, RZ ;  /* 0x000001148eb97824 */ /* 0x001fe200078e02ff */
[----:B------:R-:W3:Y:S06]  /*2c50*/  LDG.E.U16 R104, desc[UR6][R102.64] ;  /* 0x0000000666687981 */ /* 0x000eec000c1e1500 */
[----:B------:R-:W0:Y:S01]  /*2c60*/  LDC R131, c[0x0][0x248] ;  /* 0x00009200ff837b82 */ /* 0x000e220000000800 */
[----:B------:R-:W-:Y:S01]  /*2c70*/  LEA.HI.X.SX32 R95, R126, R123, 0x1, P1 ;  /* 0x0000007b7e5f7211 */ /* 0x000fe200008f0eff */
[----:B------:R5:W3:Y:S06]  /*2c80*/  LDG.E.U16 R103, desc[UR6][R100.64] ;  /* 0x0000000664677981 */ /* 0x000aec000c1e1500 */
[----:B------:R-:W0:Y:S01]  /*2c90*/  LDC R138, c[0x0][0x248] ;  /* 0x00009200ff8a7b82 */ /* 0x000e220000000800 */
[----:B------:R5:W3:Y:S01]  /*2ca0*/  LDG.E.U16 R102, desc[UR6][R94.64] ;  /* 0x000000065e667981 */ /* 0x000ae2000c1e1500 */
[----:B------:R-:W-:-:S02]  /*2cb0*/  IADD3 R126, P2, R191, R122, RZ ;  /* 0x0000007abf7e7210 */ /* 0x000fc40007f5e0ff */
[----:B-----5:R-:W-:Y:S01]  /*2cc0*/  IADD3 R100, P1, R187, R122, RZ ;  /* 0x0000007abb647210 */ /* 0x020fe20007f3e0ff */
[----:B------:R-:W-:-:S03]  /*2cd0*/  IMAD R187, R144, 0x134, RZ ;  /* 0x0000013490bb7824 */ /* 0x000fc600078e02ff */
[----:B------:R-:W5:Y:S01]  /*2ce0*/  LDC R142, c[0x0][0x248] ;  /* 0x00009200ff8e7b82 */ /* 0x000f620000000800 */
[-C--:B------:R-:W-:Y:S02]  /*2cf0*/  IADD3 R94, P0, R185, R122.reuse, RZ ;  /* 0x0000007ab95e7210 */ /* 0x080fe40007f1e0ff */
[-C--:B------:R-:W-:Y:S02]  /*2d00*/  LEA.HI.X.SX32 R101, R124, R123.reuse, 0x1, P1 ;  /* 0x0000007b7c657211 */ /* 0x080fe400008f0eff */
[----:B------:R-:W-:Y:S02]  /*2d10*/  IADD3 R124, P1, R187, R122, RZ ;  /* 0x0000007abb7c7210 */ /* 0x000fe40007f3e0ff */
[-C--:B------:R-:W-:Y:S01]  /*2d20*/  LEA.HI.X.SX32 R127, R127, R123.reuse, 0x1, P2 ;  /* 0x0000007b7f7f7211 */ /* 0x080fe200010f0eff */
[----:B------:R-:W5:Y:S01]  /*2d30*/  LDC R144, c[0x0][0x248] ;  /* 0x00009200ff907b82 */ /* 0x000f620000000800 */
[-C--:B------:R-:W-:Y:S01]  /*2d40*/  LEA.HI.X.SX32 R95, R128, R123.reuse, 0x1, P0 ;  /* 0x0000007b805f7211 */ /* 0x080fe200000f0eff */
[----:B-1----:R-:W-:Y:S01]  /*2d50*/  IMAD R185, R130, 0x154, RZ ;  /* 0x0000015482b97824 */ /* 0x002fe200078e02ff */
[----:B------:R-:W-:Y:S01]  /*2d60*/  LEA.HI.X.SX32 R125, R125, R123, 0x1, P1 ;  /* 0x0000007b7d7d7211 */ /* 0x000fe200008f0eff */
[----:B------:R-:W3:Y:S01]  /*2d70*/  LDG.E.U16 R101, desc[UR6][R100.64] ;  /* 0x0000000664657981 */ /* 0x000ee2000c1e1500 */
[----:B0-----:R-:W-:-:S02]  /*2d80*/  IMAD R131, R131, 0x174, RZ ;  /* 0x0000017483837824 */ /* 0x001fc400078e02ff */
[-C--:B------:R-:W-:Y:S01]  /*2d90*/  IADD3 R130, P0, R185, R122.reuse, RZ ;  /* 0x0000007ab9827210 */ /* 0x080fe20007f1e0ff */
[----:B------:R-:W3:Y:S01]  /*2da0*/  LDG.E.U16 R95, desc[UR6][R94.64] ;  /* 0x000000065e5f7981 */ /* 0x000ee2000c1e1500 */
[----:B------:R-:W0:Y:S03]  /*2db0*/  LDC R154, c[0x0][0x248] ;  /* 0x00009200ff9a7b82 */ /* 0x000e260000000800 */
[----:B------:R1:W3:Y:S01]  /*2dc0*/  LDG.E.U16 R100, desc[UR6][R126.64] ;  /* 0x000000067e647981 */ /* 0x0002e2000c1e1500 */
[----:B------:R-:W-:-:S04]  /*2dd0*/  IADD3 R128, P1, R131, R122, RZ ;  /* 0x0000007a83807210 */ /* 0x000fc80007f3e0ff */
[----:B------:R-:W0:Y:S01]  /*2de0*/  LDC R152, c[0x0][0x248] ;  /* 0x00009200ff987b82 */ /* 0x000e220000000800 */
[----:B------:R1:W3:Y:S01]  /*2df0*/  LDG.E.U16 R94, desc[UR6][R124.64] ;  /* 0x000000067c5e7981 */ /* 0x0002e2000c1e1500 */
[----:B------:R-:W-:Y:S01]  /*2e00*/  LEA.HI.X.SX32 R131, R129, R123, 0x1, P0 ;  /* 0x0000007b81837211 */ /* 0x000fe200000f0eff */
[----:B-1----:R-:W-:-:S05]  /*2e10*/  IMAD R127, R148, 0x1b4, RZ ;  /* 0x000001b4947f7824 */ /* 0x002fca00078e02ff */
[----:B------:R-:W1:Y:S01]  /*2e20*/  LDC R228, c[0x0][0x248] ;  /* 0x00009200ffe47b82 */ /* 0x000e620000000800 */
[----:B------:R-:W-:-:S07]  /*2e30*/  IMAD R125, R150, 0x1d4, RZ ;  /* 0x000001d4967d7824 */ /* 0x000fce00078e02ff */
[----:B------:R-:W0:Y:S01]  /*2e40*/  LDC R148, c[0x0][0x248] ;  /* 0x00009200ff947b82 */ /* 0x000e220000000800 */
[----:B------:R-:W-:Y:S01]  /*2e50*/  IMAD R185, R138, 0x194, RZ ;  /* 0x000001948ab97824 */ /* 0x000fe200078e02ff */
[----:B------:R-:W-:-:S06]  /*2e60*/  IADD3 R124, P2, R127, R122, RZ ;  /* 0x0000007a7f7c7210 */ /* 0x000fcc0007f5e0ff */
[----:B------:R-:W1:Y:S01]  /*2e70*/  LDC R150, c[0x0][0x248] ;  /* 0x00009200ff967b82 */ /* 0x000e620000000800 */
[----:B------:R-:W-:Y:S02]  /*2e80*/  LEA.HI.X.SX32 R129, R121, R123, 0x1, P1 ;  /* 0x0000007b79817211 */ /* 0x000fe400008f0eff */
[----:B------:R4:W3:Y:S01]  /*2e90*/  LDG.E.U16 R121, desc[UR6][R130.64] ;  /* 0x0000000682797981 */ /* 0x0008e2000c1e1500 */
[----:B------:R-:W-:Y:S01]  /*2ea0*/  IADD3 R126, P0, R185, R122, RZ ;  /* 0x0000007ab97e7210 */ /* 0x000fe20007f1e0ff */
[----:B-----5:R-:W-:-:S03]  /*2eb0*/  IMAD R187, R142, 0x106, RZ ;  /* 0x000001068ebb7824 */ /* 0x020fc600078e02ff */
[-C--:B------:R-:W-:Y:S01]  /*2ec0*/  LEA.HI.X.SX32 R127, R136, R123.reuse, 0x1, P0 ;  /* 0x0000007b887f7211 */ /* 0x080fe200000f0eff */
[----:B------:R-:W5:Y:S01]  /*2ed0*/  LDC R218, c[0x0][0x248] ;  /* 0x00009200ffda7b82 */ /* 0x000f620000000800 */
[----:B----4-:R-:W-:Y:S02]  /*2ee0*/  IADD3 R130, P1, R125, R122, RZ ;  /* 0x0000007a7d827210 */ /* 0x010fe40007f3e0ff */
[-C--:B------:R-:W-:Y:S01]  /*2ef0*/  LEA.HI.X.SX32 R125, R132, R123.reuse, 0x1, P2 ;  /* 0x0000007b847d7211 */ /* 0x080fe200010f0eff */
[----:B------:R-:W-:Y:S01]  /*2f00*/  IMAD R191, R144, 0x116, RZ ;  /* 0x0000011690bf7824 */ /* 0x000fe200078e02ff */
[----:B------:R-:W-:Y:S01]  /*2f10*/  LEA.HI.X.SX32 R131, R134, R123, 0x1, P1 ;  /* 0x0000007b86837211 */ /* 0x000fe200008f0eff */
[----:B------:R-:W-:Y:S01]  /*2f20*/  IMAD R185, R3, 0x83, RZ ;  /* 0x0000008303b97824 */ /* 0x000fe200078e02ff */
[----:B------:R4:W3:Y:S01]  /*2f30*/  LDG.E.U16 R134, desc[UR6][R126.64] ;  /* 0x000000067e867981 */ /* 0x0008e2000c1e1500 */
[----:B------:R-:W5:Y:S03]  /*2f40*/  LDC R230, c[0x0][0x248] ;  /* 0x00009200ffe67b82 */ /* 0x000f660000000800 */
[----:B------:R4:W3:Y:S04]  /*2f50*/  LDG.E.U16 R136, desc[UR6][R124.64] ;  /* 0x000000067c887981 */ /* 0x0008e8000c1e1500 */
[----:B------:R0:W3:Y:S01]  /*2f60*/  LDG.E.U16 R132, desc[UR6][R128.64] ;  /* 0x0000000680847981 */ /* 0x0000e2000c1e1500 */
[----:B------:R-:W5:Y:S01]  /*2f70*/  LDC R232, c[0x0][0x248] ;  /* 0x00009200ffe87b82 */ /* 0x000f620000000800 */
[----:B----4-:R-:W-:-:S02]  /*2f80*/  IMAD R127, R146, 0x126, RZ ;  /* 0x00000126927f7824 */ /* 0x010fc400078e02ff */
[----:B------:R4:W3:Y:S01]  /*2f90*/  LDG.E.U16 R138, desc[UR6][R130.64] ;  /* 0x00000006828a7981 */ /* 0x0008e2000c1e1500 */
[-C--:B------:R-:W-:Y:S02]  /*2fa0*/  IADD3 R124, P2, R193, R122.reuse, RZ ;  /* 0x0000007ac17c7210 */ /* 0x080fe40007f5e0ff */
[-C--:B------:R-:W-:Y:S01]  /*2fb0*/  IADD3 R126, P0, R187, R122.reuse, RZ ;  /* 0x0000007abb7e7210 */ /* 0x080fe20007f1e0ff */
[----:B------:R-:W-:Y:S01]  /*2fc0*/  IMAD R199, R188, 0x1f6, RZ ;  /* 0x000001f6bcc77824 */ /* 0x000fe200078e02ff */
[-C--:B------:R-:W-:Y:S01]  /*2fd0*/  LEA.HI.X.SX32 R125, R140, R123.reuse, 0x1, P2 ;  /* 0x0000007b8c7d7211 */ /* 0x080fe200010f0eff */
[----:B0-----:R-:W-:Y:S01]  /*2fe0*/  IMAD R129, R3, 0x8b, RZ ;  /* 0x0000008b03817824 */ /* 0x001fe200078e02ff */
[-C--:B------:R-:W-:Y:S01]  /*2ff0*/  IADD3 R128, P1, R191, R122.reuse, RZ ;  /* 0x0000007abf807210 */ /* 0x080fe20007f3e0ff */
[----:B------:R-:W-:Y:S01]  /*3000*/  IMAD R191, R148, 0x136, RZ ;  /* 0x0000013694bf7824 */ /* 0x000fe200078e02ff */
[----:B----4-:R-:W-:Y:S01]  /*3010*/  IADD3 R130, P2, R127, R122, RZ ;  /* 0x0000007a7f827210 */ /* 0x010fe20007f5e0ff */
[----:B------:R-:W-:Y:S01]  /*3020*/  IMAD R131, R3, 0x93, RZ ;  /* 0x0000009303837824 */ /* 0x000fe200078e02ff */
[-C--:B------:R-:W-:Y:S01]  /*3030*/  LEA.HI.X.SX32 R127, R185, R123.reuse, 0x1, P0 ;  /* 0x0000007bb97f7211 */ /* 0x080fe200000f0eff */
[----:B------:R1:W4:Y:S01]  /*3040*/  LDG.E.U16 R140, desc[UR6][R124.64] ;  /* 0x000000067c8c7981 */ /* 0x000322000c1e1500 */
[----:B------:R-:W-:Y:S01]  /*3050*/  IMAD R185, R3, 0x9b, RZ ;  /* 0x0000009b03b97824 */ /* 0x000fe200078e02ff */
[----:B------:R-:W0:Y:S01]  /*3060*/  LDC R193, c[0x0][0x248] ;  /* 0x00009200ffc17b82 */ /* 0x000e220000000800 */
[-C--:B------:R-:W-:Y:S01]  /*3070*/  LEA.HI.X.SX32 R131, R131, R123.reuse, 0x1, P2 ;  /* 0x0000007b83837211 */ /* 0x080fe200010f0eff */
[----:B------:R1:W4:Y:S01]  /*3080*/  LDG.E.U16 R142, desc[UR6][R126.64] ;  /* 0x000000067e8e7981 */ /* 0x000322000c1e1500 */
[----:B------:R-:W-:Y:S01]  /*3090*/  LEA.HI.X.SX32 R129, R129, R123, 0x1, P1 ;  /* 0x0000007b81817211 */ /* 0x000fe200008f0eff */
[----:B------:R-:W-:-:S02]  /*30a0*/  IMAD R187, R3, 0xa3, RZ ;  /* 0x000000a303bb7824 */ /* 0x000fc400078e02ff */
[----:B------:R1:W4:Y:S02]  /*30b0*/  LDG.E.U16 R146, desc[UR6][R130.64] ;  /* 0x0000000682927981 */ /* 0x000324000c1e1500 */
[----:B-1----:R-:W-:Y:S01]  /*30c0*/  IMAD R125, R150, 0x146, RZ ;  /* 0x00000146967d7824 */ /* 0x002fe200078e02ff */
[-C--:B------:R-:W-:Y:S01]  /*30d0*/  IADD3 R124, P0, R191, R122.reuse, RZ ;  /* 0x0000007abf7c7210 */ /* 0x080fe20007f1e0ff */
[----:B------:R-:W-:Y:S01]  /*30e0*/  IMAD R191, R154, 0x166, RZ ;  /* 0x000001669abf7824 */ /* 0x000fe200078e02ff */
[----:B------:R1:W4:Y:S01]  /*30f0*/  LDG.E.U16 R144, desc[UR6][R128.64] ;  /* 0x0000000680907981 */ /* 0x000322000c1e1500 */
[----:B------:R-:W-:Y:S01]  /*3100*/  IMAD R127, R152, 0x156, RZ ;  /* 0x00000156987f7824 */ /* 0x000fe200078e02ff */
[-C--:B------:R-:W-:Y:S01]  /*3110*/  IADD3 R126, P1, R125, R122.reuse, RZ ;  /* 0x0000007a7d7e7210 */ /* 0x080fe20007f3e0ff */
[----:B------:R-:W5:Y:S01]  /*3120*/  LDC R234, c[0x0][0x248] ;  /* 0x00009200ffea7b82 */ /* 0x000f620000000800 */
[----:B------:R-:W-:Y:S01]  /*3130*/  LEA.HI.X.SX32 R125, R185, R123, 0x1, P0 ;  /* 0x0000007bb97d7211 */ /* 0x000fe200000f0eff */
[----:B------:R-:W-:Y:S01]  /*3140*/  IMAD R131, R3, 0xb3, RZ ;  /* 0x000000b303837824 */ /* 0x000fe200078e02ff */
[----:B------:R-:W-:Y:S01]  /*3150*/  IADD3 R130, P0, R191, R122, RZ ;  /* 0x0000007abf827210 */ /* 0x000fe20007f1e0ff */
[----:B------:R-:W-:-:S02]  /*3160*/  IMAD R191, R156, 0x176, RZ ;  /* 0x000001769cbf7824 */ /* 0x000fc400078e02ff */
[----:B------:R1:W4:Y:S02]  /*3170*/  LDG.E.U16 R148, desc[UR6][R124.64] ;  /* 0x000000067c947981 */ /* 0x000324000c1e1500 */
[-C--:B-1----:R-:W-:Y:S01]  /*3180*/  IADD3 R128, P2, R127, R122.reuse, RZ ;  /* 0x0000007a7f807210 */ /* 0x082fe20007f5e0ff */
[----:B------:R-:W-:Y:S01]  /*3190*/  IMAD R129, R3, 0xab, RZ ;  /* 0x000000ab03817824 */ /* 0x000fe200078e02ff */
[-C--:B------:R-:W-:Y:S01]  /*31a0*/  LEA.HI.X.SX32 R127, R187, R123.reuse, 0x1, P1 ;  /* 0x0000007bbb7f7211 */ /* 0x080fe200008f0eff */
[----:B------:R-:W-:Y:S01]  /*31b0*/  IMAD R185, R3, 0xbb, RZ ;  /* 0x000000bb03b97824 */ /* 0x000fe200078e02ff */
[-C--:B------:R-:W-:Y:S01]  /*31c0*/  LEA.HI.X.SX32 R131, R131, R123.reuse, 0x1, P0 ;  /* 0x0000007b83837211 */ /* 0x080fe200000f0eff */
[----:B------:R-:W1:Y:S01]  /*31d0*/  LDC R236, c[0x0][0x248] ;  /* 0x00009200ffec7b82 */ /* 0x000e620000000800 */
[----:B------:R-:W-:Y:S01]  /*31e0*/  IMAD R125, R158, 0x186, RZ ;  /* 0x000001869e7d7824 */ /* 0x000fe200078e02ff */
[----:B------:R-:W-:Y:S01]  /*31f0*/  IADD3 R124, P0, R191, R122, RZ ;  /* 0x0000007abf7c7210 */ /* 0x000fe20007f1e0ff */
[----:B------:R-:W-:Y:S01]  /*3200*/  IMAD R191, R162, 0x1a6, RZ ;  /* 0x000001a6a2bf7824 */ /* 0x000fe200078e02ff */
[----:B------:R-:W-:Y:S01]  /*3210*/  LEA.HI.X.SX32 R129, R129, R123, 0x1, P2 ;  /* 0x0000007b81817211 */ /* 0x000fe200010f0eff */
[----:B------:R0:W4:Y:S01]  /*3220*/  LDG.E.U16 R150, desc[UR6][R126.64] ;  /* 0x000000067e967981 */ /* 0x000122000c1e1500 */
[----:B------:R-:W-:-:S02]  /*3230*/  IMAD R187, R3, 0xc3, RZ ;  /* 0x000000c303bb7824 */ /* 0x000fc400078e02ff */
[----:B------:R-:W1:Y:S01]  /*3240*/  LDC R226, c[0x0][0x248] ;  /* 0x00009200ffe27b82 */ /* 0x000e620000000800 */
[----:B------:R0:W4:Y:S04]  /*3250*/  LDG.E.U16 R154, desc[UR6][R130.64] ;  /* 0x00000006829a7981 */ /* 0x000128000c1e1500 */
[----:B------:R0:W4:Y:S02]  /*3260*/  LDG.E.U16 R152, desc[UR6][R128.64] ;  /* 0x0000000680987981 */ /* 0x000124000c1e1500 */
[----:B0-----:R-:W-:Y:S01]  /*3270*/  IMAD R127, R160, 0x196, RZ ;  /* 0x00000196a07f7824 */ /* 0x001fe200078e02ff */
[-C--:B------:R-:W-:Y:S01]  /*3280*/  IADD3 R126, P1, R125, R122.reuse, RZ ;  /* 0x0000007a7d7e7210 */ /* 0x080fe20007f3e0ff */
[----:B------:R-:W0:Y:S01]  /*3290*/  LDC R240, c[0x0][0x280] ;  /* 0x0000a000fff07b82 */ /* 0x000e220000000800 */
[-C--:B------:R-:W-:Y:S01]  /*32a0*/  LEA.HI.X.SX32 R125, R185, R123.reuse, 0x1, P0 ;  /* 0x0000007bb97d7211 */ /* 0x080fe200000f0eff */
[----:B------:R-:W-:Y:S01]  /*32b0*/  IMAD R131, R3, 0xd3, RZ ;  /* 0x000000d303837824 */ /* 0x000fe200078e02ff */
[-C--:B------:R-:W-:Y:S01]  /*32c0*/  IADD3 R130, P0, R191, R122.reuse, RZ ;  /* 0x0000007abf827210 */ /* 0x080fe20007f1e0ff */
[----:B------:R-:W-:Y:S01]  /*32d0*/  IMAD R191, R164, 0x1b6, RZ ;  /* 0x000001b6a4bf7824 */ /* 0x000fe200078e02ff */
[----:B------:R-:W-:Y:S01]  /*32e0*/  IADD3 R128, P2, R127, R122, RZ ;  /* 0x0000007a7f807210 */ /* 0x000fe20007f5e0ff */
[----:B------:R-:W-:Y:S01]  /*32f0*/  IMAD R129, R3, 0xcb, RZ ;  /* 0x000000cb03817824 */ /* 0x000fe200078e02ff */
[-C--:B------:R-:W-:Y:S01]  /*3300*/  LEA.HI.X.SX32 R127, R187, R123.reuse, 0x1, P1 ;  /* 0x0000007bbb7f7211 */ /* 0x080fe200008f0eff */
[----:B------:R5:W4:Y:S01]  /*3310*/  LDG.E.U16 R156, desc[UR6][R124.64] ;  /* 0x000000067c9c7981 */ /* 0x000b22000c1e1500 */
[-C--:B------:R-:W-:Y:S01]  /*3320*/  LEA.HI.X.SX32 R131, R131, R123.reuse, 0x1, P0 ;  /* 0x0000007b83837211 */ /* 0x080fe200000f0eff */
[----:B------:R-:W-:Y:S01]  /*3330*/  IMAD R185, R3, 0xdb, RZ ;  /* 0x000000db03b97824 */ /* 0x000fe200078e02ff */
[----:B------:R-:W-:Y:S01]  /*3340*/  LEA.HI.X.SX32 R129, R129, R123, 0x1, P2 ;  /* 0x0000007b81817211 */ /* 0x000fe200010f0eff */
[----:B------:R5:W4:Y:S01]  /*3350*/  LDG.E.U16 R158, desc[UR6][R126.64] ;  /* 0x000000067e9e7981 */ /* 0x000b22000c1e1500 */
[----:B------:R-:W-:-:S03]  /*3360*/  IMAD R187, R3, 0xe3, RZ ;  /* 0x000000e303bb7824 */ /* 0x000fc600078e02ff */
[----:B------:R5:W4:Y:S02]  /*3370*/  LDG.E.U16 R160, desc[UR6][R128.64] ;  /* 0x0000000680a07981 */ /* 0x000b24000c1e1500 */
[----:B-----5:R-:W-:Y:S01]  /*3380*/  IMAD R125, R166, 0x1c6, RZ ;  /* 0x000001c6a67d7824 */ /* 0x020fe200078e02ff */
[-C--:B------:R-:W-:Y:S01]  /*3390*/  IADD3 R124, P0, R191, R122.reuse, RZ ;  /* 0x0000007abf7c7210 */ /* 0x080fe20007f1e0ff */
[----:B------:R-:W-:Y:S01]  /*33a0*/  IMAD R191, R170, 0x1e6, RZ ;  /* 0x000001e6aabf7824 */ /* 0x000fe200078e02ff */
[----:B------:R5:W4:Y:S01]  /*33b0*/  LDG.E.U16 R162, desc[UR6][R130.64] ;  /* 0x0000000682a27981 */ /* 0x000b22000c1e1500 */
[----:B------:R-:W-:Y:S01]  /*33c0*/  IMAD R127, R168, 0x1d6, RZ ;  /* 0x000001d6a87f7824 */ /* 0x000fe200078e02ff */
[-C--:B------:R-:W-:Y:S02]  /*33d0*/  IADD3 R126, P1, R125, R122.reuse, RZ ;  /* 0x0000007a7d7e7210 */ /* 0x080fe40007f3e0ff */
[----:B------:R-:W-:Y:S02]  /*33e0*/  LEA.HI.X.SX32 R125, R185, R123, 0x1, P0 ;  /* 0x0000007bb97d7211 */ /* 0x000fe400000f0eff */
[----:B------:R-:W1:Y:S01]  /*33f0*/  LDC R185, c[0x0][0x248] ;  /* 0x00009200ffb97b82 */ /* 0x000e620000000800 */
[----:B------:R-:W-:-:S02]  /*3400*/  IADD3 R128, P2, R127, R122, RZ ;  /* 0x0000007a7f807210 */ /* 0x000fc40007f5e0ff */
[-C--:B------:R-:W-:Y:S01]  /*3410*/  LEA.HI.X.SX32 R127, R187, R123.reuse, 0x1, P1 ;  /* 0x0000007bbb7f7211 */ /* 0x080fe200008f0eff */
[----:B-----5:R-:W-:Y:S01]  /*3420*/  IMAD R131, R3, 0xf3, RZ ;  /* 0x000000f303837824 */ /* 0x020fe200078e02ff */
[-C--:B------:R-:W-:Y:S01]  /*3430*/  IADD3 R130, P0, R191, R122.reuse, RZ ;  /* 0x0000007abf827210 */ /* 0x080fe20007f1e0ff */
[----:B------:R-:W-:Y:S01]  /*3440*/  IMAD R129, R3, 0xeb, RZ ;  /* 0x000000eb03817824 */ /* 0x000fe200078e02ff */
[----:B------:R5:W4:Y:S01]  /*3450*/  LDG.E.U16 R164, desc[UR6][R124.64] ;  /* 0x000000067ca47981 */ /* 0x000b22000c1e1500 */
[----:B------:R-:W0:Y:S01]  /*3460*/  LDC R187, c[0x0][0x248] ;  /* 0x00009200ffbb7b82 */ /* 0x000e220000000800 */
[-C--:B------:R-:W-:Y:S02]  /*3470*/  LEA.HI.X.SX32 R131, R131, R123.reuse, 0x1, P0 ;  /* 0x0000007b83837211 */ /* 0x080fe400000f0eff */
[-C--:B------:R-:W-:Y:S01]  /*3480*/  LEA.HI.X.SX32 R129, R129, R123.reuse, 0x1, P2 ;  /* 0x0000007b81817211 */ /* 0x080fe200010f0eff */
[C---:B------:R-:W-:Y:S01]  /*3490*/  IMAD R190, R3.reuse, 0x9c, RZ ;  /* 0x0000009c03be7824 */ /* 0x040fe200078e02ff */
[----:B------:R-:W4:Y:S04]  /*34a0*/  LDG.E.U16 R166, desc[UR6][R126.64] ;  /* 0x000000067ea67981 */ /* 0x000f28000c1e1500 */
[----:B------:R5:W4:Y:S02]  /*34b0*/  LDG.E.U16 R170, desc[UR6][R130.64] ;  /* 0x0000000682aa7981 */ /* 0x000b24000c1e1500 */
[----:B-----5:R-:W-:Y:S01]  /*34c0*/  IMAD R125, R3, 0xfb, RZ ;  /* 0x000000fb037d7824 */ /* 0x020fe200078e02ff */
[----:B------:R-:W-:Y:S01]  /*34d0*/  IADD3 R124, P2, R199, R122, RZ ;  /* 0x0000007ac77c7210 */ /* 0x000fe20007f5e0ff */
[----:B------:R-:W-:Y:S01]  /*34e0*/  IMAD R191, R176, 0x108, RZ ;  /* 0x00000108b0bf7824 */ /* 0x000fe200078e02ff */
[----:B------:R-:W5:Y:S01]  /*34f0*/  LDC R199, c[0x0][0x248] ;  /* 0x00009200ffc77b82 */ /* 0x000f620000000800 */
[----:B------:R-:W-:Y:S01]  /*3500*/  IMAD R197, R178, 0x128, RZ ;  /* 0x00000128b2c57824 */ /* 0x000fe200078e02ff */
[----:B------:R-:W-:Y:S01]  /*3510*/  LEA.HI.X.SX32 R125, R125, R123, 0x1, P2 ;  /* 0x0000007b7d7d7211 */ /* 0x000fe200010f0eff */
[----:B------:R0:W4:Y:S01]  /*3520*/  LDG.E.U16 R168, desc[UR6][R128.64] ;  /* 0x0000000680a87981 */ /* 0x000122000c1e1500 */
[----:B------:R-:W-:-:S05]  /*3530*/  IMAD R131, R186, 0x138, RZ ;  /* 0x00000138ba837824 */ /* 0x000fca00078e02ff */
[-C--:B------:R-:W-:Y:S01]  /*3540*/  IADD3 R130, P2, R131, R122.reuse, RZ ;  /* 0x0000007a83827210 */ /* 0x080fe20007f5e0ff */
[----:B-1----:R-:W-:Y:S01]  /*3550*/  IMAD R185, R185, 0x148, RZ ;  /* 0x00000148b9b97824 */ /* 0x002fe200078e02ff */
[-C--:B------:R-:W-:Y:S02]  /*3560*/  IADD3 R126, P0, R191, R122.reuse, RZ ;  /* 0x0000007abf7e7210 */ /* 0x080fe40007f1e0ff */
[-C--:B------:R-:W-:Y:S01]  /*3570*/  LEA.HI.X.SX32 R131, R190, R123.reuse, 0x1, P2 ;  /* 0x0000007bbe837211 */ /* 0x080fe200010f0eff */
[----:B0-----:R-:W-:Y:S01]  /*3580*/  IMAD R187, R187, 0x168, RZ ;  /* 0x00000168bbbb7824 */ /* 0x001fe200078e02ff */
[-C--:B------:R-:W-:Y:S01]  /*3590*/  IADD3 R128, P1, R197, R122.reuse, RZ ;  /* 0x0000007ac5807210 */ /* 0x080fe20007f3e0ff */
[----:B------:R-:W-:Y:S01]  /*35a0*/  IMAD R195, R195, 0x1a8, RZ ;  /* 0x000001a8c3c37824 */ /* 0x000fe200078e02ff */
[-C--:B------:R-:W-:Y:S01]  /*35b0*/  LEA.HI.X.SX32 R127, R174, R123.reuse, 0x1, P0 ;  /* 0x0000007bae7f7211 */ /* 0x080fe200000f0eff */
[----:B------:R0:W4:Y:S01]  /*35c0*/  LDG.E.U16 R178, desc[UR6][R130.64] ;  /* 0x0000000682b27981 */ /* 0x000122000c1e1500 */
[-C--:B------:R-:W-:Y:S01]  /*35d0*/  LEA.HI.X.SX32 R129, R172, R123.reuse, 0x1, P1 ;  /* 0x0000007bac817211 */ /* 0x080fe200008f0eff */
[----:B------:R-:W1:Y:S01]  /*35e0*/  LDC R191, c[0x0][0x248] ;  /* 0x00009200ffbf7b82 */ /* 0x000e620000000800 */
[----:B------:R-:W-:Y:S01]  /*35f0*/  IMAD R193, R193, 0x178, RZ ;  /* 0x00000178c1c17824 */ /* 0x000fe200078e02ff */
[----:B------:R-:W4:Y:S04]  /*3600*/  LDG.E.U16 R172, desc[UR6][R124.64] ;  /* 0x000000067cac7981 */ /* 0x000f28000c1e1500 */
[----:B------:R5:W4:Y:S01]  /*3610*/  LDG.E.U16 R176, desc[UR6][R128.64] ;  /* 0x0000000680b07981 */ /* 0x000b22000c1e1500 */
[----:B0-----:R-:W-:Y:S01]  /*3620*/  IADD3 R130, P0, R185, R122, RZ ;  /* 0x0000007ab9827210 */ /* 0x001fe20007f1e0ff */
[----:B------:R-:W0:Y:S02]  /*3630*/  LDC R197, c[0x0][0x248] ;  /* 0x00009200ffc57b82 */ /* 0x000e240000000800 */
[----:B------:R2:W4:Y:S01]  /*3640*/  LDG.E.U16 R174, desc[UR6][R126.64] ;  /* 0x000000067eae7981 */ /* 0x000522000c1e1500 */
[----:B------:R-:W-:-:S02]  /*3650*/  LEA.HI.X.SX32 R131, R179, R123, 0x1, P0 ;  /* 0x0000007bb3837211 */ /* 0x000fc400000f0eff */
[----:B-----5:R-:W-:-:S03]  /*3660*/  IADD3 R128, P1, R187, R122, RZ ;  /* 0x0000007abb807210 */ /* 0x020fc60007f3e0ff */
[----:B------:R5:W4:Y:S01]  /*3670*/  LDG.E.U16 R179, desc[UR6][R130.64] ;  /* 0x0000000682b37981 */ /* 0x000b22000c1e1500 */
[----:B------:R-:W-:Y:S01]  /*3680*/  LEA.HI.X.SX32 R129, R180, R123, 0x1, P1 ;  /* 0x0000007bb4817211 */ /* 0x000fe200008f0eff */
[----:B------:R-:W-:Y:S01]  /*3690*/  IMAD R125, R194, 0x188, RZ ;  /* 0x00000188c27d7824 */ /* 0x000fe200078e02ff */
[-C--:B--2---:R-:W-:Y:S02]  /*36a0*/  IADD3 R126, P0, R193, R122.reuse, RZ ;  /* 0x0000007ac17e7210 */ /* 0x084fe40007f1e0ff */
[-C--:B-----5:R-:W-:Y:S01]  /*36b0*/  IADD3 R130, P1, R195, R122.reuse, RZ ;  /* 0x0000007ac3827210 */ /* 0x0a0fe20007f3e0ff */
[----:B------:R2:W5:Y:S01]  /*36c0*/  LDG.E.U16 R180, desc[UR6][R128.64] ;  /* 0x0000000680b47981 */ /* 0x000562000c1e1500 */
[----:B------:R-:W0:Y:S01]  /*36d0*/  LDC R195, c[0x0][0x248] ;  /* 0x00009200ffc37b82 */ /* 0x000e220000000800 */
[----:B------:R-:W-:Y:S01]  /*36e0*/  IMAD R193, R199, 0x1b8, RZ ;  /* 0x000001b8c7c17824 */ /* 0x000fe200078e02ff */
[----:B------:R-:W-:Y:S01]  /*36f0*/  IADD3 R124, P2, R125, R122, RZ ;  /* 0x0000007a7d7c7210 */ /* 0x000fe20007f5e0ff */
[----:B------:R-:W-:-:S05]  /*3700*/  IMAD R188, R3, 0xbc, RZ ;  /* 0x000000bc03bc7824 */ /* 0x000fca00078e02ff */
[----:B------:R-:W0:Y:S01]  /*3710*/  LDC R199, c[0x0][0x248] ;  /* 0x00009200ffc77b82 */ /* 0x000e220000000800 */
[----:B--2---:R-:W-:Y:S01]  /*3720*/  IMAD R129, R204, 0x1e8, RZ ;  /* 0x000001e8cc817824 */ /* 0x004fe200078e02ff */
[-C--:B------:R-:W-:Y:S01]  /*3730*/  LEA.HI.X.SX32 R125, R181, R123.reuse, 0x1, P2 ;  /* 0x0000007bb57d7211 */ /* 0x080fe200010f0eff */
[----:B------:R-:W-:Y:S01]  /*3740*/  IMAD R201, R201, 0x1c8, RZ ;  /* 0x000001c8c9c97824 */ /* 0x000fe200078e02ff */
[-C--:B------:R-:W-:Y:S01]  /*3750*/  LEA.HI.X.SX32 R127, R188, R123.reuse, 0x1, P0 ;  /* 0x0000007bbc7f7211 */ /* 0x080fe200000f0eff */
[----:B------:R-:W-:Y:S02]  /*3760*/  IMAD R187, R3, 0xdc, RZ ;  /* 0x000000dc03bb7824 */ /* 0x000fe400078e02ff */
[----:B------:R2:W5:Y:S01]  /*3770*/  LDG.E.U16 R185, desc[UR6][R124.64] ;  /* 0x000000067cb97981 */ /* 0x000562000c1e1500 */
[----:B------:R-:W0:Y:S01]  /*3780*/  LDC R204, c[0x0][0x248] ;  /* 0x00009200ffcc7b82 */ /* 0x000e220000000800 */
[----:B------:R-:W-:Y:S01]  /*3790*/  LEA.HI.X.SX32 R131, R182, R123, 0x1, P1 ;  /* 0x0000007bb6837211 */ /* 0x000fe200008f0eff */
[----:B-1----:R-:W-:Y:S01]  /*37a0*/  IMAD R191, R191, 0x118, RZ ;  /* 0x00000118bfbf7824 */ /* 0x002fe200078e02ff */
[----:B------:R1:W5:Y:S01]  /*37b0*/  LDG.E.U16 R181, desc[UR6][R126.64] ;  /* 0x000000067eb57981 */ /* 0x000362000c1e1500 */
[----:B------:R-:W-:-:S02]  /*37c0*/  IADD3 R128, P2, R129, R122, RZ ;  /* 0x0000007a81807210 */ /* 0x000fc40007f5e0ff */
[-C--:B--2---:R-:W-:Y:S01]  /*37d0*/  IADD3 R124, P0, R193, R122.reuse, RZ ;  /* 0x0000007ac17c7210 */ /* 0x084fe20007f1e0ff */
[----:B------:R2:W5:Y:S01]  /*37e0*/  LDG.E.U16 R186, desc[UR6][R130.64] ;  /* 0x0000000682ba7981 */ /* 0x000562000c1e1500 */
[----:B------:R-:W-:Y:S01]  /*37f0*/  IMAD R182, R3, 0x8c, RZ ;  /* 0x0000008c03b67824 */ /* 0x000fe200078e02ff */
[-C--:B-1----:R-:W-:Y:S02]  /*3800*/  IADD3 R126, P1, R201, R122.reuse, RZ ;  /* 0x0000007ac97e7210 */ /* 0x082fe40007f3e0ff */
[-C--:B------:R-:W-:Y:S01]  /*3810*/  LEA.HI.X.SX32 R125, R187, R123.reuse, 0x1, P0 ;  /* 0x0000007bbb7d7211 */ /* 0x080fe200000f0eff */
[----:B0-----:R-:W-:Y:S01]  /*3820*/  IMAD R195, R195, 0x158, RZ ;  /* 0x00000158c3c37824 */ /* 0x001fe200078e02ff */
[-C--:B------:R-:W-:Y:S02]  /*3830*/  LEA.HI.X.SX32 R127, R189, R123.reuse, 0x1, P1 ;  /* 0x0000007bbd7f7211 */ /* 0x080fe400008f0eff */
[----:B--2---:R-:W-:Y:S01]  /*3840*/  IADD3 R130, P0, R191, R122, RZ ;  /* 0x0000007abf827210 */ /* 0x004fe20007f1e0ff */
[----:B------:R0:W2:Y:S01]  /*3850*/  LDG.E.U16 R189, desc[UR6][R124.64] ;  /* 0x000000067cbd7981 */ /* 0x0000a2000c1e1500 */
[-C--:B------:R-:W-:Y:S01]  /*3860*/  LEA.HI.X.SX32 R129, R183, R123.reuse, 0x1, P2 ;  /* 0x0000007bb7817211 */ /* 0x080fe200010f0eff */
[----:B------:R-:W-:Y:S01]  /*3870*/  IMAD R197, R197, 0x198, RZ ;  /* 0x00000198c5c57824 */ /* 0x000fe200078e02ff */
[----:B------:R-:W-:Y:S01]  /*3880*/  LEA.HI.X.SX32 R131, R182, R123, 0x1, P0 ;  /* 0x0000007bb6837211 */ /* 0x000fe200000f0eff */
[----:B------:R-:W-:Y:S01]  /*3890*/  IMAD R208, R3, 0xac, RZ ;  /* 0x000000ac03d07824 */ /* 0x000fe200078e02ff */
[----:B------:R1:W2:Y:S01]  /*38a0*/  LDG.E.U16 R191, desc[UR6][R126.64] ;  /* 0x000000067ebf7981 */ /* 0x0002a2000c1e1500 */
[----:B------:R-:W-:-:S02]  /*38b0*/  IMAD R199, R199, 0x1f8, RZ ;  /* 0x000001f8c7c77824 */ /* 0x000fc400078e02ff */
[----:B------:R-:W-:Y:S01]  /*38c0*/  IMAD R206, R3, 0xcc, RZ ;  /* 0x000000cc03ce7824 */ /* 0x000fe200078e02ff */
[----:B------:R1:W2:Y:S01]  /*38d0*/  LDG.E.U16 R193, desc[UR6][R128.64] ;  /* 0x0000000680c17981 */ /* 0x0002a2000c1e1500 */
[----:B0-----:R-:W-:Y:S01]  /*38e0*/  IMAD R125, R202, 0x1d8, RZ ;  /* 0x000001d8ca7d7824 */ /* 0x001fe200078e02ff */
[-C--:B------:R-:W-:Y:S01]  /*38f0*/  IADD3 R124, P0, R195, R122.reuse, RZ ;  /* 0x0000007ac37c7210 */ /* 0x080fe20007f1e0ff */
[----:B------:R-:W-:Y:S01]  /*3900*/  IMAD R195, R3, 0xfc, RZ ;  /* 0x000000fc03c37824 */ /* 0x000fe200078e02ff */
[----:B------:R0:W2:Y:S01]  /*3910*/  LDG.E.U16 R194, desc[UR6][R130.64] ;  /* 0x0000000682c27981 */ /* 0x0000a2000c1e1500 */
[-C--:B-1----:R-:W-:Y:S01]  /*3920*/  IADD3 R126, P1, R197, R122.reuse, RZ ;  /* 0x0000007ac57e7210 */ /* 0x082fe20007f3e0ff */
[----:B------:R-:W-:Y:S01]  /*3930*/  IMAD R233, R204, 0x10a, RZ ;  /* 0x0000010acce97824 */ /* 0x000fe200078e02ff */
[-C--:B------:R-:W-:Y:S02]  /*3940*/  IADD3 R128, P2, R125, R122.reuse, RZ ;  /* 0x0000007a7d807210 */ /* 0x080fe40007f5e0ff */
[-C--:B------:R-:W-:Y:S01]  /*3950*/  LEA.HI.X.SX32 R125, R208, R123.reuse, 0x1, P0 ;  /* 0x0000007bd07d7211 */ /* 0x080fe200000f0eff */
[----:B------:R-:W-:Y:S01]  /*3960*/  IMAD R183, R3, 0xec, RZ ;  /* 0x000000ec03b77824 */ /* 0x000fe200078e02ff */
[----:B0-----:R-:W-:Y:S01]  /*3970*/  IADD3 R130, P0, R199, R122, RZ ;  /* 0x0000007ac7827210 */ /* 0x001fe20007f1e0ff */
[----:B------:R-:W-:Y:S01]  /*3980*/  IMAD R209, R209, 0x11a, RZ ;  /* 0x0000011ad1d17824 */ /* 0x000fe200078e02ff */
[-C--:B------:R-:W-:Y:S01]  /*3990*/  LEA.HI.X.SX32 R127, R206, R123.reuse, 0x1, P1 ;  /* 0x0000007bce7f7211 */ /* 0x080fe200008f0eff */
[----:B------:R0:W2:Y:S01]  /*39a0*/  LDG.E.U16 R197, desc[UR6][R124.64] ;  /* 0x000000067cc57981 */ /* 0x0000a2000c1e1500 */
[-C--:B------:R-:W-:Y:S01]  /*39b0*/  LEA.HI.X.SX32 R131, R195, R123.reuse, 0x1, P0 ;  /* 0x0000007bc3837211 */ /* 0x080fe200000f0eff */
[----:B------:R-:W-:Y:S01]  /*39c0*/  IMAD R205, R3, 0x85, RZ ;  /* 0x0000008503cd7824 */ /* 0x000fe200078e02ff */
[----:B------:R-:W-:Y:S01]  /*39d0*/  LEA.HI.X.SX32 R129, R183, R123, 0x1, P2 ;  /* 0x0000007bb7817211 */ /* 0x000fe200010f0eff */
[----:B------:R1:W2:Y:S01]  /*39e0*/  LDG.E.U16 R199, desc[UR6][R126.64] ;  /* 0x000000067ec77981 */ /* 0x0002a2000c1e1500 */
[----:B------:R-:W-:-:S02]  /*39f0*/  IMAD R207, R3, 0x8d, RZ ;  /* 0x0000008d03cf7824 */ /* 0x000fc400078e02ff */
[----:B------:R-:W-:Y:S01]  /*3a00*/  IMAD R213, R213, 0x13a, RZ ;  /* 0x0000013ad5d57824 */ /* 0x000fe200078e02ff */
[----:B------:R1:W2:Y:S01]  /*3a10*/  LDG.E.U16 R202, desc[UR6][R130.64] ;  /* 0x0000000682ca7981 */ /* 0x0002a2000c1e1500 */
[-C--:B0-----:R-:W-:Y:S01]  /*3a20*/  IADD3 R124, P0, R233, R122.reuse, RZ ;  /* 0x0000007ae97c7210 */ /* 0x081fe20007f1e0ff */
[----:B------:R-:W-:Y:S02]  /*3a30*/  IMAD R211, R211, 0x12a, RZ ;  /* 0x0000012ad3d37824 */ /* 0x000fe400078e02ff */
[----:B------:R0:W2:Y:S01]  /*3a40*/  LDG.E.U16 R201, desc[UR6][R128.64] ;  /* 0x0000000680c97981 */ /* 0x0000a2000c1e1500 */
[-C--:B-1----:R-:W-:Y:S02]  /*3a50*/  IADD3 R126, P1, R209, R122.reuse, RZ ;  /* 0x0000007ad17e7210 */ /* 0x082fe40007f3e0ff */
[-C--:B------:R-:W-:Y:S01]  /*3a60*/  LEA.HI.X.SX32 R125, R205, R123.reuse, 0x1, P0 ;  /* 0x0000007bcd7d7211 */ /* 0x080fe200000f0eff */
[----:B------:R-:W-:Y:S01]  /*3a70*/  IMAD R215, R215, 0x14a, RZ ;  /* 0x0000014ad7d77824 */ /* 0x000fe200078e02ff */
[-C--:B------:R-:W-:Y:S01]  /*3a80*/  IADD3 R130, P0, R213, R122.reuse, RZ ;  /* 0x0000007ad5827210 */ /* 0x080fe20007f1e0ff */
[----:B------:R-:W-:Y:S01]  /*3a90*/  IMAD R131, R3, 0x9d, RZ ;  /* 0x0000009d03837824 */ /* 0x000fe200078e02ff */
[-C--:B------:R-:W-:Y:S01]  /*3aa0*/  LEA.HI.X.SX32 R127, R207, R123.reuse, 0x1, P1 ;  /* 0x0000007bcf7f7211 */ /* 0x080fe200008f0eff */
[----:B------:R1:W2:Y:S01]  /*3ab0*/  LDG.E.U16 R204, desc[UR6][R124.64] ;  /* 0x000000067ccc7981 */ /* 0x0002a2000c1e1500 */
[----:B0-----:R-:W-:Y:S01]  /*3ac0*/  IMAD R129, R3, 0x95, RZ ;  /* 0x0000009503817824 */ /* 0x001fe200078e02ff */
[----:B------:R-:W-:Y:S01]  /*3ad0*/  IADD3 R128, P2, R211, R122, RZ ;  /* 0x0000007ad3807210 */ /* 0x000fe20007f5e0ff */
[----:B------:R-:W-:Y:S01]  /*3ae0*/  IMAD R211, R3, 0xa5, RZ ;  /* 0x000000a503d37824 */ /* 0x000fe200078e02ff */
[-C--:B------:R-:W-:Y:S01]  /*3af0*/  LEA.HI.X.SX32 R131, R131, R123.reuse, 0x1, P0 ;  /* 0x0000007b83837211 */ /* 0x080fe200000f0eff */
[----:B------:R0:W2:Y:S01]  /*3b00*/  LDG.E.U16 R205, desc[UR6][R126.64] ;  /* 0x000000067ecd7981 */ /* 0x0000a2000c1e1500 */
[----:B------:R-:W-:Y:S01]  /*3b10*/  LEA.HI.X.SX32 R129, R129, R123, 0x1, P2 ;  /* 0x0000007b81817211 */ /* 0x000fe200010f0eff */
[----:B------:R-:W-:-:S02]  /*3b20*/  IMAD R213, R3, 0xad, RZ ;  /* 0x000000ad03d57824 */ /* 0x000fc400078e02ff */
[----:B------:R3:W2:Y:S01]  /*3b30*/  LDG.E.U16 R209, desc[UR6][R130.64] ;  /* 0x0000000682d17981 */ /* 0x0006a2000c1e1500 */
[----:B-1----:R-:W-:Y:S01]  /*3b40*/  IMAD R125, R216, 0x15a, RZ ;  /* 0x0000015ad87d7824 */ /* 0x002fe200078e02ff */
[-C--:B------:R-:W-:Y:S01]  /*3b50*/  IADD3 R124, P0, R215, R122.reuse, RZ ;  /* 0x0000007ad77c7210 */ /* 0x080fe20007f1e0ff */
[----:B------:R-:W-:Y:S01]  /*3b60*/  IMAD R215, R222, 0x17a, RZ ;  /* 0x0000017aded77824 */ /* 0x000fe200078e02ff */
[----:B------:R1:W2:Y:S01]  /*3b70*/  LDG.E.U16 R207, desc[UR6][R128.64] ;  /* 0x0000000680cf7981 */ /* 0x0002a2000c1e1500 */
[----:B0-----:R-:W-:Y:S01]  /*3b80*/  IMAD R127, R220, 0x16a, RZ ;  /* 0x0000016adc7f7824 */ /* 0x001fe200078e02ff */
[-C--:B------:R-:W-:Y:S02]  /*3b90*/  IADD3 R126, P1, R125, R122.reuse, RZ ;  /* 0x0000007a7d7e7210 */ /* 0x080fe40007f3e0ff */
[----:B------:R-:W-:Y:S01]  /*3ba0*/  LEA.HI.X.SX32 R125, R211, R123, 0x1, P0 ;  /* 0x0000007bd37d7211 */ /* 0x000fe200000f0eff */
[----:B---3--:R-:W-:Y:S01]  /*3bb0*/  IMAD R131, R3, 0xbd, RZ ;  /* 0x000000bd03837824 */ /* 0x008fe200078e02ff */
[----:B------:R-:W-:Y:S01]  /*3bc0*/  IADD3 R130, P0, R215, R122, RZ ;  /* 0x0000007ad7827210 */ /* 0x000fe20007f1e0ff */
[----:B------:R-:W-:-:S02]  /*3bd0*/  IMAD R237, R224, 0x18a, RZ ;  /* 0x0000018ae0ed7824 */ /* 0x000fc400078e02ff */
[----:B-1----:R-:W-:Y:S01]  /*3be0*/  IMAD R129, R3, 0xb5, RZ ;  /* 0x000000b503817824 */ /* 0x002fe200078e02ff */
[-C--:B------:R-:W-:Y:S01]  /*3bf0*/  IADD3 R128, P2, R127, R122.reuse, RZ ;  /* 0x0000007a7f807210 */ /* 0x080fe20007f5e0ff */
[----:B------:R0:W3:Y:S01]  /*3c00*/  LDG.E.U16 R211, desc[UR6][R124.64] ;  /* 0x000000067cd37981 */ /* 0x0000e2000c1e1500 */
[-C--:B------:R-:W-:Y:S01]  /*3c10*/  LEA.HI.X.SX32 R127, R213, R123.reuse, 0x1, P1 ;  /* 0x0000007bd57f7211 */ /* 0x080fe200008f0eff */
[----:B------:R-:W-:Y:S01]  /*3c20*/  IMAD R233, R3, 0xc5, RZ ;  /* 0x000000c503e97824 */ /* 0x000fe200078e02ff */
[-C--:B------:R-:W-:Y:S02]  /*3c30*/  LEA.HI.X.SX32 R131, R131, R123.reuse, 0x1, P0 ;  /* 0x0000007b83837211 */ /* 0x080fe400000f0eff */
[----:B------:R-:W-:Y:S01]  /*3c40*/  LEA.HI.X.SX32 R129, R129, R123, 0x1, P2 ;  /* 0x0000007b81817211 */ /* 0x000fe200010f0eff */
[----:B------:R1:W3:Y:S01]  /*3c50*/  LDG.E.U16 R213, desc[UR6][R126.64] ;  /* 0x000000067ed57981 */ /* 0x0002e2000c1e1500 */
[----:B0-----:R-:W-:Y:S01]  /*3c60*/  IMAD R125, R228, 0x19a, RZ ;  /* 0x0000019ae47d7824 */ /* 0x001fe200078e02ff */
[-C--:B------:R-:W-:Y:S01]  /*3c70*/  IADD3 R124, P0, R237, R122.reuse, RZ ;  /* 0x0000007aed7c7210 */ /* 0x080fe20007f1e0ff */
[----:B------:R-:W-:Y:S01]  /*3c80*/  IMAD R237, R218, 0x1ba, RZ ;  /* 0x000001badaed7824 */ /* 0x000fe200078e02ff */
[----:B------:R0:W3:Y:S01]  /*3c90*/  LDG.E.U16 R216, desc[UR6][R130.64] ;  /* 0x0000000682d87981 */ /* 0x0000e2000c1e1500 */
[----:B-1----:R-:W-:Y:S01]  /*3ca0*/  IMAD R127, R230, 0x1aa, RZ ;  /* 0x000001aae67f7824 */ /* 0x002fe200078e02ff */
[----:B------:R-:W-:-:S02]  /*3cb0*/  IADD3 R126, P1, R125, R122, RZ ;  /* 0x0000007a7d7e7210 */ /* 0x000fc40007f3e0ff */
[----:B------:R1:W3:Y:S01]  /*3cc0*/  LDG.E.U16 R215, desc[UR6][R128.64] ;  /* 0x0000000680d77981 */ /* 0x0002e2000c1e1500 */
[-C--:B------:R-:W-:Y:S01]  /*3cd0*/  LEA.HI.X.SX32 R125, R233, R123.reuse, 0x1, P0 ;  /* 0x0000007be97d7211 */ /* 0x080fe200000f0eff */
[----:B------:R-:W-:Y:S02]  /*3ce0*/  IMAD R235, R3, 0xcd, RZ ;  /* 0x000000cd03eb7824 */ /* 0x000fe400078e02ff */
[----:B------:R-:W-:Y:S01]  /*3cf0*/  IMAD R239, R232, 0x1ca, RZ ;  /* 0x000001cae8ef7824 */ /* 0x000fe200078e02ff */
[-C--:B0-----:R-:W-:Y:S01]  /*3d00*/  IADD3 R130, P0, R237, R122.reuse, RZ ;  /* 0x0000007aed827210 */ /* 0x081fe20007f1e0ff */
[C---:B------:R-:W-:Y:S01]  /*3d10*/  IMAD R131, R3.reuse, 0xdd, RZ ;  /* 0x000000dd03837824 */ /* 0x040fe200078e02ff */
[----:B------:R0:W3:Y:S01]  /*3d20*/  LDG.E.U16 R218, desc[UR6][R124.64] ;  /* 0x000000067cda7981 */ /* 0x0000e2000c1e1500 */
[----:B-1----:R-:W-:Y:S01]  /*3d30*/  IMAD R129, R3, 0xd5, RZ ;  /* 0x000000d503817824 */ /* 0x002fe200078e02ff */
[-C--:B------:R-:W-:Y:S01]  /*3d40*/  IADD3 R128, P2, R127, R122.reuse, RZ ;  /* 0x0000007a7f807210 */ /* 0x080fe20007f5e0ff */
[----:B------:R-:W-:Y:S01]  /*3d50*/  IMAD R233, R3, 0xe5, RZ ;  /* 0x000000e503e97824 */ /* 0x000fe200078e02ff */
[-C--:B------:R-:W-:Y:S01]  /*3d60*/  LEA.HI.X.SX32 R131, R131, R123.reuse, 0x1, P0 ;  /* 0x0000007b83837211 */ /* 0x080fe200000f0eff */
[----:B------:R-:W-:Y:S01]  /*3d70*/  IMAD R241, R234, 0x1da, RZ ;  /* 0x000001daeaf17824 */ /* 0x000fe200078e02ff */
[-C--:B------:R-:W-:Y:S01]  /*3d80*/  LEA.HI.X.SX32 R127, R235, R123.reuse, 0x1, P1 ;  /* 0x0000007beb7f7211 */ /* 0x080fe200008f0eff */
[----:B------:R-:W-:Y:S01]  /*3d90*/  IMAD R243, R236, 0x1ea, RZ ;  /* 0x000001eaecf37824 */ /* 0x000fe200078e02ff */
[----:B------:R-:W-:Y:S01]  /*3da0*/  LEA.HI.X.SX32 R129, R129, R123, 0x1, P2 ;  /* 0x0000007b81817211 */ /* 0x000fe200010f0eff */
[----:B------:R1:W3:Y:S01]  /*3db0*/  LDG.E.U16 R224, desc[UR6][R130.64] ;  /* 0x0000000682e07981 */ /* 0x0002e2000c1e1500 */
[----:B0-----:R-:W-:Y:S01]  /*3dc0*/  IADD3 R124, P0, R239, R122, RZ ;  /* 0x0000007aef7c7210 */ /* 0x001fe20007f1e0ff */
[----:B------:R-:W-:-:S02]  /*3dd0*/  IMAD R239, R226, 0x1fa, RZ ;  /* 0x000001fae2ef7824 */ /* 0x000fc400078e02ff */
[----:B------:R0:W3:Y:S01]  /*3de0*/  LDG.E.U16 R220, desc[UR6][R126.64] ;  /* 0x000000067edc7981 */ /* 0x0000e2000c1e1500 */
[----:B------:R-:W-:Y:S01]  /*3df0*/  IMAD R235, R3, 0xed, RZ ;  /* 0x000000ed03eb7824 */ /* 0x000fe200078e02ff */
[-C--:B------:R-:W-:Y:S01]  /*3e00*/  LEA.HI.X.SX32 R125, R233, R123.reuse, 0x1, P0 ;  /* 0x0000007be97d7211 */ /* 0x080fe200000f0eff */
[C---:B------:R-:W-:Y:S01]  /*3e10*/  IMAD R237, R3.reuse, 0xf5, RZ ;  /* 0x000000f503ed7824 */ /* 0x040fe200078e02ff */
[----:B------:R0:W3:Y:S01]  /*3e20*/  LDG.E.U16 R222, desc[UR6][R128.64] ;  /* 0x0000000680de7981 */ /* 0x0000e2000c1e1500 */
[----:B-1----:R-:W-:Y:S01]  /*3e30*/  IMAD R131, R3, 0xfd, RZ ;  /* 0x000000fd03837824 */ /* 0x002fe200078e02ff */
[-C--:B------:R-:W-:Y:S02]  /*3e40*/  IADD3 R130, P0, R239, R122.reuse, RZ ;  /* 0x0000007aef827210 */ /* 0x080fe40007f1e0ff */
[----:B------:R1:W3:Y:S01]  /*3e50*/  LDG.E.U16 R226, desc[UR6][R124.64] ;  /* 0x000000067ce27981 */ /* 0x0002e2000c1e1500 */
[-C--:B0-----:R-:W-:Y:S02]  /*3e60*/  IADD3 R126, P1, R241, R122.reuse, RZ ;  /* 0x0000007af17e7210 */ /* 0x081fe40007f3e0ff */
[----:B------:R-:W-:Y:S01]  /*3e70*/  IADD3 R128, P2, R243, R122, RZ ;  /* 0x0000007af3807210 */ /* 0x000fe20007f5e0ff */
[----:B------:R-:W-:Y:S01]  /*3e80*/  IMAD R239, R3, 0xe, RZ ;  /* 0x0000000e03ef7824 */ /* 0x000fe200078e02ff */
[----:B------:R-:W-:-:S02]  /*3e90*/  LEA.HI.X.SX32 R127, R235, R123, 0x1, P1 ;  /* 0x0000007beb7f7211 */ /* 0x000fc400008f0eff */
[-C--:B------:R-:W-:Y:S02]  /*3ea0*/  LEA.HI.X.SX32 R129, R237, R123.reuse, 0x1, P2 ;  /* 0x0000007bed817211 */ /* 0x080fe400010f0eff */
[-C--:B------:R-:W-:Y:S01]  /*3eb0*/  LEA.HI.X.SX32 R131, R131, R123.reuse, 0x1, P0 ;  /* 0x0000007b83837211 */ /* 0x080fe200000f0eff */
[----:B------:R0:W3:Y:S01]  /*3ec0*/  LDG.E.U16 R228, desc[UR6][R126.64] ;  /* 0x000000067ee47981 */ /* 0x0000e2000c1e1500 */
[-C--:B-1----:R-:W-:Y:S01]  /*3ed0*/  IADD3 R124, P0, R192, R122.reuse, RZ ;  /* 0x0000007ac07c7210 */ /* 0x082fe20007f1e0ff */
[C---:B------:R-:W-:Y:S02]  /*3ee0*/  IMAD R237, R3.reuse, 0x1e, RZ ;  /* 0x0000001e03ed7824 */ /* 0x040fe400078e02ff */
[----:B------:R1:W3:Y:S01]  /*3ef0*/  LDG.E.U16 R230, desc[UR6][R128.64] ;  /* 0x0000000680e67981 */ /* 0x0002e2000c1e1500 */
[----:B------:R-:W-:Y:S01]  /*3f00*/  IMAD R233, R3, 0x2e, RZ ;  /* 0x0000002e03e97824 */ /* 0x000fe200078e02ff */
[----:B------:R-:W-:Y:S01]  /*3f10*/  LEA.HI.X.SX32 R125, R239, R123, 0x1, P0 ;  /* 0x0000007bef7d7211 */ /* 0x000fe200000f0eff */
[----:B------:R-:W-:Y:S01]  /*3f20*/  IMAD R235, R3, 0x3e, RZ ;  /* 0x0000003e03eb7824 */ /* 0x000fe200078e02ff */
[----:B------:R1:W3:Y:S01]  /*3f30*/  LDG.E.U16 R232, desc[UR6][R130.64] ;  /* 0x0000000682e87981 */ /* 0x0002e2000c1e1500 */
[----:B0-----:R-:W-:-:S03]  /*3f40*/  IADD3 R126, P1, R196, R122, RZ ;  /* 0x0000007ac47e7210 */ /* 0x001fc60007f3e0ff */
[----:B------:R-:W3:Y:S01]  /*3f50*/  LDG.E.U16 R196, desc[UR6][R124.64] ;  /* 0x000000067cc47981 */ /* 0x000ee2000c1e1500 */
[-C--:B-1----:R-:W-:Y:S02]  /*3f60*/  IADD3 R128, P2, R198, R122.reuse, RZ ;  /* 0x0000007ac6807210 */ /* 0x082fe40007f5e0ff */
[-C--:B------:R-:W-:Y:S02]  /*3f70*/  IADD3 R130, P0, R200, R122.reuse, RZ ;  /* 0x0000007ac8827210 */ /* 0x080fe40007f1e0ff */
[-C--:B------:R-:W-:Y:S02]  /*3f80*/  LEA.HI.X.SX32 R127, R237, R123.reuse, 0x1, P1 ;  /* 0x0000007bed7f7211 */ /* 0x080fe400008f0eff */
[-C--:B------:R-:W-:Y:S02]  /*3f90*/  LEA.HI.X.SX32 R129, R233, R123.reuse, 0x1, P2 ;  /* 0x0000007be9817211 */ /* 0x080fe400010f0eff */
[----:B------:R-:W-:Y:S01]  /*3fa0*/  LEA.HI.X.SX32 R131, R235, R123, 0x1, P0 ;  /* 0x0000007beb837211 */ /* 0x000fe200000f0eff */
[----:B------:R0:W3:Y:S04]  /*3fb0*/  LDG.E.U16 R198, desc[UR6][R126.64] ;  /* 0x000000067ec67981 */ /* 0x0000e8000c1e1500 */
[----:B------:R1:W3:Y:S04]  /*3fc0*/  LDG.E.U16 R200, desc[UR6][R128.64] ;  /* 0x0000000680c87981 */ /* 0x0002e8000c1e1500 */
[----:B------:R1:W3:Y:S01]  /*3fd0*/  LDG.E.U16 R234, desc[UR6][R130.64] ;  /* 0x0000000682ea7981 */ /* 0x0002e2000c1e1500 */
[----:B------:R-:W1:Y:S01]  /*3fe0*/  S2UR UR5, SR_CgaCtaId ;  /* 0x00000000000579c3 */ /* 0x000e620000008800 */
[----:B0-----:R-:W-:-:S04]  /*3ff0*/  IADD3 R126, P0, R182, R122, RZ ;  /* 0x0000007ab67e7210 */ /* 0x001fc80007f1e0ff */
[-C--:B------:R-:W-:Y:S02]  /*4000*/  LEA.HI.X.SX32 R127, R203, R123.reuse, 0x1, P0 ;  /* 0x0000007bcb7f7211 */ /* 0x080fe400000f0eff */
[-C--:B------:R-:W-:Y:S02]  /*4010*/  IADD3 R124, P0, R208, R122.reuse, RZ ;  /* 0x0000007ad07c7210 */ /* 0x080fe40007f1e0ff */
[-C--:B-1----:R-:W-:Y:S01]  /*4020*/  IADD3 R128, P2, R183, R122.reuse, RZ ;  /* 0x0000007ab7807210 */ /* 0x082fe20007f5e0ff */
[----:B------:R-:W-:Y:S01]  /*4030*/  IMAD R183, R3, 0x7, RZ ;  /* 0x0000000703b77824 */ /* 0x000fe200078e02ff */
[----:B------:R-:W-:Y:S01]  /*4040*/  LEA.HI.X.SX32 R125, R210, R123, 0x1, P0 ;  /* 0x0000007bd27d7211 */ /* 0x000fe200000f0eff */
[----:B------:R0:W3:Y:S01]  /*4050*/  LDG.E.U16 R203, desc[UR6][R126.64] ;  /* 0x000000067ecb7981 */ /* 0x0000e2000c1e1500 */
[----:B------:R-:W-:-:S04]  /*4060*/  IADD3 R130, P0, R239, R122, RZ ;  /* 0x0000007aef827210 */ /* 0x000fc80007f1e0ff */
[----:B------:R-:W-:Y:S01]  /*4070*/  LEA.HI.X.SX32 R131, R183, R123, 0x1, P0 ;  /* 0x0000007bb7837211 */ /* 0x000fe200000f0eff */
[----:B------:R-:W-:Y:S01]  /*4080*/  IMAD R183, R3, 0xf, RZ ;  /* 0x0000000f03b77824 */ /* 0x000fe200078e02ff */
[----:B------:R-:W-:Y:S02]  /*4090*/  SHF.L.U32 R192, R238, 0x1, RZ ;  /* 0x00000001eec07819 */ /* 0x000fe400000006ff */
[-C--:B0-----:R-:W-:Y:S01]  /*40a0*/  IADD3 R126, P1, R206, R122.reuse, RZ ;  /* 0x0000007ace7e7210 */ /* 0x081fe20007f3e0ff */
[----:B------:R-:W-:Y:S01]  /*40b0*/  UMOV UR4, 0x400 ;  /* 0x0000040000047882 */ /* 0x000fe20000000000 */
[----:B------:R0:W3:Y:S01]  /*40c0*/  LDG.E.U16 R206, desc[UR6][R124.64] ;  /* 0x000000067cce7981 */ /* 0x0000e2000c1e1500 */
[----:B------:R-:W-:Y:S01]  /*40d0*/  ULEA UR4, UR5, UR4, 0x18 ;  /* 0x0000000405047291 */ /* 0x000fe2000f8ec03f */
[----:B------:R-:W-:Y:S02]  /*40e0*/  LOP3.LUT R182, R192, 0x7e, RZ, 0xc0, !PT ;  /* 0x0000007ec0b67812 */ /* 0x000fe400078ec0ff */
[----:B------:R1:W3:Y:S01]  /*40f0*/  LDG.E.U16 R130, desc[UR6][R130.64] ;  /* 0x0000000682827981 */ /* 0x0002e2000c1e1500 */
[----:B0-----:R-:W-:-:S04]  /*4100*/  IADD3 R124, P0, R237, R122, RZ ;  /* 0x0000007aed7c7210 */ /* 0x001fc80007f1e0ff */
[-C--:B------:R-:W-:Y:S02]  /*4110*/  LEA.HI.X.SX32 R125, R183, R123.reuse, 0x1, P0 ;  /* 0x0000007bb77d7211 */ /* 0x080fe400000f0eff */
[----:B------:R-:W-:Y:S02]  /*4120*/  LOP3.LUT R183, R238, 0xc0, RZ, 0xc0, !PT ;  /* 0x000000c0eeb77812 */ /* 0x000fe400078ec0ff */
[-C--:B------:R-:W-:Y:S01]  /*4130*/  LEA.HI.X.SX32 R127, R214, R123.reuse, 0x1, P1 ;  /* 0x0000007bd67f7211 */ /* 0x080fe200008f0eff */
[----:B------:R-:W-:Y:S01]  /*4140*/  IMAD R239, R3, 0x17, RZ ;  /* 0x0000001703ef7824 */ /* 0x000fe200078e02ff */
[----:B-1----:R-:W-:Y:S02]  /*4150*/  LEA R131, R183, R182, 0x9 ;  /* 0x000000b6b7837211 */ /* 0x002fe400078e48ff */
[----:B------:R-:W-:Y:S01]  /*4160*/  LEA.HI.X.SX32 R129, R212, R123, 0x1, P2 ;  /* 0x0000007bd4817211 */ /* 0x000fe200010f0eff */
[----:B------:R0:W3:Y:S04]  /*4170*/  LDG.E.U16 R208, desc[UR6][R126.64] ;  /* 0x000000067ed07981 */ /* 0x0000e8000c1e1500 */
[----:B------:R1:W-:Y:S04]  /*4180*/  STS.U16 [R131+UR4+0x2000], R2 ;  /* 0x0020000283007988 */ /* 0x0003e80008000404 */
[----:B------:R-:W-:Y:S04]  /*4190*/  STS.U16 [R131+UR4+0x400], R163 ;  /* 0x000400a383007988 */ /* 0x000fe80008000404 */
[----:B------:R-:W-:Y:S01]  /*41a0*/  STS.U16 [R131+UR4+0x800], R151 ;  /* 0x0008009783007988 */ /* 0x000fe20008000404 */
[----:B-1----:R-:W-:-:S03]  /*41b0*/  LOP3.LUT R2, R131, 0x10, RZ, 0x3c, !PT ;  /* 0x0000001083027812 */ /* 0x002fc600078e3cff */
[----:B------:R-:W-:Y:S04]  /*41c0*/  STS.U16 [R131+UR4+0x1000], R10 ;  /* 0x0010000a83007988 */ /* 0x000fe80008000404 */
[----:B------:R-:W-:Y:S04]  /*41d0*/  STS.U16 [R131+UR4], R177 ;  /* 0x000000b183007988 */ /* 0x000fe80008000404 */
[----:B------:R-:W-:Y:S04]  /*41e0*/  STS.U16 [R131+UR4+0x4000], R16 ;  /* 0x0040001083007988 */ /* 0x000fe80008000404 */
        /* <DEDUP_REMOVED lines=12> */
[----:B------:R1:W-:Y:S04]  /*42b0*/  STS.U16 [R131+UR4+0x2c00], R5 ;  /* 0x002c000583007988 */ /* 0x0003e80008000404 */
[----:B------:R-:W-:Y:S04]  /*42c0*/  STS.U16 [R131+UR4+0x5800], R14 ;  /* 0x0058000e83007988 */ /* 0x000fe80008000404 */
[----:B------:R-:W-:Y:S04]  /*42d0*/  STS.U16 [R131+UR4+0xc00], R137 ;  /* 0x000c008983007988 */ /* 0x000fe80008000404 */
[----:B------:R-:W-:Y:S01]  /*42e0*/  STS.U16 [R131+UR4+0x1800], R27 ;  /* 0x0018001b83007988 */ /* 0x000fe20008000404 */
[----:B-1----:R-:W-:-:S03]  /*42f0*/  LOP3.LUT R5, R131, 0x20, RZ, 0x3c, !PT ;  /* 0x0000002083057812 */ /* 0x002fc600078e3cff */
[----:B------:R-:W-:Y:S04]  /*4300*/  STS.U16 [R131+UR4+0x3000], R25 ;  /* 0x0030001983007988 */ /* 0x000fe80008000404 */
[----:B------:R-:W-:Y:S04]  /*4310*/  STS.U16 [R131+UR4+0x6000], R26 ;  /* 0x0060001a83007988 */ /* 0x000fe80008000404 */
[----:B------:R-:W-:Y:S04]  /*4320*/  STS.U16 [R131+UR4+0x3400], R45 ;  /* 0x0034002d83007988 */ /* 0x000fe80008000404 */
[----:B------:R-:W-:Y:S04]  /*4330*/  STS.U16 [R131+UR4+0x6800], R4 ;  /* 0x0068000483007988 */ /* 0x000fe80008000404 */
[----:B------:R1:W-:Y:S04]  /*4340*/  STS.U16 [R131+UR4+0x3800], R0 ;  /* 0x0038000083007988 */ /* 0x0003e80008000404 */
[----:B------:R-:W-:Y:S04]  /*4350*/  STS.U16 [R131+UR4+0x7000], R12 ;  /* 0x0070000c83007988 */ /* 0x000fe80008000404 */
[----:B------:R-:W-:Y:S04]  /*4360*/  STS.U16 [R131+UR4+0x1c00], R108 ;  /* 0x001c006c83007988 */ /* 0x000fe80008000404 */
[----:B------:R-:W-:Y:S04]  /*4370*/  STS.U16 [R131+UR4+0x3c00], R50 ;  /* 0x003c003283007988 */ /* 0x000fe80008000404 */
[----:B------:R-:W-:Y:S04]  /*4380*/  STS.U16 [R131+UR4+0x5c00], R52 ;  /* 0x005c003483007988 */ /* 0x000fe80008000404 */
[----:B------:R-:W-:Y:S01]  /*4390*/  STS.U16 [R131+UR4+0x7c00], R11 ;  /* 0x007c000b83007988 */ /* 0x000fe20008000404 */
[----:B------:R-:W-:Y:S01]  /*43a0*/  IMAD R15, R3, 0x4e, RZ ;  /* 0x0000004e030f7824 */ /* 0x000fe200078e02ff */
[----:B-1----:R-:W-:Y:S01]  /*43b0*/  LOP3.LUT R0, R131, 0x40, RZ, 0x3c, !PT ;  /* 0x0000004083007812 */ /* 0x002fe200078e3cff */
[----:B------:R-:W-:Y:S01]  /*43c0*/  IMAD R17, R3, 0x5e, RZ ;  /* 0x0000005e03117824 */ /* 0x000fe200078e02ff */
[----:B------:R1:W-:Y:S01]  /*43d0*/  STS.U16 [R2+UR4+0x4c80], R7 ;  /* 0x004c800702007988 */ /* 0x0003e20008000404 */
[----:B0-----:R-:W-:Y:S01]  /*43e0*/  IADD3 R126, P1, R233, R122, RZ ;  /* 0x0000007ae97e7210 */ /* 0x001fe20007f3e0ff */
[C---:B------:R-:W-:Y:S01]  /*43f0*/  IMAD R19, R3.reuse, 0x6e, RZ ;  /* 0x0000006e03137824 */ /* 0x040fe200078e02ff */
[----:B------:R-:W0:Y:S01]  /*4400*/  LDC R18, c[0x0][0x248] ;  /* 0x00009200ff127b82 */ /* 0x000e220000000800 */
[----:B------:R-:W-:Y:S01]  /*4410*/  STS.U16 [R2+UR4+0x4080], R49 ;  /* 0x0040803102007988 */ /* 0x000fe20008000404 */
[----:B------:R-:W-:-:S03]  /*4420*/  IMAD R237, R3, 0x1f, RZ ;  /* 0x0000001f03ed7824 */ /* 0x000fc600078e02ff */
[----:B------:R4:W3:Y:S01]  /*4430*/  LDG.E.U16 R210, desc[UR6][R128.64] ;  /* 0x0000000680d27981 */ /* 0x0008e2000c1e1500 */
[----:B-1----:R-:W-:Y:S01]  /*4440*/  LOP3.LUT R7, R131, 0x30, RZ, 0x3c, !PT ;  /* 0x0000003083077812 */ /* 0x002fe200078e3cff */
[----:B------:R-:W-:Y:S02]  /*4450*/  IMAD R25, R3, 0x8e, RZ ;  /* 0x0000008e03197824 */ /* 0x000fe400078e02ff */
[----:B------:R-:W-:Y:S01]  /*4460*/  STS.U16 [R2+UR4+0x4480], R43 ;  /* 0x0044802b02007988 */ /* 0x000fe20008000404 */
[----:B------:R-:W-:Y:S01]  /*4470*/  LOP3.LUT R11, R131, 0x50, RZ, 0x3c, !PT ;  /* 0x00000050830b7812 */ /* 0x000fe200078e3cff */
[C---:B------:R-:W-:Y:S01]  /*4480*/  IMAD R27, R3.reuse, 0x9e, RZ ;  /* 0x0000009e031b7824 */ /* 0x040fe200078e02ff */
[----:B------:R-:W1:Y:S01]  /*4490*/  LDC R41, c[0x0][0x248] ;  /* 0x00009200ff297b82 */ /* 0x000e620000000800 */
[----:B------:R-:W-:Y:S04]  /*44a0*/  STS.U16 [R2+UR4+0x4880], R76 ;  /* 0x0048804c02007988 */ /* 0x000fe80008000404 */
[----:B------:R5:W-:Y:S01]  /*44b0*/  STS.U16 [R2+UR4+0x5080], R6 ;  /* 0x0050800602007988 */ /* 0x000be20008000404 */
[----:B------:R-:W-:-:S02]  /*44c0*/  IMAD R21, R3, 0x5f, RZ ;  /* 0x0000005f03157824 */ /* 0x000fc400078e02ff */
[----:B------:R-:W-:Y:S01]  /*44d0*/  IMAD R23, R3, 0x67, RZ ;  /* 0x0000006703177824 */ /* 0x000fe200078e02ff */
[----:B------:R2:W-:Y:S01]  /*44e0*/  STS.U16 [R2+UR4+0x5480], R51 ;  /* 0x0054803302007988 */ /* 0x0005e20008000404 */
[----:B------:R-:W0:Y:S03]  /*44f0*/  LDC R45, c[0x0][0x248] ;  /* 0x00009200ff2d7b82 */ /* 0x000e260000000800 */
[----:B------:R-:W-:Y:S04]  /*4500*/  STS.U16 [R2+UR4+0x5880], R80 ;  /* 0x0058805002007988 */ /* 0x000fe80008000404 */
[----:B------:R-:W-:Y:S01]  /*4510*/  STS.U16 [R2+UR4+0x5c80], R79 ;  /* 0x005c804f02007988 */ /* 0x000fe20008000404 */
[----:B------:R-:W3:Y:S03]  /*4520*/  LDC R44, c[0x0][0x248] ;  /* 0x00009200ff2c7b82 */ /* 0x000ee60000000800 */
[----:B------:R-:W-:Y:S04]  /*4530*/  STS.U16 [R2+UR4+0x6080], R77 ;  /* 0x0060804d02007988 */ /* 0x000fe80008000404 */
[----:B------:R-:W-:Y:S01]  /*4540*/  STS.U16 [R2+UR4+0x6480], R78 ;  /* 0x0064804e02007988 */ /* 0x000fe20008000404 */
[----:B------:R-:W3:Y:S03]  /*4550*/  LDC R50, c[0x0][0x248] ;  /* 0x00009200ff327b82 */ /* 0x000ee60000000800 */
        /* <DEDUP_REMOVED lines=21> */
[----:B------:R-:W-:Y:S01]  /*46b0*/  STS.U16 [R2+UR4+0x80], R175 ;  /* 0x000080af02007988 */ /* 0x000fe20008000404 */
[-C--:B-----5:R-:W-:Y:S01]  /*46c0*/  IADD3 R6, P0, R15, R122.reuse, RZ ;  /* 0x0000007a0f067210 */ /* 0x0a0fe20007f1e0ff */
[----:B------:R-:W5:Y:S02]  /*46d0*/  LDC R43, c[0x0][0x248] ;  /* 0x00009200ff2b7b82 */ /* 0x000f640000000800 */
[----:B------:R-:W-:Y:S04]  /*46e0*/  STS.U16 [R5+UR4+0x100], R173 ;  /* 0x000100ad05007988 */ /* 0x000fe80008000404 */
[----:B------:R-:W-:Y:S01]  /*46f0*/  STS.U16 [R5+UR4+0x4100], R107 ;  /* 0x0041006b05007988 */ /* 0x000fe20008000404 */
[----:B------:R-:W-:Y:S01]  /*4700*/  LEA.HI.X.SX32 R127, R239, R123, 0x1, P1 ;  /* 0x0000007bef7f7211 */ /* 0x000fe200008f0eff */
[----:B------:R-:W0:Y:S02]  /*4710*/  LDC R49, c[0x0][0x248] ;  /* 0x00009200ff317b82 */ /* 0x000e240000000800 */
[----:B------:R-:W-:Y:S04]  /*4720*/  STS.U16 [R5+UR4+0x4900], R106 ;  /* 0x0049006a05007988 */ /* 0x000fe80008000404 */
[----:B------:R-:W-:Y:S01]  /*4730*/  STS.U16 [R5+UR4+0x5100], R105 ;  /* 0x0051006905007988 */ /* 0x000fe20008000404 */
[-C--:B----4-:R-:W-:Y:S01]  /*4740*/  IADD3 R128, P2, R235, R122.reuse, RZ ;  /* 0x0000007aeb807210 */ /* 0x090fe20007f5e0ff */
[----:B-1----:R-:W-:Y:S01]  /*4750*/  IMAD R41, R41, 0x12c, RZ ;  /* 0x0000012c29297824 */ /* 0x002fe200078e02ff */
[----:B--2---:R-:W1:Y:S01]  /*4760*/  LDC R51, c[0x0][0x248] ;  /* 0x00009200ff337b82 */ /* 0x004e620000000800 */
        /* <DEDUP_REMOVED lines=58> */
[----:B------:R-:W-:Y:S01]  /*4b10*/  STS.U16 [R7+UR4+0x7d80], R172 ;  /* 0x007d80ac07007988 */ /* 0x000fe20008000404 */
[----:B--2---:R-:W-:Y:S01]  /*4b20*/  LOP3.LUT R5, R131, 0x60, RZ, 0x3c, !PT ;  /* 0x0000006083057812 */ /* 0x004fe200078e3cff */
[----:B----4-:R-:W2:Y:S02]  /*4b30*/  LDC R42, c[0x0][0x248] ;  /* 0x00009200ff2a7b82 */ /* 0x010ea40000000800 */
[----:B------:R4:W-:Y:S01]  /*4b40*/  STS.U16 [R7+UR4+0x3d80], R63 ;  /* 0x003d803f07007988 */ /* 0x0009e20008000404 */
[----:B------:R-:W-:-:S03]  /*4b50*/  IADD3 R190, P1, R190, R122, RZ ;  /* 0x0000007abebe7210 */ /* 0x000fc60007f3e0ff */
[----:B------:R-:W-:Y:S01]  /*4b60*/  STS.U16 [R0+UR4+0xa00], R143 ;  /* 0x000a008f00007988 */ /* 0x000fe20008000404 */
[----:B-----5:R-:W-:Y:S02]  /*4b70*/  IMAD R43, R43, 0x13e, RZ ;  /* 0x0000013e2b2b7824 */ /* 0x020fe400078e02ff */
[----:B0-----:R-:W-:Y:S01]  /*4b80*/  IMAD R45, R45, 0x14e, RZ ;  /* 0x0000014e2d2d7824 */ /* 0x001fe200078e02ff */
[----:B------:R-:W5:Y:S01]  /*4b90*/  LDG.E.U16 R124, desc[UR6][R124.64] ;  /* 0x000000067c7c7981 */ /* 0x000f62000c1e1500 */
[----:B----4-:R-:W-:-:S03]  /*4ba0*/  IMAD R7, R3, 0x27, RZ ;  /* 0x0000002703077824 */ /* 0x010fc600078e02ff */
[----:B------:R-:W-:Y:S04]  /*4bb0*/  STS.U16 [R0+UR4+0xe00], R62 ;  /* 0x000e003e00007988 */ /* 0x000fe80008000404 */
[----:B------:R-:W-:Y:S01]  /*4bc0*/  STS.U16 [R0+UR4+0x1200], R61 ;  /* 0x0012003d00007988 */ /* 0x000fe20008000404 */
[----:B------:R-:W-:-:S03]  /*4bd0*/  LEA.HI.X.SX32 R7, R7, R123, 0x1, P0 ;  /* 0x0000007b07077211 */ /* 0x000fc600000f0eff */
[----:B------:R-:W-:Y:S01]  /*4be0*/  STS.U16 [R0+UR4+0x1a00], R60 ;  /* 0x001a003c00007988 */ /* 0x000fe20008000404 */
[----:B------:R-:W-:-:S03]  /*4bf0*/  IADD3 R10, P0, R17, R122, RZ ;  /* 0x0000007a110a7210 */ /* 0x000fc60007f1e0ff */
[----:B------:R-:W-:Y:S04]  /*4c00*/  STS.U16 [R0+UR4+0x1e00], R59 ;  /* 0x001e003b00007988 */ /* 0x000fe80008000404 */
[----:B------:R-:W-:Y:S04]  /*4c10*/  STS.U16 [R0+UR4+0x2200], R58 ;  /* 0x0022003a00007988 */ /* 0x000fe80008000404 */
[----:B------:R-:W-:Y:S04]  /*4c20*/  STS.U16 [R0+UR4+0x2a00], R57 ;  /* 0x002a003900007988 */ /* 0x000fe80008000404 */
[----:B------:R-:W-:Y:S04]  /*4c30*/  STS.U16 [R0+UR4+0x2e00], R56 ;  /* 0x002e003800007988 */ /* 0x000fe80008000404 */
[----:B------:R-:W-:Y:S04]  /*4c40*/  STS.U16 [R0+UR4+0x3200], R55 ;  /* 0x0032003700007988 */ /* 0x000fe80008000404 */
[----:B------:R0:W-:Y:S04]  /*4c50*/  STS.U16 [R0+UR4+0x3a00], R54 ;  /* 0x003a003600007988 */ /* 0x0001e80008000404 */
[----:B------:R-:W-:Y:S01]  /*4c60*/  STS.U16 [R0+UR4+0x3e00], R53 ;  /* 0x003e003500007988 */ /* 0x000fe20008000404 */
[----:B------:R-:W-:Y:S01]  /*4c70*/  LEA.HI.X.SX32 R129, R237, R123, 0x1, P2 ;  /* 0x0000007bed817211 */ /* 0x000fe200010f0eff */
[----:B------:R-:W-:-:S02]  /*4c80*/  IMAD R49, R49, 0x16c, RZ ;  /* 0x0000016c31317824 */ /* 0x000fc400078e02ff */
        /* <DEDUP_REMOVED lines=13> */
[----:B0-----:R-:W0:Y:S03]  /*4d60*/  LDC R54, c[0x0][0x248] ;  /* 0x00009200ff367b82 */ /* 0x001e260000000800 */
        /* <DEDUP_REMOVED lines=8> */
[-C--:B----4-:R-:W-:Y:S01]  /*4df0*/  LEA.HI.X.SX32 R191, R15, R123.reuse, 0x1, P1 ;  /* 0x0000007b0fbf7211 */ /* 0x090fe200008f0eff */
[----:B-1----:R-:W1:Y:S02]  /*4e00*/  LDC R46, c[0x0][0x248] ;  /* 0x00009200ff2e7b82 */ /* 0x002e640000000800 */
[----:B------:R-:W-:Y:S04]  /*4e10*/  STS.U16 [R11+UR4+0x280], R167 ;  /* 0x000280a70b007988 */ /* 0x000fe80008000404 */
[----:B------:R-:W-:Y:S01]  /*4e20*/  STS.U16 [R11+UR4+0x680], R153 ;  /* 0x000680990b007988 */ /* 0x000fe20008000404 */
[-C--:B------:R-:W-:Y:S01]  /*4e30*/  IADD3 R188, P2, R188, R122.reuse, RZ ;  /* 0x0000007abcbc7210 */ /* 0x080fe20007f5e0ff */
[----:B------:R-:W4:Y:S02]  /*4e40*/  LDC R47, c[0x0][0x248] ;  /* 0x00009200ff2f7b82 */ /* 0x000f240000000800 */
[----:B------:R-:W-:Y:S04]  /*4e50*/  STS.U16 [R11+UR4+0xa80], R141 ;  /* 0x000a808d0b007988 */ /* 0x000fe80008000404 */
[----:B------:R-:W-:Y:S01]  /*4e60*/  STS.U16 [R11+UR4+0xe80], R40 ;  /* 0x000e80280b007988 */ /* 0x000fe20008000404 */
[----:B------:R-:W-:Y:S01]  /*4e70*/  IMAD R51, R51, 0x17c, RZ ;  /* 0x0000017c33337824 */ /* 0x000fe200078e02ff */
[----:B------:R-:W2:Y:S02]  /*4e80*/  LDC R55, c[0x0][0x248] ;  /* 0x00009200ff377b82 */ /* 0x000ea40000000800 */
        /* <DEDUP_REMOVED lines=16> */
[----:B---3--:R-:W-:Y:S04]  /*4f90*/  STS.U16 [R11+UR4+0x5280], R211 ;  /* 0x005280d30b007988 */ /* 0x008fe80008000404 */
        /* <DEDUP_REMOVED lines=10> */
[----:B------:R3:W-:Y:S01]  /*5040*/  STS.U16 [R11+UR4+0x7e80], R232 ;  /* 0x007e80e80b007988 */ /* 0x0007e20008000404 */
[----:B------:R-:W-:Y:S01]  /*5050*/  IADD3 R12, P1, R19, R122, RZ ;  /* 0x0000007a130c7210 */ /* 0x000fe20007f3e0ff */
[----:B------:R-:W-:Y:S01]  /*5060*/  IMAD R15, R3, 0x3f, RZ ;  /* 0x0000003f030f7824 */ /* 0x000fe200078e02ff */
[----:B------:R-:W-:Y:S01]  /*5070*/  LEA.HI.X.SX32 R189, R17, R123, 0x1, P2 ;  /* 0x0000007b11bd7211 */ /* 0x000fe200010f0eff */
[----:B------:R1:W-:Y:S01]  /*5080*/  STS.U16 [R5+UR4+0x1300], R9 ;  /* 0x0013000905007988 */ /* 0x0003e20008000404 */
[----:B0-----:R-:W0:Y:S03]  /*5090*/  LDC R32, c[0x0][0x248] ;  /* 0x00009200ff207b82 */ /* 0x001e260000000800 */
[----:B------:R-:W5:Y:S01]  /*50a0*/  LDG.E.U16 R126, desc[UR6][R126.64] ;  /* 0x000000067e7e7981 */ /* 0x000f62000c1e1500 */
[----:B---3--:R-:W-:-:S03]  /*50b0*/  IMAD R11, R3, 0x2f, RZ ;  /* 0x0000002f030b7824 */ /* 0x008fc600078e02ff */
[----:B------:R-:W3:Y:S01]  /*50c0*/  LDG.E.U16 R128, desc[UR6][R128.64] ;  /* 0x0000000680807981 */ /* 0x000ee2000c1e1500 */
[----:B------:R-:W0:Y:S01]  /*50d0*/  LDC R40, c[0x0][0x248] ;  /* 0x00009200ff287b82 */ /* 0x000e220000000800 */
[----:B-1----:R-:W-:Y:S01]  /*50e0*/  IMAD R9, R3, 0x37, RZ ;  /* 0x0000003703097824 */ /* 0x002fe200078e02ff */
[----:B------:R-:W-:Y:S02]  /*50f0*/  LEA.HI.X.SX32 R11, R11, R123, 0x1, P0 ;  /* 0x0000007b0b0b7211 */ /* 0x000fe400000f0eff */
[----:B------:R-:W-:Y:S01]  /*5100*/  IADD3 R8, P0, R187, R122, RZ ;  /* 0x0000007abb087210 */ /* 0x000fe20007f1e0ff */
[----:B------:R1:W-:Y:S01]  /*5110*/  STS.U16 [R5+UR4+0x1b00], R13 ;  /* 0x001b000d05007988 */ /* 0x0003e20008000404 */
[----:B------:R-:W-:-:S03]  /*5120*/  IMAD R17, R3, 0x7e, RZ ;  /* 0x0000007e03117824 */ /* 0x000fc600078e02ff */
[----:B------:R-:W-:Y:S04]  /*5130*/  STS.U16 [R5+UR4+0x300], R165 ;  /* 0x000300a505007988 */ /* 0x000fe80008000404 */
[----:B------:R-:W-:Y:S01]  /*5140*/  STS.U16 [R5+UR4+0xb00], R139 ;  /* 0x000b008b05007988 */ /* 0x000fe20008000404 */
[----:B-1----:R-:W-:-:S03]  /*5150*/  LEA.HI.X.SX32 R13, R9, R123, 0x1, P1 ;  /* 0x0000007b090d7211 */ /* 0x002fc600008f0eff */
[----:B------:R-:W-:Y:S01]  /*5160*/  STS.U16 [R5+UR4+0x700], R196 ;  /* 0x000700c405007988 */ /* 0x000fe20008000404 */
[----:B------:R-:W-:Y:S01]  /*5170*/  LEA.HI.X.SX32 R9, R19, R123, 0x1, P0 ;  /* 0x0000007b13097211 */ /* 0x000fe200000f0eff */
[C---:B------:R-:W-:Y:S02]  /*5180*/  IMAD R19, R3.reuse, 0x47, RZ ;  /* 0x0000004703137824 */ /* 0x040fe400078e02ff */
[----:B------:R-:W-:Y:S04]  /*5190*/  STS.U16 [R5+UR4+0xf00], R198 ;  /* 0x000f00c605007988 */ /* 0x000fe80008000404 */
[----:B------:R-:W-:Y:S04]  /*51a0*/  STS.U16 [R5+UR4+0x1700], R200 ;  /* 0x001700c805007988 */ /* 0x000fe80008000404 */
[----:B------:R-:W-:Y:S04]  /*51b0*/  STS.U16 [R5+UR4+0x1f00], R234 ;  /* 0x001f00ea05007988 */ /* 0x000fe80008000404 */
[----:B------:R1:W3:Y:S01]  /*51c0*/  LDG.E.U16 R4, desc[UR6][R10.64] ;  /* 0x000000060a047981 */ /* 0x0002e2000c1e1500 */
[----:B------:R-:W-:Y:S01]  /*51d0*/  IMAD R31, R3, 0xbe, RZ ;  /* 0x000000be031f7824 */ /* 0x000fe200078e02ff */
[----:B------:R-:W-:-:S02]  /*51e0*/  IADD3 R14, P0, R17, R122, RZ ;  /* 0x0000007a110e7210 */ /* 0x000fc40007f1e0ff */
[----:B------:R-:W3:Y:S01]  /*51f0*/  LDG.E.U16 R0, desc[UR6][R6.64] ;  /* 0x0000000606007981 */ /* 0x000ee2000c1e1500 */
[-C--:B------:R-:W-:Y:S01]  /*5200*/  IADD3 R16, P2, R195, R122.reuse, RZ ;  /* 0x0000007ac3107210 */ /* 0x080fe20007f5e0ff */
[C---:B------:R-:W-:Y:S02]  /*5210*/  IMAD R29, R3.reuse, 0xae, RZ ;  /* 0x000000ae031d7824 */ /* 0x040fe400078e02ff */
[----:B------:R-:W-:Y:S01]  /*5220*/  IMAD R33, R3, 0xce, RZ ;  /* 0x000000ce03217824 */ /* 0x000fe200078e02ff */
[----:B------:R-:W5:Y:S01]  /*5230*/  LDG.E.U16 R8, desc[UR6][R8.64] ;  /* 0x0000000608087981 */ /* 0x000f62000c1e1500 */
[----:B-1----:R-:W-:Y:S01]  /*5240*/  IADD3 R10, P1, R25, R122, RZ ;  /* 0x0000007a190a7210 */ /* 0x002fe20007f3e0ff */
[C---:B------:R-:W-:Y:S02]  /*5250*/  IMAD R35, R3.reuse, 0xde, RZ ;  /* 0x000000de03237824 */ /* 0x040fe400078e02ff */
[----:B------:R-:W-:Y:S01]  /*5260*/  IMAD R37, R3, 0xfe, RZ ;  /* 0x000000fe03257824 */ /* 0x000fe200078e02ff */
[-C--:B------:R-:W-:Y:S01]  /*5270*/  LEA.HI.X.SX32 R11, R19, R123.reuse, 0x1, P1 ;  /* 0x0000007b130b7211 */ /* 0x080fe200008f0eff */
[----:B------:R1:W3:Y:S01]  /*5280*/  LDG.E.U16 R7, desc[UR6][R12.64] ;  /* 0x000000060c077981 */ /* 0x0002e2000c1e1500 */
[----:B------:R-:W-:-:S03]  /*5290*/  LEA.HI.X.SX32 R15, R15, R123, 0x1, P0 ;  /* 0x0000007b0f0f7211 */ /* 0x000fc600000f0eff */
[----:B------:R4:W3:Y:S01]  /*52a0*/  LDG.E.U16 R20, desc[UR6][R10.64] ;  /* 0x000000060a147981 */ /* 0x0008e2000c1e1500 */
[-C--:B------:R-:W-:Y:S01]  /*52b0*/  LEA.HI.X.SX32 R17, R17, R123.reuse, 0x1, P2 ;  /* 0x0000007b11117211 */ /* 0x080fe200010f0eff */
[C---:B------:R-:W-:Y:S02]  /*52c0*/  IMAD R19, R3.reuse, 0x57, RZ ;  /* 0x0000005703137824 */ /* 0x040fe400078e02ff */
[----:B------:R2:W3:Y:S01]  /*52d0*/  LDG.E.U16 R9, desc[UR6][R14.64] ;  /* 0x000000060e097981 */ /* 0x0004e2000c1e1500 */
[----:B-1----:R-:W-:Y:S01]  /*52e0*/  IMAD R13, R3, 0x4f, RZ ;  /* 0x0000004f030d7824 */ /* 0x002fe200078e02ff */
[-C--:B------:R-:W-:Y:S02]  /*52f0*/  IADD3 R12, P0, R27, R122.reuse, RZ ;  /* 0x0000007a1b0c7210 */ /* 0x080fe40007f1e0ff */
[----:B------:R1:W3:Y:S01]  /*5300*/  LDG.E.U16 R34, desc[UR6][R16.64] ;  /* 0x0000000610227981 */ /* 0x0002e2000c1e1500 */
[-C--:B----4-:R-:W-:Y:S02]  /*5310*/  IADD3 R10, P1, R31, R122.reuse, RZ ;  /* 0x0000007a1f0a7210 */ /* 0x090fe40007f3e0ff */
[-C--:B------:R-:W-:Y:S01]  /*5320*/  LEA.HI.X.SX32 R13, R13, R123.reuse, 0x1, P0 ;  /* 0x0000007b0d0d7211 */ /* 0x080fe200000f0eff */
[----:B------:R-:W-:Y:S01]  /*5330*/  IMAD R39, R18, 0x10c, RZ ;  /* 0x0000010c12277824 */ /* 0x000fe200078e02ff */
[----:B------:R-:W-:Y:S01]  /*5340*/  LEA.HI.X.SX32 R11, R21, R123, 0x1, P1 ;  /* 0x0000007b150b7211 */ /* 0x000fe200008f0eff */
[----:B------:R-:W4:Y:S01]  /*5350*/  LDC R18, c[0x0][0x248] ;  /* 0x00009200ff127b82 */ /* 0x000f220000000800 */
[----:B--2---:R-:W-:Y:S01]  /*5360*/  IADD3 R14, P0, R29, R122, RZ ;  /* 0x0000007a1d0e7210 */ /* 0x004fe20007f1e0ff */
[----:B------:R2:W3:Y:S01]  /*5370*/  LDG.E.U16 R22, desc[UR6][R12.64] ;  /* 0x000000060c167981 */ /* 0x0004e2000c1e1500 */
[----:B------:R-:W-:-:S02]  /*5380*/  IMAD R47, R47, 0x15e, RZ ;  /* 0x0000015e2f2f7824 */ /* 0x000fc400078e02ff */
[----:B------:R-:W-:Y:S01]  /*5390*/  IMAD R55, R55, 0x1fc, RZ ;  /* 0x000001fc37377824 */ /* 0x000fe200078e02ff */
[----:B------:R-:W5:Y:S02]  /*53a0*/  LDG.E.U16 R2, desc[UR6][R190.64] ;  /* 0x00000006be027981 */ /* 0x000f64000c1e1500 */
[----:B------:R-:W4:Y:S01]  /*53b0*/  LDC R21, c[0x0][0x248] ;  /* 0x00009200ff157b82 */ /* 0x000f220000000800 */
[----:B-1----:R-:W-:Y:S01]  /*53c0*/  IMAD R17, R3, 0x6f, RZ ;  /* 0x0000006f03117824 */ /* 0x002fe200078e02ff */
[----:B------:R1:W3:Y:S01]  /*53d0*/  LDG.E.U16 R26, desc[UR6][R10.64] ;  /* 0x000000060a1a7981 */ /* 0x0002e2000c1e1500 */
[-C--:B--2---:R-:W-:Y:S02]  /*53e0*/  IADD3 R12, P2, R33, R122.reuse, RZ ;  /* 0x0000007a210c7210 */ /* 0x084fe40007f5e0ff */
[-C--:B------:R-:W-:Y:S01]  /*53f0*/  LEA.HI.X.SX32 R15, R19, R123.reuse, 0x1, P0 ;  /* 0x0000007b130f7211 */ /* 0x080fe200000f0eff */
[----:B------:R-:W2:Y:S01]  /*5400*/  LDG.E.U16 R6, desc[UR6][R188.64] ;  /* 0x00000006bc067981 */ /* 0x000ea2000c1e1500 */
[-C--:B------:R-:W-:Y:S01]  /*5410*/  LEA.HI.X.SX32 R13, R23, R123.reuse, 0x1, P2 ;  /* 0x0000007b170d7211 */ /* 0x080fe200010f0eff */
[----:B------:R-:W-:Y:S01]  /*5420*/  IMAD R23, R3, 0xee, RZ ;  /* 0x000000ee03177824 */ /* 0x000fe200078e02ff */
[----:B------:R-:W-:Y:S01]  /*5430*/  IADD3 R16, P0, R35, R122, RZ ;  /* 0x0000007a23107210 */ /* 0x000fe20007f1e0ff */
[----:B------:R-:W-:Y:S01]  /*5440*/  IMAD R19, R3, 0x77, RZ ;  /* 0x0000007703137824 */ /* 0x000fe200078e02ff */
[----:B------:R0:W3:Y:S02]  /*5450*/  LDG.E.U16 R24, desc[UR6][R14.64] ;  /* 0x000000060e187981 */ /* 0x0000e4000c1e1500 */
[----:B------:R-:W-:-:S02]  /*5460*/  LEA.HI.X.SX32 R17, R17, R123, 0x1, P0 ;  /* 0x0000007b11117211 */ /* 0x000fc400000f0eff */
[----:B------:R0:W3:Y:S01]  /*5470*/  LDG.E.U16 R28, desc[UR6][R12.64] ;  /* 0x000000060c1c7981 */ /* 0x0000e2000c1e1500 */
[----:B-1----:R-:W-:-:S03]  /*5480*/  IADD3 R10, P0, R23, R122, RZ ;  /* 0x0000007a170a7210 */ /* 0x002fc60007f1e0ff */
[----:B------:R1:W3:Y:S01]  /*5490*/  LDG.E.U16 R30, desc[UR6][R16.64] ;  /* 0x00000006101e7981 */ /* 0x0002e2000c1e1500 */
[----:B0-----:R-:W-:Y:S01]  /*54a0*/  IMAD R15, R3, 0x7f, RZ ;  /* 0x0000007f030f7824 */ /* 0x001fe200078e02ff */
[-C--:B------:R-:W-:Y:S01]  /*54b0*/  IADD3 R14, P2, R39, R122.reuse, RZ ;  /* 0x0000007a270e7210 */ /* 0x080fe20007f5e0ff */
[----:B------:R-:W-:Y:S01]  /*54c0*/  IMAD R13, R32, 0x10e, RZ ;  /* 0x0000010e200d7824 */ /* 0x000fe200078e02ff */
[-C--:B------:R-:W-:Y:S02]  /*54d0*/  IADD3 R12, P1, R37, R122.reuse, RZ ;  /* 0x0000007a250c7210 */ /* 0x080fe40007f3e0ff */
[-C--:B------:R-:W-:Y:S01]  /*54e0*/  LEA.HI.X.SX32 R11, R19, R123.reuse, 0x1, P0 ;  /* 0x0000007b130b7211 */ /* 0x080fe200000f0eff */
[----:B-1----:R-:W-:Y:S01]  /*54f0*/  IMAD R17, R3, 0x87, RZ ;  /* 0x0000008703117824 */ /* 0x002fe200078e02ff */
[----:B------:R-:W-:Y:S02]  /*5500*/  IADD3 R16, P0, R13, R122, RZ ;  /* 0x0000007a0d107210 */ /* 0x000fe40007f1e0ff */
[-C--:B------:R-:W-:Y:S01]  /*5510*/  LEA.HI.X.SX32 R13, R15, R123.reuse, 0x1, P1 ;  /* 0x0000007b0f0d7211 */ /* 0x080fe200008f0eff */
[----:B----4-:R-:W-:Y:S01]  /*5520*/  IMAD R21, R21, 0x11c, RZ ;  /* 0x0000011c15157824 */ /* 0x010fe200078e02ff */
[-C--:B------:R-:W-:Y:S01]  /*5530*/  LEA.HI.X.SX32 R15, R231, R123.reuse, 0x1, P2 ;  /* 0x0000007be70f7211 */ /* 0x080fe200010f0eff */
[----:B------:R0:W4:Y:S01]  /*5540*/  LDG.E.U16 R32, desc[UR6][R10.64] ;  /* 0x000000060a207981 */ /* 0x000122000c1e1500 */
[----:B------:R-:W-:-:S03]  /*5550*/  LEA.HI.X.SX32 R17, R17, R123, 0x1, P0 ;  /* 0x0000007b11117211 */ /* 0x000fc600000f0eff */
[----:B------:R1:W4:Y:S04]  /*5560*/  LDG.E.U16 R38, desc[UR6][R14.64] ;  /* 0x000000060e267981 */ /* 0x000328000c1e1500 */
[----:B------:R1:W4:Y:S01]  /*5570*/  LDG.E.U16 R36, desc[UR6][R12.64] ;  /* 0x000000060c247981 */ /* 0x000322000c1e1500 */
[----:B0-----:R-:W-:Y:S01]  /*5580*/  IMAD R11, R40, 0x11e, RZ ;  /* 0x0000011e280b7824 */ /* 0x001fe200078e02ff */
[-C--:B------:R-:W-:Y:S02]  /*5590*/  IADD3 R10, P0, R21, R122.reuse, RZ ;  /* 0x0000007a150a7210 */ /* 0x080fe40007f1e0ff */
[----:B------:R0:W4:Y:S01]  /*55a0*/  LDG.E.U16 R39, desc[UR6][R16.64] ;  /* 0x0000000610277981 */ /* 0x000122000c1e1500 */
[----:B-1----:R-:W-:Y:S01]  /*55b0*/  IMAD R15, R42, 0x12e, RZ ;  /* 0x0000012e2a0f7824 */ /* 0x002fe200078e02ff */
[-C--:B------:R-:W-:Y:S01]  /*55c0*/  IADD3 R12, P1, R11, R122.reuse, RZ ;  /* 0x0000007a0b0c7210 */ /* 0x080fe20007f3e0ff */
[----:B------:R-:W-:Y:S01]  /*55d0*/  IMAD R13, R3, 0x8f, RZ ;  /* 0x0000008f030d7824 */ /* 0x000fe200078e02ff */
[----:B------:R-:W-:Y:S01]  /*55e0*/  LEA.HI.X.SX32 R11, R25, R123, 0x1, P0 ;  /* 0x0000007b190b7211 */ /* 0x000fe200000f0eff */
[----:B0-----:R-:W-:Y:S01]  /*55f0*/  IMAD R17, R3, 0x97, RZ ;  /* 0x0000009703117824 */ /* 0x001fe200078e02ff */
[----:B------:R-:W-:-:S02]  /*5600*/  IADD3 R16, P0, R15, R122, RZ ;  /* 0x0000007a0f107210 */ /* 0x000fc40007f1e0ff */
[-C--:B------:R-:W-:Y:S01]  /*5610*/  LEA.HI.X.SX32 R13, R13, R123.reuse, 0x1, P1 ;  /* 0x0000007b0d0d7211 */ /* 0x080fe200008f0eff */
[----:B------:R-:W-:Y:S01]  /*5620*/  IMAD R19, R3, 0x9f, RZ ;  /* 0x0000009f03137824 */ /* 0x000fe200078e02ff */
[----:B------:R-:W-:Y:S02]  /*5630*/  LEA.HI.X.SX32 R17, R17, R123, 0x1, P0 ;  /* 0x0000007b11117211 */ /* 0x000fe400000f0eff */
[----:B------:R-:W-:Y:S01]  /*5640*/  IADD3 R14, P2, R41, R122, RZ ;  /* 0x0000007a290e7210 */ /* 0x000fe20007f5e0ff */
[----:B------:R0:W4:Y:S04]  /*5650*/  LDG.E.U16 R25, desc[UR6][R12.64] ;  /* 0x000000060c197981 */ /* 0x000128000c1e1500 */
[----:B------:R1:W4:Y:S01]  /*5660*/  LDG.E.U16 R41, desc[UR6][R16.64] ;  /* 0x0000000610297981 */ /* 0x000322000c1e1500 */
[----:B------:R-:W-:-:S02]  /*5670*/  IMAD R53, R18, 0x13c, RZ ;  /* 0x0000013c12357824 */ /* 0x000fc400078e02ff */
[----:B------:R-:W-:Y:S01]  /*5680*/  IMAD R21, R3, 0xa7, RZ ;  /* 0x000000a703157824 */ /* 0x000fe200078e02ff */
[----:B------:R1:W4:Y:S01]  /*5690*/  LDG.E.U16 R40, desc[UR6][R10.64] ;  /* 0x000000060a287981 */ /* 0x000322000c1e1500 */
[----:B0-----:R-:W-:Y:S01]  /*56a0*/  IADD3 R12, P1, R43, R122, RZ ;  /* 0x0000007a2b0c7210 */ /* 0x001fe20007f3e0ff */
[----:B-1----:R-:W-:-:S03]  /*56b0*/  IMAD R17, R46, 0x15c, RZ ;  /* 0x0000015c2e117824 */ /* 0x002fc600078e02ff */
[-C--:B------:R-:W-:Y:S02]  /*56c0*/  LEA.HI.X.SX32 R13, R19, R123.reuse, 0x1, P1 ;  /* 0x0000007b130d7211 */ /* 0x080fe400008f0eff */
[-C--:B------:R-:W-:Y:S02]  /*56d0*/  IADD3 R18, P1, R17, R122.reuse, RZ ;  /* 0x0000007a11127210 */ /* 0x080fe40007f3e0ff */
[-C--:B------:R-:W-:Y:S02]  /*56e0*/  LEA.HI.X.SX32 R15, R229, R123.reuse, 0x1, P2 ;  /* 0x0000007be50f7211 */ /* 0x080fe400010f0eff */
[----:B------:R-:W-:Y:S02]  /*56f0*/  IADD3 R16, P2, R45, R122, RZ ;  /* 0x0000007a2d107210 */ /* 0x000fe40007f5e0ff */
[-C--:B------:R-:W-:Y:S01]  /*5700*/  LEA.HI.X.SX32 R19, R29, R123.reuse, 0x1, P1 ;  /* 0x0000007b1d137211 */ /* 0x080fe200008f0eff */
[----:B------:R-:W0:Y:S01]  /*5710*/  LDC R45, c[0x0][0x248] ;  /* 0x00009200ff2d7b82 */ /* 0x000e220000000800 */
[----:B------:R1:W4:Y:S01]  /*5720*/  LDG.E.U16 R42, desc[UR6][R14.64] ;  /* 0x000000060e2a7981 */ /* 0x000322000c1e1500 */
[----:B------:R-:W-:-:S02]  /*5730*/  LEA.HI.X.SX32 R17, R21, R123, 0x1, P2 ;  /* 0x0000007b15117211 */ /* 0x000fc400010f0eff */
[-C--:B------:R-:W-:Y:S01]  /*5740*/  IADD3 R10, P0, R53, R122.reuse, RZ ;  /* 0x0000007a350a7210 */ /* 0x080fe20007f1e0ff */
[----:B------:R1:W4:Y:S03]  /*5750*/  LDG.E.U16 R48, desc[UR6][R18.64] ;  /* 0x0000000612307981 */ /* 0x000326000c1e1500 */
[----:B------:R-:W0:Y:S01]  /*5760*/  LDC R21, c[0x0][0x248] ;  /* 0x00009200ff157b82 */ /* 0x000e220000000800 */
[----:B-1----:R-:W-:Y:S01]  /*5770*/  IMAD R15, R44, 0x14c, RZ ;  /* 0x0000014c2c0f7824 */ /* 0x002fe200078e02ff */
[-C--:B------:R-:W-:Y:S01]  /*5780*/  LEA.HI.X.SX32 R11, R27, R123.reuse, 0x1, P0 ;  /* 0x0000007b1b0b7211 */ /* 0x080fe200000f0eff */
[----:B------:R-:W4:Y:S05]  /*5790*/  LDG.E.U16 R29, desc[UR6][R16.64] ;  /* 0x00000006101d7981 */ /* 0x000f2a000c1e1500 */
[----:B------:R-:W1:Y:S01]  /*57a0*/  LDC R18, c[0x0][0x248] ;  /* 0x00009200ff127b82 */ /* 0x000e620000000800 */
[-C--:B------:R-:W-:Y:S01]  /*57b0*/  IADD3 R14, P0, R15, R122.reuse, RZ ;  /* 0x0000007a0f0e7210 */ /* 0x080fe20007f1e0ff */
[----:B------:R0:W4:Y:S06]  /*57c0*/  LDG.E.U16 R27, desc[UR6][R12.64] ;  /* 0x000000060c1b7981 */ /* 0x00012c000c1e1500 */
[----:B------:R-:W1:Y:S01]  /*57d0*/  LDC R53, c[0x0][0x248] ;  /* 0x00009200ff357b82 */ /* 0x000e620000000800 */
[----:B------:R-:W-:Y:S01]  /*57e0*/  LEA.HI.X.SX32 R15, R227, R123, 0x1, P0 ;  /* 0x0000007be30f7211 */ /* 0x000fe200000f0eff */
[----:B------:R0:W4:Y:S02]  /*57f0*/  LDG.E.U16 R44, desc[UR6][R10.64] ;  /* 0x000000060a2c7981 */ /* 0x000124000c1e1500 */
[-C--:B0-----:R-:W-:Y:S01]  /*5800*/  IADD3 R12, P1, R49, R122.reuse, RZ ;  /* 0x0000007a310c7210 */ /* 0x081fe20007f3e0ff */
[----:B------:R-:W-:Y:S01]  /*5810*/  IMAD R13, R50, 0x16e, RZ ;  /* 0x0000016e320d7824 */ /* 0x000fe200078e02ff */
[----:B------:R0:W4:Y:S02]  /*5820*/  LDG.E.U16 R46, desc[UR6][R14.64] ;  /* 0x000000060e2e7981 */ /* 0x000124000c1e1500 */
[----:B------:R-:W1:Y:S01]  /*5830*/  LDC R49, c[0x0][0x248] ;  /* 0x00009200ff317b82 */ /* 0x000e620000000800 */
[----:B------:R-:W-:Y:S01]  /*5840*/  IMAD R11, R3, 0xaf, RZ ;  /* 0x000000af030b7824 */ /* 0x000fe200078e02ff */
[----:B------:R-:W-:-:S02]  /*5850*/  IADD3 R10, P0, R47, R122, RZ ;  /* 0x0000007a2f0a7210 */ /* 0x000fc40007f1e0ff */
[----:B0-----:R-:W-:-:S04]  /*5860*/  IADD3 R14, P2, R13, R122, RZ ;  /* 0x0000007a0d0e7210 */ /* 0x001fc80007f5e0ff */
[----:B------:R-:W0:Y:S01]  /*5870*/  LDC R47, c[0x0][0x248] ;  /* 0x00009200ff2f7b82 */ /* 0x000e220000000800 */
[-C--:B------:R-:W-:Y:S02]  /*5880*/  LEA.HI.X.SX32 R11, R11, R123.reuse, 0x1, P0 ;  /* 0x0000007b0b0b7211 */ /* 0x080fe400000f0eff */
[-C--:B------:R-:W-:Y:S02]  /*5890*/  LEA.HI.X.SX32 R13, R225, R123.reuse, 0x1, P1 ;  /* 0x0000007be10d7211 */ /* 0x080fe400008f0eff */
[----:B------:R-:W-:Y:S01]  /*58a0*/  IADD3 R16, P0, R51, R122, RZ ;  /* 0x0000007a33107210 */ /* 0x000fe20007f1e0ff */
[----:B------:R-:W-:Y:S01]  /*58b0*/  IMAD R45, R45, 0x18c, RZ ;  /* 0x0000018c2d2d7824 */ /* 0x000fe200078e02ff */
[----:B------:R-:W4:Y:S01]  /*58c0*/  LDG.E.U16 R43, desc[UR6][R10.64] ;  /* 0x000000060a2b7981 */ /* 0x000f22000c1e1500 */
[----:B------:R-:W0:Y:S01]  /*58d0*/  LDC R51, c[0x0][0x248] ;  /* 0x00009200ff337b82 */ /* 0x000e220000000800 */
[----:B------:R-:W-:Y:S01]  /*58e0*/  IMAD R15, R3, 0xb7, RZ ;  /* 0x000000b7030f7824 */ /* 0x000fe200078e02ff */
[----:B------:R-:W-:Y:S01]  /*58f0*/  LEA.HI.X.SX32 R17, R31, R123, 0x1, P0 ;  /* 0x0000007b1f117211 */ /* 0x000fe200000f0eff */
[----:B------:R1:W4:Y:S01]  /*5900*/  LDG.E.U16 R50, desc[UR6][R12.64] ;  /* 0x000000060c327981 */ /* 0x000322000c1e1500 */
[----:B------:R-:W-:-:S02]  /*5910*/  IMAD R21, R21, 0x17e, RZ ;  /* 0x0000017e15157824 */ /* 0x000fc400078e02ff */
[----:B-1----:R-:W-:Y:S01]  /*5920*/  IMAD R19, R18, 0x1bc, RZ ;  /* 0x000001bc12137824 */ /* 0x002fe200078e02ff */
[-C--:B------:R-:W-:Y:S01]  /*5930*/  LEA.HI.X.SX32 R15, R15, R123.reuse, 0x1, P2 ;  /* 0x0000007b0f0f7211 */ /* 0x080fe200010f0eff */
[----:B------:R1:W4:Y:S01]  /*5940*/  LDG.E.U16 R52, desc[UR6][R16.64] ;  /* 0x0000000610347981 */ /* 0x000322000c1e1500 */
[----:B------:R-:W-:Y:S01]  /*5950*/  IMAD R13, R54, 0x1ac, RZ ;  /* 0x000001ac360d7824 */ /* 0x000fe200078e02ff */
[-C--:B------:R-:W-:Y:S01]  /*5960*/  IADD3 R12, P1, R45, R122.reuse, RZ ;  /* 0x0000007a2d0c7210 */ /* 0x080fe20007f3e0ff */
[----:B------:R-:W-:Y:S01]  /*5970*/  IMAD R11, R3, 0xbf, RZ ;  /* 0x000000bf030b7824 */ /* 0x000fe200078e02ff */
[-C--:B------:R-:W-:Y:S01]  /*5980*/  IADD3 R10, P0, R21, R122.reuse, RZ ;  /* 0x0000007a150a7210 */ /* 0x080fe20007f1e0ff */
[----:B------:R-:W-:Y:S01]  /*5990*/  IMAD R53, R53, 0x19c, RZ ;  /* 0x0000019c35357824 */ /* 0x000fe200078e02ff */
[-C--:B-1----:R-:W-:Y:S01]  /*59a0*/  IADD3 R16, P2, R13, R122.reuse, RZ ;  /* 0x0000007a0d107210 */ /* 0x082fe20007f5e0ff */
[----:B------:R1:W4:Y:S01]  /*59b0*/  LDG.E.U16 R31, desc[UR6][R14.64] ;  /* 0x000000060e1f7981 */ /* 0x000322000c1e1500 */
[-C--:B------:R-:W-:Y:S01]  /*59c0*/  LEA.HI.X.SX32 R13, R223, R123.reuse, 0x1, P1 ;  /* 0x0000007bdf0d7211 */ /* 0x080fe200008f0eff */
[----:B------:R-:W0:Y:S01]  /*59d0*/  LDC R21, c[0x0][0x248] ;  /* 0x00009200ff157b82 */ /* 0x000e220000000800 */
[----:B------:R-:W-:Y:S01]  /*59e0*/  IADD3 R18, P1, R19, R122, RZ ;  /* 0x0000007a13127210 */ /* 0x000fe20007f3e0ff */
[----:B------:R-:W-:Y:S01]  /*59f0*/  IMAD R49, R49, 0x1dc, RZ ;  /* 0x000001dc31317824 */ /* 0x000fe200078e02ff */
[-C--:B------:R-:W-:Y:S01]  /*5a00*/  LEA.HI.X.SX32 R11, R11, R123.reuse, 0x1, P0 ;  /* 0x0000007b0b0b7211 */ /* 0x080fe200000f0eff */
[----:B------:R0:W4:Y:S01]  /*5a10*/  LDG.E.U16 R54, desc[UR6][R12.64] ;  /* 0x000000060c367981 */ /* 0x000122000c1e1500 */
[----:B------:R-:W-:-:S02]  /*5a20*/  LEA.HI.X.SX32 R19, R35, R123, 0x1, P1 ;  /* 0x0000007b23137211 */ /* 0x000fc400008f0eff */
[-C--:B-1----:R-:W-:Y:S01]  /*5a30*/  IADD3 R14, P0, R53, R122.reuse, RZ ;  /* 0x0000007a350e7210 */ /* 0x082fe20007f1e0ff */
[----:B------:R-:W1:Y:S02]  /*5a40*/  LDC R35, c[0x0][0x248] ;  /* 0x00009200ff237b82 */ /* 0x000e640000000800 */
[----:B------:R0:W4:Y:S01]  /*5a50*/  LDG.E.U16 R60, desc[UR6][R18.64] ;  /* 0x00000006123c7981 */ /* 0x000122000c1e1500 */
[-C--:B------:R-:W-:Y:S02]  /*5a60*/  LEA.HI.X.SX32 R15, R33, R123.reuse, 0x1, P0 ;  /* 0x0000007b210f7211 */ /* 0x080fe400000f0eff */
[----:B0-----:R-:W-:Y:S01]  /*5a70*/  IADD3 R12, P1, R49, R122, RZ ;  /* 0x0000007a310c7210 */ /* 0x001fe20007f3e0ff */
[----:B------:R-:W-:Y:S01]  /*5a80*/  IMAD R47, R47, 0x1cc, RZ ;  /* 0x000001cc2f2f7824 */ /* 0x000fe200078e02ff */
[----:B------:R0:W4:Y:S01]  /*5a90*/  LDG.E.U16 R45, desc[UR6][R10.64] ;  /* 0x000000060a2d7981 */ /* 0x000122000c1e1500 */
[----:B------:R-:W1:Y:S01]  /*5aa0*/  LDC R33, c[0x0][0x248] ;  /* 0x00009200ff217b82 */ /* 0x000e620000000800 */
[----:B------:R-:W-:Y:S01]  /*5ab0*/  IMAD R51, R51, 0x1ec, RZ ;  /* 0x000001ec33337824 */ /* 0x000fe200078e02ff */
[-C--:B------:R-:W-:Y:S01]  /*5ac0*/  LEA.HI.X.SX32 R13, R23, R123.reuse, 0x1, P1 ;  /* 0x0000007b170d7211 */ /* 0x080fe200008f0eff */
[----:B------:R0:W4:Y:S01]  /*5ad0*/  LDG.E.U16 R56, desc[UR6][R14.64] ;  /* 0x000000060e387981 */ /* 0x000122000c1e1500 */
[----:B------:R-:W-:Y:S01]  /*5ae0*/  LEA.HI.X.SX32 R17, R221, R123, 0x1, P2 ;  /* 0x0000007bdd117211 */ /* 0x000fe200010f0eff */
[----:B------:R-:W-:-:S02]  /*5af0*/  IMAD R19, R3, 0xc7, RZ ;  /* 0x000000c703137824 */ /* 0x000fc400078e02ff */
[----:B------:R-:W4:Y:S01]  /*5b00*/  LDG.E.U16 R64, desc[UR6][R12.64] ;  /* 0x000000060c407981 */ /* 0x000f22000c1e1500 */
[----:B------:R-:W1:Y:S01]  /*5b10*/  LDC R18, c[0x0][0x248] ;  /* 0x00009200ff127b82 */ /* 0x000e620000000800 */
[-C--:B0-----:R-:W-:Y:S02]  /*5b20*/  IADD3 R10, P0, R47, R122.reuse, RZ ;  /* 0x0000007a2f0a7210 */ /* 0x081fe40007f1e0ff */
[----:B------:R0:W4:Y:S05]  /*5b30*/  LDG.E.U16 R58, desc[UR6][R16.64] ;  /* 0x00000006103a7981 */ /* 0x00012a000c1e1500 */
[----:B------:R-:W1:Y:S01]  /*5b40*/  LDC R23, c[0x0][0x248] ;  /* 0x00009200ff177b82 */ /* 0x000e620000000800 */
[----:B------:R-:W-:-:S02]  /*5b50*/  IADD3 R14, P2, R51, R122, RZ ;  /* 0x0000007a330e7210 */ /* 0x000fc40007f5e0ff */
[----:B------:R-:W-:-:S05]  /*5b60*/  LEA.HI.X.SX32 R11, R219, R123, 0x1, P0 ;  /* 0x0000007bdb0b7211 */ /* 0x000fca00000f0eff */
[----:B------:R-:W5:Y:S01]  /*5b70*/  LDC R47, c[0x0][0x248] ;  /* 0x00009200ff2f7b82 */ /* 0x000f620000000800 */
[----:B0-----:R-:W-:Y:S01]  /*5b80*/  IADD3 R16, P0, R55, R122, RZ ;  /* 0x0000007a37107210 */ /* 0x001fe20007f1e0ff */
[----:B------:R0:W4:Y:S06]  /*5b90*/  LDG.E.U16 R62, desc[UR6][R10.64] ;  /* 0x000000060a3e7981 */ /* 0x00012c000c1e1500 */
[----:B------:R-:W5:Y:S08]  /*5ba0*/  LDC R49, c[0x0][0x248] ;  /* 0x00009200ff317b82 */ /* 0x000f700000000800 */
[----:B------:R-:W2:Y:S01]  /*5bb0*/  LDC R51, c[0x0][0x248] ;  /* 0x00009200ff337b82 */ /* 0x000ea20000000800 */
[-C--:B------:R-:W-:Y:S01]  /*5bc0*/  LEA.HI.X.SX32 R17, R37, R123.reuse, 0x1, P0 ;  /* 0x0000007b25117211 */ /* 0x080fe200000f0eff */
[----:B------:R-:W-:Y:S01]  /*5bd0*/  IMAD R37, R21, 0x18e, RZ ;  /* 0x0000018e15257824 */ /* 0x000fe200078e02ff */
[----:B------:R-:W-:Y:S01]  /*5be0*/  LEA.HI.X.SX32 R15, R217, R123, 0x1, P2 ;  /* 0x0000007bd90f7211 */ /* 0x000fe200010f0eff */
[----:B-1----:R-:W-:-:S02]  /*5bf0*/  IMAD R33, R33, 0x19e, RZ ;  /* 0x0000019e21217824 */ /* 0x002fc400078e02ff */
[----:B------:R-:W-:Y:S01]  /*5c00*/  IMAD R35, R35, 0x1ae, RZ ;  /* 0x000001ae23237824 */ /* 0x000fe200078e02ff */
[-C--:B0-----:R-:W-:Y:S01]  /*5c10*/  IADD3 R10, P0, R37, R122.reuse, RZ ;  /* 0x0000007a250a7210 */ /* 0x081fe20007f1e0ff */
[----:B------:R-:W-:Y:S01]  /*5c20*/  IMAD R13, R18, 0x1be, RZ ;  /* 0x000001be120d7824 */ /* 0x000fe200078e02ff */
[----:B------:R0:W4:Y:S01]  /*5c30*/  LDG.E.U16 R66, desc[UR6][R14.64] ;  /* 0x000000060e427981 */ /* 0x000122000c1e1500 */
[----:B------:R-:W-:Y:S01]  /*5c40*/  IMAD R21, R3, 0xcf, RZ ;  /* 0x000000cf03157824 */ /* 0x000fe200078e02ff */
[-C--:B------:R-:W-:Y:S02]  /*5c50*/  LEA.HI.X.SX32 R11, R19, R123.reuse, 0x1, P0 ;  /* 0x0000007b130b7211 */ /* 0x080fe400000f0eff */
[----:B------:R1:W4:Y:S01]  /*5c60*/  LDG.E.U16 R68, desc[UR6][R16.64] ;  /* 0x0000000610447981 */ /* 0x000322000c1e1500 */
[-C--:B------:R-:W-:Y:S01]  /*5c70*/  IADD3 R12, P1, R33, R122.reuse, RZ ;  /* 0x0000007a210c7210 */ /* 0x080fe20007f3e0ff */
[----:B------:R-:W-:Y:S02]  /*5c80*/  IMAD R23, R23, 0x1ce, RZ ;  /* 0x000001ce17177824 */ /* 0x000fe400078e02ff */
[----:B------:R2:W4:Y:S01]  /*5c90*/  LDG.E.U16 R18, desc[UR6][R10.64] ;  /* 0x000000060a127981 */ /* 0x000522000c1e1500 */
[----:B0-----:R-:W-:Y:S01]  /*5ca0*/  IMAD R15, R3, 0xd7, RZ ;  /* 0x000000d7030f7824 */ /* 0x001fe200078e02ff */
[-C--:B------:R-:W-:Y:S01]  /*5cb0*/  IADD3 R14, P2, R35, R122.reuse, RZ ;  /* 0x0000007a230e7210 */ /* 0x080fe20007f5e0ff */
[----:B-1----:R-:W-:Y:S01]  /*5cc0*/  IMAD R17, R3, 0xdf, RZ ;  /* 0x000000df03117824 */ /* 0x002fe200078e02ff */
[-C--:B------:R-:W-:Y:S01]  /*5cd0*/  IADD3 R16, P0, R13, R122.reuse, RZ ;  /* 0x0000007a0d107210 */ /* 0x080fe20007f1e0ff */
[----:B------:R-:W-:Y:S01]  /*5ce0*/  IMAD R19, R3, 0xe7, RZ ;  /* 0x000000e703137824 */ /* 0x000fe200078e02ff */
[-C--:B------:R-:W-:Y:S01]  /*5cf0*/  LEA.HI.X.SX32 R13, R21, R123.reuse, 0x1, P1 ;  /* 0x0000007b150d7211 */ /* 0x080fe200008f0eff */
[----:B-----5:R-:W-:Y:S01]  /*5d00*/  IMAD R47, R47, 0x1de, RZ ;  /* 0x000001de2f2f7824 */ /* 0x020fe200078e02ff */
[-C--:B------:R-:W-:Y:S01]  /*5d10*/  LEA.HI.X.SX32 R15, R15, R123.reuse, 0x1, P2 ;  /* 0x0000007b0f0f7211 */ /* 0x080fe200010f0eff */
[----:B------:R-:W-:Y:S01]  /*5d20*/  IMAD R49, R49, 0x1ee, RZ ;  /* 0x000001ee31317824 */ /* 0x000fe200078e02ff */
[-C--:B------:R-:W-:Y:S01]  /*5d30*/  LEA.HI.X.SX32 R17, R17, R123.reuse, 0x1, P0 ;  /* 0x0000007b11117211 */ /* 0x080fe200000f0eff */
[----:B--2---:R-:W-:Y:S01]  /*5d40*/  IMAD R51, R51, 0x1fe, RZ ;  /* 0x000001fe33337824 */ /* 0x004fe200078e02ff */
[-C--:B------:R-:W-:Y:S01]  /*5d50*/  IADD3 R10, P0, R23, R122.reuse, RZ ;  /* 0x0000007a170a7210 */ /* 0x080fe20007f1e0ff */
[C---:B------:R-:W-:Y:S01]  /*5d60*/  IMAD R21, R3.reuse, 0xef, RZ ;  /* 0x000000ef03157824 */ /* 0x040fe200078e02ff */
[----:B------:R0:W2:Y:S01]  /*5d70*/  LDG.E.U16 R33, desc[UR6][R12.64] ;  /* 0x000000060c217981 */ /* 0x0000a2000c1e1500 */
[----:B------:R-:W-:Y:S01]  /*5d80*/  IMAD R23, R3, 0xf7, RZ ;  /* 0x000000f703177824 */ /* 0x000fe200078e02ff */
[----:B------:R-:W-:Y:S01]  /*5d90*/  LEA.HI.X.SX32 R11, R19, R123, 0x1, P0 ;  /* 0x0000007b130b7211 */ /* 0x000fe200000f0eff */
[----:B------:R-:W-:Y:S01]  /*5da0*/  IMAD R3, R3, 0xff, RZ ;  /* 0x000000ff03037824 */ /* 0x000fe200078e02ff */
[----:B------:R1:W5:Y:S04]  /*5db0*/  LDG.E.U16 R35, desc[UR6][R14.64] ;  /* 0x000000060e237981 */ /* 0x000368000c1e1500 */
[----:B------:R3:W5:Y:S01]  /*5dc0*/  LDG.E.U16 R37, desc[UR6][R16.64] ;  /* 0x0000000610257981 */ /* 0x000762000c1e1500 */
[----:B0-----:R-:W-:-:S03]  /*5dd0*/  IADD3 R12, P1, R47, R122, RZ ;  /* 0x0000007a2f0c7210 */ /* 0x001fc60007f3e0ff */
[----:B------:R0:W5:Y:S01]  /*5de0*/  LDG.E.U16 R10, desc[UR6][R10.64] ;  /* 0x000000060a0a7981 */ /* 0x000162000c1e1500 */
[-C--:B-1----:R-:W-:Y:S02]  /*5df0*/  IADD3 R14, P2, R49, R122.reuse, RZ ;  /* 0x0000007a310e7210 */ /* 0x082fe40007f5e0ff */
[----:B---3--:R-:W-:Y:S02]  /*5e00*/  IADD3 R16, P0, R51, R122, RZ ;  /* 0x0000007a33107210 */ /* 0x008fe40007f1e0ff */
[-C--:B------:R-:W-:Y:S02]  /*5e10*/  LEA.HI.X.SX32 R13, R21, R123.reuse, 0x1, P1 ;  /* 0x0000007b150d7211 */ /* 0x080fe400008f0eff */
[-C--:B------:R-:W-:Y:S02]  /*5e20*/  LEA.HI.X.SX32 R15, R23, R123.reuse, 0x1, P2 ;  /* 0x0000007b170f7211 */ /* 0x080fe400010f0eff */
[----:B------:R-:W-:Y:S01]  /*5e30*/  LEA.HI.X.SX32 R17, R3, R123, 0x1, P0 ;  /* 0x0000007b03117211 */ /* 0x000fe200000f0eff */
[----:B------:R-:W3:Y:S04]  /*5e40*/  LDG.E.U16 R12, desc[UR6][R12.64] ;  /* 0x000000060c0c7981 */ /* 0x000ee8000c1e1500 */
[----:B------:R-:W3:Y:S04]  /*5e50*/  LDG.E.U16 R14, desc[UR6][R14.64] ;  /* 0x000000060e0e7981 */ /* 0x000ee8000c1e1500 */
[----:B------:R-:W3:Y:S04]  /*5e60*/  LDG.E.U16 R16, desc[UR6][R16.64] ;  /* 0x0000000610107981 */ /* 0x000ee8000c1e1500 */
[----:B------:R-:W-:Y:S04]  /*5e70*/  STL [R1], RZ ;  /* 0x000000ff01007387 */ /* 0x000fe80000100800 */
[----:B------:R-:W-:Y:S04]  /*5e80*/  STL [R1+0x4], RZ ;  /* 0x000004ff01007387 */ /* 0x000fe80000100800 */
        /* <DEDUP_REMOVED lines=125> */
[----:B------:R-:W-:Y:S01]  /*6660*/  STL [R1+0x1fc], RZ ;  /* 0x0001fcff01007387 */ /* 0x000fe20000100800 */
[----:B------:R-:W-:-:S02]  /*6670*/  ISETP.GE.AND P0, PT, R240, 0x1, PT ;  /* 0x00000001f000780c */ /* 0x000fc40003f06270 */
[----:B------:R-:W-:Y:S01]  /*6680*/  LOP3.LUT R131, R131, 0x70, RZ, 0x3c, !PT ;  /* 0x0000007083837812 */ /* 0x000fe200078e3cff */
        /* <DEDUP_REMOVED lines=8> */
[----:B----4-:R-:W-:Y:S04]  /*6710*/  STS.U16 [R5+UR4+0x4300], R38 ;  /* 0x0043002605007988 */ /* 0x010fe80008000404 */
        /* <DEDUP_REMOVED lines=15> */
[----:B------:R-:W-:-:S03]  /*6810*/  MOV R180, 0x3f800000 ;  /* 0x3f80000000b47802 */ /* 0x000fc60000000f00 */
[----:B------:R-:W-:Y:S01]  /*6820*/  STS.U16 [R131+UR4+0x380], R130 ;  /* 0x0003808283007988 */ /* 0x000fe20008000404 */
[----:B0-----:R-:W-:-:S03]  /*6830*/  MOV R11, 0xff800000 ;  /* 0xff800000000b7802 */ /* 0x001fc60000000f00 */
[----:B------:R-:W-:Y:S01]  /*6840*/  STS.U16 [R131+UR4+0x780], R124 ;  /* 0x0007807c83007988 */ /* 0x000fe20008000404 */
[----:B------:R-:W-:-:S03]  /*6850*/  MOV R3, 0xff800000 ;  /* 0xff80000000037802 */ /* 0x000fc60000000f00 */
[----:B------:R-:W-:Y:S01]  /*6860*/  STS.U16 [R131+UR4+0xb80], R126 ;  /* 0x000b807e83007988 */ /* 0x000fe20008000404 */
[----:B-1----:R-:W-:-:S03]  /*6870*/  MOV R2, 0xff800000 ;  /* 0xff80000000027802 */ /* 0x002fc60000000f00 */
[----:B------:R-:W-:Y:S01]  /*6880*/  STS.U16 [R131+UR4+0xf80], R128 ;  /* 0x000f808083007988 */ /* 0x000fe20008000404 */
[----:B------:R-:W-:-:S03]  /*6890*/  MOV R179, 0x3f800000 ;  /* 0x3f80000000b37802 */ /* 0x000fc60000000f00 */
[----:B------:R0:W-:Y:S01]  /*68a0*/  STS.U16 [R131+UR4+0x1380], R0 ;  /* 0x0013800083007988 */ /* 0x0001e20008000404 */
[----:B------:R-:W-:-:S03]  /*68b0*/  MOV R178, 0x3f800000 ;  /* 0x3f80000000b27802 */ /* 0x000fc60000000f00 */
[----:B------:R-:W-:Y:S01]  /*68c0*/  STS.U16 [R131+UR4+0x1780], R4 ;  /* 0x0017800483007988 */ /* 0x000fe20008000404 */
[----:B------:R-:W-:-:S03]  /*68d0*/  MOV R177, 0x3f800000 ;  /* 0x3f80000000b17802 */ /* 0x000fc60000000f00 */
[----:B------:R-:W-:Y:S01]  /*68e0*/  STS.U16 [R131+UR4+0x1b80], R7 ;  /* 0x001b800783007988 */ /* 0x000fe20008000404 */
[----:B----4-:R-:W-:-:S03]  /*68f0*/  CS2R R46, SRZ ;  /* 0x00000000002e7805 */ /* 0x010fc6000001ff00 */
[----:B------:R-:W-:Y:S01]  /*6900*/  STS.U16 [R131+UR4+0x1f80], R9 ;  /* 0x001f800983007988 */ /* 0x000fe20008000404 */
[----:B0-----:R-:W-:-:S03]  /*6910*/  MOV R0, 0xff800000 ;  /* 0xff80000000007802 */ /* 0x001fc60000000f00 */
[----:B------:R-:W-:Y:S01]  /*6920*/  STS.U16 [R131+UR4+0x2380], R20 ;  /* 0x0023801483007988 */ /* 0x000fe20008000404 */
[----:B------:R-:W-:-:S03]  /*6930*/  CS2R R48, SRZ ;  /* 0x0000000000307805 */ /* 0x000fc6000001ff00 */
        /* <DEDUP_REMOVED lines=14> */
[----:B------:R0:W-:Y:S01]  /*6a20*/  STS.U16 [R131+UR4+0x4380], R39 ;  /* 0x0043802783007988 */ /* 0x0001e20008000404 */
[----:B------:R-:W-:-:S03]  /*6a30*/  CS2R R64, SRZ ;  /* 0x0000000000407805 */ /* 0x000fc6000001ff00 */
[----:B------:R1:W-:Y:S01]  /*6a40*/  STS.U16 [R131+UR4+0x4780], R25 ;  /* 0x0047801983007988 */ /* 0x0003e20008000404 */
[----:B------:R-:W-:-:S03]  /*6a50*/  CS2R R66, SRZ ;  /* 0x0000000000427805 */ /* 0x000fc6000001ff00 */
[----:B------:R4:W-:Y:S01]  /*6a60*/  STS.U16 [R131+UR4+0x4b80], R41 ;  /* 0x004b802983007988 */ /* 0x0009e20008000404 */
[----:B------:R-:W-:-:S03]  /*6a70*/  CS2R R68, SRZ ;  /* 0x0000000000447805 */ /* 0x000fc6000001ff00 */
[----:B------:R2:W-:Y:S01]  /*6a80*/  STS.U16 [R131+UR4+0x4f80], R27 ;  /* 0x004f801b83007988 */ /* 0x0005e20008000404 */
[----:B0-----:R-:W-:-:S03]  /*6a90*/  CS2R R38, SRZ ;  /* 0x0000000000267805 */ /* 0x001fc6000001ff00 */
[----:B------:R0:W-:Y:S01]  /*6aa0*/  STS.U16 [R131+UR4+0x5380], R29 ;  /* 0x0053801d83007988 */ /* 0x0001e20008000404 */
[----:B-1----:R-:W-:-:S03]  /*6ab0*/  CS2R R24, SRZ ;  /* 0x0000000000187805 */ /* 0x002fc6000001ff00 */
[----:B------:R1:W-:Y:S01]  /*6ac0*/  STS.U16 [R131+UR4+0x5780], R43 ;  /* 0x0057802b83007988 */ /* 0x0003e20008000404 */
[----:B----4-:R-:W-:-:S03]  /*6ad0*/  CS2R R40, SRZ ;  /* 0x0000000000287805 */ /* 0x010fc6000001ff00 */
[----:B------:R4:W-:Y:S01]  /*6ae0*/  STS.U16 [R131+UR4+0x5b80], R31 ;  /* 0x005b801f83007988 */ /* 0x0009e20008000404 */
[----:B--2---:R-:W-:-:S03]  /*6af0*/  CS2R R26, SRZ ;  /* 0x00000000001a7805 */ /* 0x004fc6000001ff00 */
[----:B------:R2:W-:Y:S01]  /*6b00*/  STS.U16 [R131+UR4+0x5f80], R45 ;  /* 0x005f802d83007988 */ /* 0x0005e20008000404 */
[----:B0-----:R-:W-:-:S03]  /*6b10*/  CS2R R28, SRZ ;  /* 0x00000000001c7805 */ /* 0x001fc6000001ff00 */
[----:B------:R-:W-:Y:S01]  /*6b20*/  STS.U16 [R131+UR4+0x6380], R18 ;  /* 0x0063801283007988 */ /* 0x000fe20008000404 */
[----:B-1----:R-:W-:-:S03]  /*6b30*/  CS2R R42, SRZ ;  /* 0x00000000002a7805 */ /* 0x002fc6000001ff00 */
[----:B------:R0:W-:Y:S01]  /*6b40*/  STS.U16 [R131+UR4+0x6780], R33 ;  /* 0x0067802183007988 */ /* 0x0001e20008000404 */
[----:B----4-:R-:W-:-:S03]  /*6b50*/  CS2R R30, SRZ ;  /* 0x00000000001e7805 */ /* 0x010fc6000001ff00 */
[----:B-----5:R1:W-:Y:S01]  /*6b60*/  STS.U16 [R131+UR4+0x6b80], R35 ;  /* 0x006b802383007988 */ /* 0x0203e20008000404 */
[----:B--2---:R-:W-:-:S03]  /*6b70*/  CS2R R44, SRZ ;  /* 0x00000000002c7805 */ /* 0x004fc6000001ff00 */
[----:B------:R2:W-:Y:S01]  /*6b80*/  STS.U16 [R131+UR4+0x6f80], R37 ;  /* 0x006f802583007988 */ /* 0x0005e20008000404 */
[----:B------:R-:W-:-:S03]  /*6b90*/  CS2R R70, SRZ ;  /* 0x0000000000467805 */ /* 0x000fc6000001ff00 */
[----:B------:R-:W-:Y:S01]  /*6ba0*/  STS.U16 [R131+UR4+0x7380], R10 ;  /* 0x0073800a83007988 */ /* 0x000fe20008000404 */
[----:B0-----:R-:W-:-:S03]  /*6bb0*/  CS2R R32, SRZ ;  /* 0x0000000000207805 */ /* 0x001fc6000001ff00 */
[----:B---3--:R-:W-:Y:S01]  /*6bc0*/  STS.U16 [R131+UR4+0x7780], R12 ;  /* 0x0077800c83007988 */ /* 0x008fe20008000404 */
[----:B-1----:R-:W-:-:S03]  /*6bd0*/  CS2R R34, SRZ ;  /* 0x0000000000227805 */ /* 0x002fc6000001ff00 */
[----:B------:R-:W-:Y:S01]  /*6be0*/  STS.U16 [R131+UR4+0x7b80], R14 ;  /* 0x007b800e83007988 */ /* 0x000fe20008000404 */
[----:B--2---:R-:W-:-:S03]  /*6bf0*/  CS2R R36, SRZ ;  /* 0x0000000000247805 */ /* 0x004fc6000001ff00 */
[----:B------:R0:W-:Y:S01]  /*6c00*/  STS.U16 [R131+UR4+0x7f80], R16 ;  /* 0x007f801083007988 */ /* 0x0001e20008000404 */
[----:B------:R-:W-:Y:S02]  /*6c10*/  CS2R R72, SRZ ;  /* 0x0000000000487805 */ /* 0x000fe4000001ff00 */
[----:B------:R-:W-:Y:S02]  /*6c20*/  CS2R R74, SRZ ;  /* 0x00000000004a7805 */ /* 0x000fe4000001ff00 */
[----:B------:R-:W-:Y:S02]  /*6c30*/  CS2R R76, SRZ ;  /* 0x00000000004c7805 */ /* 0x000fe4000001ff00 */
[----:B------:R-:W-:Y:S02]  /*6c40*/  CS2R R78, SRZ ;  /* 0x00000000004e7805 */ /* 0x000fe4000001ff00 */
[----:B------:R-:W-:Y:S02]  /*6c50*/  CS2R R80, SRZ ;  /* 0x0000000000507805 */ /* 0x000fe4000001ff00 */
[----:B------:R-:W-:-:S02]  /*6c60*/  CS2R R82, SRZ ;  /* 0x0000000000527805 */ /* 0x000fc4000001ff00 */
        /* <DEDUP_REMOVED lines=23> */
[----:B0-----:R-:W-:-:S02]  /*6de0*/  CS2R R130, SRZ ;  /* 0x0000000000827805 */ /* 0x001fc4000001ff00 */
        /* <DEDUP_REMOVED lines=10> */
[----:B------:R-:W-:Y:S01]  /*6e90*/  LOP3.LUT R4, R238, 0xf, RZ, 0xc0, !PT ;  /* 0x0000000fee047812 */ /* 0x000fe200078ec0ff */
[----:B------:R-:W-:Y:S06]  /*6ea0*/  @!P0 BRA `(.L_x_0) ;  /* 0x00000050009c8947 */ /* 0x000fec0003800000 */
[----:B------:R0:W-:Y:S01]  /*6eb0*/  STL [R1], RZ ;  /* 0x000000ff01007387 */ /* 0x0001e20000100800 */
[----:B------:R-:W1:Y:S01]  /*6ec0*/  LDC R17, c[0x0][0x268] ;  /* 0x00009a00ff117b82 */ /* 0x000e620000000800 */
[--C-:B------:R-:W-:Y:S01]  /*6ed0*/  SHF.R.U32.HI R0, RZ, 0x4, R238.reuse ;  /* 0x00000004ff007819 */ /* 0x100fe200000116ee */
[----:B------:R-:W-:Y:S01]  /*6ee0*/  ULDC UR5, c[0x0][0x258] ;  /* 0x0000960000057ab9 */ /* 0x000fe20000000800 */
[----:B------:R0:W-:Y:S01]  /*6ef0*/  STL [R1+0x4], RZ ;  /* 0x000004ff01007387 */ /* 0x0001e20000100800 */
[----:B------:R-:W-:Y:S01]  /*6f00*/  IMAD R184, R184, UR5, RZ ;  /* 0x00000005b8b87c24 */ /* 0x000fe2000f8e02ff */
[----:B------:R-:W-:Y:S01]  /*6f10*/  SGXT.U32 R0, R0, 0x4 ;  /* 0x000000040000781a */ /* 0x000fe20000000000 */
[----:B------:R-:W-:Y:S01]  /*6f20*/  ULDC.64 UR8, c[0x0][0x218] ;  /* 0x0000860000087ab9 */ /* 0x000fe20000000a00 */
[----:B------:R0:W-:Y:S01]  /*6f30*/  STL [R1+0x8], RZ ;  /* 0x000008ff01007387 */ /* 0x0001e20000100800 */
[----:B------:R-:W2:Y:S01]  /*6f40*/  LDC.64 R20, c[0x0][0x250] ;  /* 0x00009400ff147b82 */ /* 0x000ea20000000a00 */
[----:B------:R-:W-:Y:S01]  /*6f50*/  SHF.R.U32.HI R3, RZ, 0x5, R238 ;  /* 0x00000005ff037819 */ /* 0x000fe200000116ee */
[----:B------:R-:W-:Y:S01]  /*6f60*/  ULDC.64 UR10, c[0x0][0x220] ;  /* 0x00008800000a7ab9 */ /* 0x000fe20000000a00 */
[----:B------:R0:W-:Y:S01]  /*6f70*/  STL [R1+0xc], RZ ;  /* 0x00000cff01007387 */ /* 0x0001e20000100800 */
[C---:B------:R-:W-:Y:S01]  /*6f80*/  SHF.L.U32 R13, R184.reuse, 0x1, RZ ;  /* 0x00000001b80d7819 */ /* 0x040fe200000006ff */
[----:B------:R-:W-:Y:S01]  /*6f90*/  UMOV UR5, URZ ;  /* 0x0000003f00057c82 */ /* 0x000fe20008000000 */
[----:B------:R-:W-:Y:S01]  /*6fa0*/  R2UR UR61, R3 ;  /* 0x00000000033d72ca */ /* 0x000fe200000e0000 */
[----:B------:R0:W-:Y:S01]  /*6fb0*/  STL [R1+0x10], RZ ;  /* 0x000010ff01007387 */ /* 0x0001e20000100800 */
[----:B------:R-:W3:Y:S01]  /*6fc0*/  LDC.64 R180, c[0x0][0x260] ;  /* 0x00009800ffb47b82 */ /* 0x000ee20000000a00 */
[----:B------:R-:W-:Y:S01]  /*6fd0*/  LEA R14, R183, R182, 0x5 ;  /* 0x000000b6b70e7211 */ /* 0x000fe200078e28ff */
[----:B------:R-:W-:Y:S01]  /*6fe0*/  IMAD.HI R3, R184, 0x2, RZ ;  /* 0x00000002b8037827 */ /* 0x000fe200078e02ff */
[----:B------:R0:W-:Y:S01]  /*6ff0*/  STL [R1+0x14], RZ ;  /* 0x000014ff01007387 */ /* 0x0001e20000100800 */
[----:B------:R-:W-:-:S02]  /*7000*/  MOV R179, 0x3f800000 ;  /* 0x3f80000000b37802 */ /* 0x000fc40000000f00 */
[----:B------:R-:W-:Y:S02]  /*7010*/  CS2R R24, SRZ ;  /* 0x0000000000187805 */ /* 0x000fe4000001ff00 */
[----:B------:R-:W-:Y:S01]  /*7020*/  MOV R178, 0x3f800000 ;  /* 0x3f80000000b27802 */ /* 0x000fe20000000f00 */
[----:B------:R0:W-:Y:S01]  /*7030*/  STL [R1+0x18], RZ ;  /* 0x000018ff01007387 */ /* 0x0001e20000100800 */
[----:B------:R-:W4:Y:S01]  /*7040*/  S2UR UR12, SR_CTAID.Y ;  /* 0x00000000000c79c3 */ /* 0x000f220000002600 */
[----:B-1----:R-:W-:Y:S01]  /*7050*/  IMAD R2, R0, R17, RZ ;  /* 0x0000001100027224 */ /* 0x002fe200078e02ff */
[----:B------:R-:W-:Y:S01]  /*7060*/  SHF.R.S32.HI R0, RZ, 0x6, R238 ;  /* 0x00000006ff007819 */ /* 0x000fe200000114ee */
[----:B------:R0:W-:Y:S01]  /*7070*/  STL [R1+0x1c], RZ ;  /* 0x00001cff01007387 */ /* 0x0001e20000100800 */
[----:B------:R-:W-:Y:S02]  /*7080*/  MOV R177, 0x3f800000 ;  /* 0x3f80000000b17802 */ /* 0x000fe40000000f00 */
[----:B------:R-:W-:-:S02]  /*7090*/  CS2R R26, SRZ ;  /* 0x00000000001a7805 */ /* 0x000fc4000001ff00 */
[----:B------:R-:W-:Y:S01]  /*70a0*/  LEA R6, R17, R2, 0x4 ;  /* 0x0000000211067211 */ /* 0x000fe200078e20ff */
[----:B------:R0:W-:Y:S01]  /*70b0*/  STL [R1+0x20], RZ ;  /* 0x000020ff01007387 */ /* 0x0001e20000100800 */
[----:B------:R-:W-:Y:S01]  /*70c0*/  SGXT R0, R0, 0x1 ;  /* 0x000000010000781a */ /* 0x000fe20000000200 */
[----:B--2---:R-:W-:Y:S01]  /*70d0*/  IMAD R224, R21, 0x14, RZ ;  /* 0x0000001415e07824 */ /* 0x004fe200078e02ff */
[----:B------:R-:W-:Y:S01]  /*70e0*/  LEA R8, R17, R6, 0x4 ;  /* 0x0000000611087211 */ /* 0x000fe200078e20ff */
[----:B------:R0:W-:Y:S01]  /*70f0*/  STL [R1+0x24], RZ ;  /* 0x000024ff01007387 */ /* 0x0001e20000100800 */
[----:B------:R-:W-:Y:S01]  /*7100*/  LOP3.LUT R7, R0, 0x90, RZ, 0xc0, !PT ;  /* 0x0000009000077812 */ /* 0x000fe200078ec0ff */
[----:B------:R-:W-:Y:S01]  /*7110*/  IMAD R222, R21, 0x16, RZ ;  /* 0x0000001615de7824 */ /* 0x000fe200078e02ff */
[----:B------:R-:W-:Y:S01]  /*7120*/  LEA R10, R17, R8, 0x4 ;  /* 0x00000008110a7211 */ /* 0x000fe200078e20ff */
[----:B------:R0:W-:Y:S01]  /*7130*/  STL [R1+0x28], RZ ;  /* 0x000028ff01007387 */ /* 0x0001e20000100800 */
[----:B---3--:R-:W-:Y:S01]  /*7140*/  IMAD R4, R4, R181, RZ ;  /* 0x000000b504047224 */ /* 0x008fe200078e02ff */
[----:B------:R-:W-:Y:S01]  /*7150*/  LOP3.LUT R7, R7, 0x17e, R192, 0x78, !PT ;  /* 0x0000017e07077812 */ /* 0x000fe200078e78c0 */
[----:B------:R-:W-:Y:S01]  /*7160*/  IMAD R220, R21, 0x18, RZ ;  /* 0x0000001815dc7824 */ /* 0x000fe200078e02ff */
[----:B------:R0:W-:Y:S01]  /*7170*/  STL [R1+0x2c], RZ ;  /* 0x00002cff01007387 */ /* 0x0001e20000100800 */
[C---:B------:R-:W-:Y:S01]  /*7180*/  LEA R11, R17.reuse, R10, 0x4 ;  /* 0x0000000a110b7211 */ /* 0x040fe200078e20ff */
[C---:B------:R-:W-:Y:S01]  /*7190*/  IMAD.HI R9, R4.reuse, 0x2, RZ ;  /* 0x0000000204097827 */ /* 0x040fe200078e02ff */
[----:B------:R-:W-:Y:S01]  /*71a0*/  SHF.L.U32 R5, R4, 0x1, RZ ;  /* 0x0000000104057819 */ /* 0x000fe200000006ff */
[----:B------:R0:W-:Y:S01]  /*71b0*/  STL [R1+0x30], RZ ;  /* 0x000030ff01007387 */ /* 0x0001e20000100800 */
[----:B------:R-:W-:Y:S01]  /*71c0*/  LEA R15, R17, R11, 0x4 ;  /* 0x0000000b110f7211 */ /* 0x000fe200078e20ff */
[----:B----4-:R-:W-:Y:S01]  /*71d0*/  IMAD R20, R20, UR12, RZ ;  /* 0x0000000c14147c24 */ /* 0x010fe2000f8e02ff */
[C---:B------:R-:W-:Y:S01]  /*71e0*/  SHF.L.U32 R137, R21.reuse, 0x2, RZ ;  /* 0x0000000215897819 */ /* 0x040fe200000006ff */
[----:B------:R0:W-:Y:S01]  /*71f0*/  STL [R1+0x34], RZ ;  /* 0x000034ff01007387 */ /* 0x0001e20000100800 */
[----:B------:R-:W-:Y:S01]  /*7200*/  IMAD R180, R180, UR12, RZ ;  /* 0x0000000cb4b47c24 */ /* 0x000fe2000f8e02ff */
[C---:B------:R-:W-:Y:S01]  /*7210*/  SHF.L.U32 R23, R21.reuse, 0x3, RZ ;  /* 0x0000000315177819 */ /* 0x040fe200000006ff */
[----:B------:R-:W-:Y:S01]  /*7220*/  IMAD R226, R21, 0x12, RZ ;  /* 0x0000001215e27824 */ /* 0x000fe200078e02ff */
[----:B------:R0:W-:Y:S01]  /*7230*/  STL [R1+0x38], RZ ;  /* 0x000038ff01007387 */ /* 0x0001e20000100800 */
[C---:B------:R-:W-:Y:S01]  /*7240*/  SHF.L.U32 R12, R20.reuse, 0x1, RZ ;  /* 0x00000001140c7819 */ /* 0x040fe200000006ff */
[----:B------:R-:W-:Y:S01]  /*7250*/  IMAD.HI R20, R20, 0x2, RZ ;  /* 0x0000000214147827 */ /* 0x000fe200078e02ff */
[C---:B------:R-:W-:Y:S01]  /*7260*/  SHF.L.U32 R0, R180.reuse, 0x1, RZ ;  /* 0x00000001b4007819 */ /* 0x040fe200000006ff */
[----:B------:R0:W-:Y:S01]  /*7270*/  STL [R1+0x3c], RZ ;  /* 0x00003cff01007387 */ /* 0x0001e20000100800 */
[----:B------:R-:W-:Y:S01]  /*7280*/  IADD3 R12, P0, P1, R13, UR8, R12 ;  /* 0x000000080d0c7c10 */ /* 0x000fe2000f91e00c */
[----:B------:R-:W-:Y:S01]  /*7290*/  IMAD.HI R180, R180, 0x2, RZ ;  /* 0x00000002b4b47827 */ /* 0x000fe200078e02ff */
[----:B------:R-:W-:Y:S01]  /*72a0*/  IADD3 R183, P2, P3, R5, UR10, R0 ;  /* 0x0000000a05b77c10 */ /* 0x000fe2000fb5e000 */
[----:B------:R0:W-:Y:S01]  /*72b0*/  STL [R1+0x40], RZ ;  /* 0x000040ff01007387 */ /* 0x0001e20000100800 */
[----:B------:R-:W-:Y:S01]  /*72c0*/  LEA R0, R17, R15, 0x4 ;  /* 0x0000000f11007211 */ /* 0x000fe200078e20ff */
[----:B------:R-:W-:Y:S01]  /*72d0*/  UIADD3 UR8, UR4, 0x20000, URZ ;  /* 0x0002000004087890 */ /* 0x000fe2000fffe03f */
[----:B------:R-:W-:Y:S01]  /*72e0*/  IADD3.X R13, R3, UR9, R20, P0, P1 ;  /* 0x00000009030d7c10 */ /* 0x000fe200087e2414 */
[----:B------:R0:W-:Y:S01]  /*72f0*/  STL [R1+0x44], RZ ;  /* 0x000044ff01007387 */ /* 0x0001e20000100800 */
[----:B------:R-:W-:Y:S01]  /*7300*/  LEA R3, R17, R0, 0x4 ;  /* 0x0000000011037211 */ /* 0x000fe200078e20ff */
[----:B------:R-:W-:Y:S01]  /*7310*/  USHF.R.U32.HI UR8, URZ, 0x4, UR8 ;  /* 0x000000043f087899 */ /* 0x000fe20008011608 */
[----:B------:R-:W-:Y:S01]  /*7320*/  IADD3.X R9, R9, UR11, R180, P2, P3 ;  /* 0x0000000b09097c10 */ /* 0x000fe200097e64b4 */
[----:B------:R0:W-:Y:S01]  /*7330*/  STL [R1+0x48], RZ ;  /* 0x000048ff01007387 */ /* 0x0001e20000100800 */
[C---:B------:R-:W-:Y:S01]  /*7340*/  LEA R212, P0, R2.reuse, R183, 0x1 ;  /* 0x000000b702d47211 */ /* 0x040fe200078008ff */
[----:B------:R-:W-:Y:S01]  /*7350*/  USGXT.U32 UR46, UR8, 0xe ;  /* 0x0000000e082e789a */ /* 0x000fe20008000000 */
[C---:B------:R-:W-:Y:S01]  /*7360*/  LEA R4, R17.reuse, R3, 0x4 ;  /* 0x0000000311047211 */ /* 0x040fe200078e20ff */
[----:B------:R0:W-:Y:S01]  /*7370*/  STL [R1+0x4c], RZ ;  /* 0x00004cff01007387 */ /* 0x0001e20000100800 */
[----:B------:R-:W-:Y:S01]  /*7380*/  LEA.HI.X.SX32 R213, R2, R9, 0x1, P0 ;  /* 0x0000000902d57211 */ /* 0x000fe200000f0eff */
[----:B------:R-:W-:Y:S01]  /*7390*/  UIADD3 UR50, UP0, UR46, 0x2, URZ ;  /* 0x000000022e327890 */ /* 0x000fe2000ff1e03f */
[-C--:B------:R-:W-:Y:S01]  /*73a0*/  LEA R210, P1, R6, R183.reuse, 0x1 ;  /* 0x000000b706d27211 */ /* 0x080fe200078208ff */
[----:B------:R0:W-:Y:S01]  /*73b0*/  STL [R1+0x50], RZ ;  /* 0x000050ff01007387 */ /* 0x0001e20000100800 */
[----:B------:R-:W-:Y:S01]  /*73c0*/  LEA R2, R17, R4, 0x4 ;  /* 0x0000000411027211 */ /* 0x000fe200078e20ff */
[----:B------:R-:W-:Y:S01]  /*73d0*/  IMAD R218, R21, 0x1a, RZ ;  /* 0x0000001a15da7824 */ /* 0x000fe200078e02ff */
[----:B------:R-:W-:Y:S01]  /*73e0*/  LEA R208, P2, R8, R183, 0x1 ;  /* 0x000000b708d07211 */ /* 0x000fe200078408ff */
[----:B------:R0:W-:Y:S01]  /*73f0*/  STL [R1+0x54], RZ ;  /* 0x000054ff01007387 */ /* 0x0001e20000100800 */
[----:B------:R-:W-:Y:S01]  /*7400*/  LEA.HI.X.SX32 R211, R6, R9, 0x1, P1 ;  /* 0x0000000906d37211 */ /* 0x000fe200008f0eff */
[----:B------:R-:W-:Y:S01]  /*7410*/  UIADD3.X UR51, UR5, 0x40000040, URZ, UP0, !UPT ;  /* 0x4000004005337890 */ /* 0x000fe200087fe43f */
[----:B------:R-:W-:Y:S01]  /*7420*/  LEA R5, R17, R2, 0x4 ;  /* 0x0000000211057211 */ /* 0x000fe200078e20ff */
[----:B------:R0:W-:Y:S01]  /*7430*/  STL [R1+0x58], RZ ;  /* 0x000058ff01007387 */ /* 0x0001e20000100800 */
[-C--:B------:R-:W-:Y:S01]  /*7440*/  LEA R204, P1, R11, R183.reuse, 0x1 ;  /* 0x000000b70bcc7211 */ /* 0x080fe200078208ff */
[C---:B------:R-:W-:Y:S01]  /*7450*/  IMAD R18, R21.reuse, 0xd, RZ ;  /* 0x0000000d15127824 */ /* 0x040fe200078e02ff */
[----:B------:R-:W-:Y:S01]  /*7460*/  LEA R206, P0, R10, R183, 0x1 ;  /* 0x000000b70ace7211 */ /* 0x000fe200078008ff */
[----:B------:R0:W-:Y:S01]  /*7470*/  STL [R1+0x5c], RZ ;  /* 0x00005cff01007387 */ /* 0x0001e20000100800 */
[----:B------:R-:W-:Y:S01]  /*7480*/  LEA.HI.X.SX32 R209, R8, R9, 0x1, P2 ;  /* 0x0000000908d17211 */ /* 0x000fe200010f0eff */
[----:B------:R-:W-:Y:S01]  /*7490*/  IMAD R16, R21, 0xe, RZ ;  /* 0x0000000e15107824 */ /* 0x000fe200078e02ff */
[----:B------:R-:W-:Y:S01]  /*74a0*/  LEA R6, R17, R5, 0x4 ;  /* 0x0000000511067211 */ /* 0x000fe200078e20ff */
[----:B------:R0:W-:Y:S01]  /*74b0*/  STL [R1+0x60], RZ ;  /* 0x000060ff01007387 */ /* 0x0001e20000100800 */
[----:B------:R-:W-:Y:S01]  /*74c0*/  LEA R202, P2, R15, R183, 0x1 ;  /* 0x000000b70fca7211 */ /* 0x000fe200078408ff */
[----:B------:R-:W-:Y:S01]  /*74d0*/  UIADD3.64 UR8, UR50, 0x4, URZ ;  /* 0x0000000432087897 */ /* 0x000fe2000fffe03f */
[-C--:B------:R-:W-:Y:S01]  /*74e0*/  LEA.HI.X.SX32 R205, R11, R9.reuse, 0x1, P1 ;  /* 0x000000090bcd7211 */ /* 0x080fe200008f0eff */
[----:B------:R0:W-:Y:S01]  /*74f0*/  STL [R1+0x64], RZ ;  /* 0x000064ff01007387 */ /* 0x0001e20000100800 */
[----:B------:R-:W-:Y:S01]  /*7500*/  LEA.HI.X.SX32 R207, R10, R9, 0x1, P0 ;  /* 0x000000090acf7211 */ /* 0x000fe200000f0eff */
[----:B------:R-:W-:Y:S01]  /*7510*/  IMAD R10, R21, 0xc, RZ ;  /* 0x0000000c150a7824 */ /* 0x000fe200078e02ff */
[-C--:B------:R-:W-:Y:S01]  /*7520*/  LEA R198, P1, R3, R183.reuse, 0x1 ;  /* 0x000000b703c67211 */ /* 0x080fe200078208ff */
[----:B------:R0:W-:Y:S01]  /*7530*/  STL [R1+0x68], RZ ;  /* 0x000068ff01007387 */ /* 0x0001e20000100800 */
[----:B------:R-:W-:Y:S01]  /*7540*/  LEA R200, P0, R0, R183, 0x1 ;  /* 0x000000b700c87211 */ /* 0x000fe200078008ff */
[----:B------:R-:W-:Y:S01]  /*7550*/  IMAD R11, R21, 0x3, RZ ;  /* 0x00000003150b7824 */ /* 0x000fe200078e02ff */
[----:B------:R-:W-:Y:S01]  /*7560*/  LEA R8, R17, R6, 0x4 ;  /* 0x0000000611087211 */ /* 0x000fe200078e20ff */
[----:B------:R0:W-:Y:S01]  /*7570*/  STL [R1+0x6c], RZ ;  /* 0x00006cff01007387 */ /* 0x0001e20000100800 */
[----:B------:R-:W-:Y:S01]  /*7580*/  LEA.HI.X.SX32 R203, R15, R9, 0x1, P2 ;  /* 0x000000090fcb7211 */ /* 0x000fe200010f0eff */
[----:B------:R-:W-:Y:S01]  /*7590*/  IMAD R216, R21, 0x1c, RZ ;  /* 0x0000001c15d87824 */ /* 0x000fe200078e02ff */
[----:B------:R-:W-:Y:S01]  /*75a0*/  LEA R196, P2, R4, R183, 0x1 ;  /* 0x000000b704c47211 */ /* 0x000fe200078408ff */
[----:B------:R0:W-:Y:S01]  /*75b0*/  STL [R1+0x70], RZ ;  /* 0x000070ff01007387 */ /* 0x0001e20000100800 */
[-C--:B------:R-:W-:Y:S01]  /*75c0*/  LEA.HI.X.SX32 R199, R3, R9.reuse, 0x1, P1 ;  /* 0x0000000903c77211 */ /* 0x080fe200008f0eff */
[----:B------:R-:W-:Y:S01]  /*75d0*/  IMAD R214, R21, 0x1e, RZ ;  /* 0x0000001e15d67824 */ /* 0x000fe200078e02ff */
[----:B------:R-:W-:Y:S01]  /*75e0*/  LEA.HI.X.SX32 R201, R0, R9, 0x1, P0 ;  /* 0x0000000900c97211 */ /* 0x000fe200000f0eff */
[----:B------:R0:W-:Y:S01]  /*75f0*/  STL [R1+0x74], RZ ;  /* 0x000074ff01007387 */ /* 0x0001e20000100800 */
[----:B------:R-:W-:Y:S01]  /*7600*/  LEA R192, P1, R5, R183, 0x1 ;  /* 0x000000b705c07211 */ /* 0x000fe200078208ff */
[----:B------:R-:W-:Y:S01]  /*7610*/  UIADD3.64 UR8, UR50, 0x80, URZ ;  /* 0x0000008032087897 */ /* 0x000fe2000fffe03f */
[----:B------:R-:W-:Y:S01]  /*7620*/  LEA R0, R17, R8, 0x4 ;  /* 0x0000000811007211 */ /* 0x000fe200078e20ff */
[----:B------:R0:W-:Y:S01]  /*7630*/  STL [R1+0x78], RZ ;  /* 0x000078ff01007387 */ /* 0x0001e20000100800 */
[----:B------:R-:W-:Y:S01]  /*7640*/  LEA.HI.X.SX32 R197, R4, R9, 0x1, P2 ;  /* 0x0000000904c57211 */ /* 0x000fe200010f0eff */
[C---:B------:R-:W-:Y:S01]  /*7650*/  IMAD R136, R21.reuse, 0x7, RZ ;  /* 0x0000000715887824 */ /* 0x040fe200078e02ff */
[-C--:B------:R-:W-:Y:S01]  /*7660*/  LEA R194, P0, R2, R183.reuse, 0x1 ;  /* 0x000000b702c27211 */ /* 0x080fe200078008ff */
[----:B------:R0:W-:Y:S01]  /*7670*/  STL [R1+0x7c], RZ ;  /* 0x00007cff01007387 */ /* 0x0001e20000100800 */
[----:B------:R-:W-:Y:S01]  /*7680*/  LEA R190, P2, R6, R183, 0x1 ;  /* 0x000000b706be7211 */ /* 0x000fe200078408ff */
[----:B------:R-:W-:Y:S01]  /*7690*/  IMAD R19, R21, 0xf, RZ ;  /* 0x0000000f15137824 */ /* 0x000fe200078e02ff */
[----:B------:R-:W-:Y:S01]  /*76a0*/  LEA.HI.X.SX32 R193, R5, R9, 0x1, P1 ;  /* 0x0000000905c17211 */ /* 0x000fe200008f0eff */
[----:B------:R0:W-:Y:S01]  /*76b0*/  STL [R1+0x80], RZ ;  /* 0x000080ff01007387 */ /* 0x0001e20000100800 */
[C---:B------:R-:W-:Y:S01]  /*76c0*/  LEA R3, R17.reuse, R0, 0x4 ;  /* 0x0000000011037211 */ /* 0x040fe200078e20ff */
[----:B------:R-:W-:Y:S01]  /*76d0*/  UMOV UR8, UR46 ;  /* 0x0000002e00087c82 */ /* 0x000fe20008000000 */
[----:B------:R-:W-:Y:S01]  /*76e0*/  LEA R186, P1, R0, R183, 0x1 ;  /* 0x000000b700ba7211 */ /* 0x000fe200078208ff */
[----:B------:R0:W-:Y:S01]  /*76f0*/  STL [R1+0x84], RZ ;  /* 0x000084ff01007387 */ /* 0x0001e20000100800 */
[-C--:B------:R-:W-:Y:S01]  /*7700*/  LEA.HI.X.SX32 R195, R2, R9.reuse, 0x1, P0 ;  /* 0x0000000902c37211 */ /* 0x080fe200000f0eff */
[----:B------:R-:W-:Y:S01]  /*7710*/  UMOV UR9, 0xc0000010 ;  /* 0xc000001000097882 */ /* 0x000fe20000000000 */
[----:B------:R-:W-:Y:S01]  /*7720*/  LEA.HI.X.SX32 R191, R6, R9, 0x1, P2 ;  /* 0x0000000906bf7211 */ /* 0x000fe200010f0eff */
[----:B------:R0:W-:Y:S01]  /*7730*/  STL [R1+0x88], RZ ;  /* 0x000088ff01007387 */ /* 0x0001e20000100800 */
[----:B------:R-:W-:Y:S01]  /*7740*/  LEA R2, R17, R3, 0x4 ;  /* 0x0000000311027211 */ /* 0x000fe200078e20ff */
[----:B------:R-:W-:Y:S01]  /*7750*/  IMAD.MOV.U32 R4, RZ, RZ, -0x800000 ;  /* 0xff800000ff047424 */ /* 0x000fe200078e00ff */
[----:B------:R-:W-:Y:S01]  /*7760*/  LEA R184, P2, R3, R183, 0x1 ;  /* 0x000000b703b87211 */ /* 0x000fe200078408ff */
[----:B------:R0:W-:Y:S01]  /*7770*/  STL [R1+0x8c], RZ ;  /* 0x00008cff01007387 */ /* 0x0001e20000100800 */
[----:B------:R-:W-:Y:S01]  /*7780*/  LEA.HI.X.SX32 R187, R0, R9, 0x1, P1 ;  /* 0x0000000900bb7211 */ /* 0x000fe200008f0eff */
[----:B------:R-:W-:Y:S01]  /*7790*/  IMAD R0, R21, 0xa, RZ ;  /* 0x0000000a15007824 */ /* 0x000fe200078e02ff */
[-C--:B------:R-:W-:Y:S01]  /*77a0*/  LEA R188, P0, R8, R183.reuse, 0x1 ;  /* 0x000000b708bc7211 */ /* 0x080fe200078008ff */
[----:B------:R0:W-:Y:S01]  /*77b0*/  STL [R1+0x90], RZ ;  /* 0x000090ff01007387 */ /* 0x0001e20000100800 */
[----:B------:R-:W-:-:S02]  /*77c0*/  LEA R182, P3, R2, R183, 0x1 ;  /* 0x000000b702b67211 */ /* 0x000fc400078608ff */
[----:B------:R-:W-:Y:S02]  /*77d0*/  CS2R R28, SRZ ;  /* 0x00000000001c7805 */ /* 0x000fe4000001ff00 */
[-C--:B------:R-:W-:Y:S01]  /*77e0*/  LEA.HI.X.SX32 R185, R3, R9.reuse, 0x1, P2 ;  /* 0x0000000903b97211 */ /* 0x080fe200010f0eff */
[----:B------:R0:W-:Y:S01]  /*77f0*/  STL [R1+0x94], RZ ;  /* 0x000094ff01007387 */ /* 0x0001e20000100800 */
[-C--:B------:R-:W-:Y:S01]  /*7800*/  LEA.HI.X.SX32 R189, R8, R9.reuse, 0x1, P0 ;  /* 0x0000000908bd7211 */ /* 0x080fe200000f0eff */
[C---:B------:R-:W-:Y:S01]  /*7810*/  IMAD R3, R21.reuse, 0x5, RZ ;  /* 0x0000000515037824 */ /* 0x040fe200078e02ff */
[-C--:B------:R-:W-:Y:S01]  /*7820*/  IADD3 R224, P5, R224, R12.reuse, RZ ;  /* 0x0000000ce0e07210 */ /* 0x080fe20007fbe0ff */
[----:B------:R0:W-:Y:S01]  /*7830*/  STL [R1+0x98], RZ ;  /* 0x000098ff01007387 */ /* 0x0001e20000100800 */
[C---:B------:R-:W-:Y:S01]  /*7840*/  IMAD R8, R21.reuse, 0x6, RZ ;  /* 0x0000000615087824 */ /* 0x040fe200078e02ff */
[-C--:B------:R-:W-:Y:S02]  /*7850*/  IADD3 R234, P6, R0, R12.reuse, RZ ;  /* 0x0000000c00ea7210 */ /* 0x080fe40007fde0ff */
[----:B------:R-:W-:Y:S01]  /*7860*/  CS2R R30, SRZ ;  /* 0x00000000001e7805 */ /* 0x000fe2000001ff00 */
[----:B------:R0:W-:Y:S01]  /*7870*/  STL [R1+0x9c], RZ ;  /* 0x00009cff01007387 */ /* 0x0001e20000100800 */
[----:B------:R-:W-:Y:S01]  /*7880*/  LEA.HI.X.SX32 R183, R2, R9, 0x1, P3 ;  /* 0x0000000902b77211 */ /* 0x000fe200018f0eff */
[C---:B------:R-:W-:Y:S01]  /*7890*/  IMAD R9, R21.reuse, 0xb, RZ ;  /* 0x0000000b15097824 */ /* 0x040fe200078e02ff */
[-C--:B------:R-:W-:Y:S01]  /*78a0*/  IADD3 R222, P0, R222, R12.reuse, RZ ;  /* 0x0000000cdede7210 */ /* 0x080fe20007f1e0ff */
[----:B------:R0:W-:Y:S01]  /*78b0*/  STL [R1+0xa0], RZ ;  /* 0x0000a0ff01007387 */ /* 0x0001e20000100800 */
[----:B------:R-:W-:Y:S01]  /*78c0*/  IMAD R2, R21, 0x9, RZ ;  /* 0x0000000915027824 */ /* 0x000fe200078e02ff */
[----:B------:R-:W-:-:S02]  /*78d0*/  IADD3 R220, P2, R220, R12, RZ ;  /* 0x0000000cdcdc7210 */ /* 0x000fc40007f5e0ff */
[----:B------:R-:W-:Y:S01]  /*78e0*/  CS2R R32, SRZ ;  /* 0x0000000000207805 */ /* 0x000fe2000001ff00 */
[----:B------:R0:W-:Y:S01]  /*78f0*/  STL [R1+0xa4], RZ ;  /* 0x0000a4ff01007387 */ /* 0x0001e20000100800 */
[-C--:B------:R-:W-:Y:S02]  /*7900*/  LEA.HI.X.SX32 R235, R3, R13.reuse, 0x1, P6 ;  /* 0x0000000d03eb7211 */ /* 0x080fe400030f0eff */
[----:B------:R-:W-:Y:S02]  /*7910*/  CS2R R34, SRZ ;  /* 0x0000000000227805 */ /* 0x000fe4000001ff00 */
[----:B------:R-:W-:Y:S01]  /*7920*/  LEA.HI.X.SX32 R225, R0, R13, 0x1, P5 ;  /* 0x0000000d00e17211 */ /* 0x000fe200028f0eff */
[----:B------:R0:W-:Y:S01]  /*7930*/  STL [R1+0xa8], RZ ;  /* 0x0000a8ff01007387 */ /* 0x0001e20000100800 */
[----:B------:R-:W-:Y:S02]  /*7940*/  IADD3 R226, P3, R226, R12, RZ ;  /* 0x0000000ce2e27210 */ /* 0x000fe40007f7e0ff */
[----:B------:R-:W-:-:S02]  /*7950*/  CS2R R36, SRZ ;  /* 0x0000000000247805 */ /* 0x000fc4000001ff00 */
[-C--:B------:R-:W-:Y:S01]  /*7960*/  IADD3 R218, P1, R218, R12.reuse, RZ ;  /* 0x0000000cdada7210 */ /* 0x080fe20007f3e0ff */
[----:B------:R0:W-:Y:S01]  /*7970*/  STL [R1+0xac], RZ ;  /* 0x0000acff01007387 */ /* 0x0001e20000100800 */
[-C--:B------:R-:W-:Y:S02]  /*7980*/  IADD3 R238, P6, R8, R12.reuse, RZ ;  /* 0x0000000c08ee7210 */ /* 0x080fe40007fde0ff */
[----:B------:R-:W-:Y:S02]  /*7990*/  CS2R R38, SRZ ;  /* 0x0000000000267805 */ /* 0x000fe4000001ff00 */
[----:B------:R-:W-:Y:S01]  /*79a0*/  IADD3 R232, P5, R10, R12, RZ ;  /* 0x0000000c0ae87210 */ /* 0x000fe20007fbe0ff */
[----:B------:R0:W-:Y:S01]  /*79b0*/  STL [R1+0xb0], RZ ;  /* 0x0000b0ff01007387 */ /* 0x0001e20000100800 */
[----:B------:R-:W-:Y:S02]  /*79c0*/  SHF.L.U32 R17, R21, 0x1, RZ ;  /* 0x0000000115117819 */ /* 0x000fe400000006ff */
[----:B------:R-:W-:-:S02]  /*79d0*/  CS2R R40, SRZ ;  /* 0x0000000000287805 */ /* 0x000fc4000001ff00 */
[-C--:B------:R-:W-:Y:S01]  /*79e0*/  LEA.HI.X.SX32 R223, R9, R13.reuse, 0x1, P0 ;  /* 0x0000000d09df7211 */ /* 0x080fe200000f0eff */
[----:B------:R0:W-:Y:S01]  /*79f0*/  STL [R1+0xb4], RZ ;  /* 0x0000b4ff01007387 */ /* 0x0001e20000100800 */
[-C--:B------:R-:W-:Y:S02]  /*7a00*/  LEA.HI.X.SX32 R221, R10, R13.reuse, 0x1, P2 ;  /* 0x0000000d0add7211 */ /* 0x080fe400010f0eff */
[----:B------:R-:W-:Y:S02]  /*7a10*/  CS2R R42, SRZ ;  /* 0x00000000002a7805 */ /* 0x000fe4000001ff00 */
[----:B------:R-:W-:Y:S01]  /*7a20*/  LEA.HI.X.SX32 R227, R2, R13, 0x1, P3 ;  /* 0x0000000d02e37211 */ /* 0x000fe200018f0eff */
[----:B------:R0:W-:Y:S01]  /*7a30*/  STL [R1+0xb8], RZ ;  /* 0x0000b8ff01007387 */ /* 0x0001e20000100800 */
[----:B------:R-:W-:Y:S02]  /*7a40*/  IADD3 R230, P0, R16, R12, RZ ;  /* 0x0000000c10e67210 */ /* 0x000fe40007f1e0ff */
[----:B------:R-:W-:-:S02]  /*7a50*/  CS2R R44, SRZ ;  /* 0x00000000002c7805 */ /* 0x000fc4000001ff00 */
[-C--:B------:R-:W-:Y:S01]  /*7a60*/  LEA.HI.X.SX32 R239, R11, R13.reuse, 0x1, P6 ;  /* 0x0000000d0bef7211 */ /* 0x080fe200030f0eff */
[----:B------:R0:W-:Y:S01]  /*7a70*/  STL [R1+0xbc], RZ ;  /* 0x0000bcff01007387 */ /* 0x0001e20000100800 */
[-C--:B------:R-:W-:Y:S02]  /*7a80*/  LEA.HI.X.SX32 R233, R8, R13.reuse, 0x1, P5 ;  /* 0x0000000d08e97211 */ /* 0x080fe400028f0eff */
[----:B------:R-:W-:Y:S02]  /*7a90*/  CS2R R46, SRZ ;  /* 0x00000000002e7805 */ /* 0x000fe4000001ff00 */
[----:B------:R-:W-:Y:S01]  /*7aa0*/  LEA R236, P2, R21, R12, 0x3 ;  /* 0x0000000c15ec7211 */ /* 0x000fe200078418ff */
[----:B------:R0:W-:Y:S01]  /*7ab0*/  STL [R1+0xc0], RZ ;  /* 0x0000c0ff01007387 */ /* 0x0001e20000100800 */
[----:B------:R-:W-:Y:S02]  /*7ac0*/  LEA.HI.X.SX32 R219, R18, R13, 0x1, P1 ;  /* 0x0000000d12db7211 */ /* 0x000fe400008f0eff */
[----:B------:R-:W-:-:S02]  /*7ad0*/  CS2R R48, SRZ ;  /* 0x0000000000307805 */ /* 0x000fc4000001ff00 */
[-C--:B------:R-:W-:Y:S01]  /*7ae0*/  IADD3 R216, P4, R216, R12.reuse, RZ ;  /* 0x0000000cd8d87210 */ /* 0x080fe20007f9e0ff */
[----:B------:R0:W-:Y:S01]  /*7af0*/  STL [R1+0xc4], RZ ;  /* 0x0000c4ff01007387 */ /* 0x0001e20000100800 */
[-C--:B------:R-:W-:Y:S02]  /*7b00*/  IADD3 R214, P3, R214, R12.reuse, RZ ;  /* 0x0000000cd6d67210 */ /* 0x080fe40007f7e0ff */
[----:B------:R-:W-:Y:S02]  /*7b10*/  CS2R R50, SRZ ;  /* 0x0000000000327805 */ /* 0x000fe4000001ff00 */
[-C--:B------:R-:W-:Y:S01]  /*7b20*/  IADD3 R242, P6, R17, R12.reuse, RZ ;  /* 0x0000000c11f27210 */ /* 0x080fe20007fde0ff */
[----:B------:R0:W-:Y:S01]  /*7b30*/  STL [R1+0xc8], RZ ;  /* 0x0000c8ff01007387 */ /* 0x0001e20000100800 */
[----:B------:R-:W-:Y:S02]  /*7b40*/  LEA R240, P5, R21, R12, 0x2 ;  /* 0x0000000c15f07211 */ /* 0x000fe400078a10ff */
[----:B------:R-:W-:-:S02]  /*7b50*/  CS2R R52, SRZ ;  /* 0x0000000000347805 */ /* 0x000fc4000001ff00 */
[----:B------:R-:W-:Y:S01]  /*7b60*/  LEA R228, P1, R21, R12, 0x4 ;  /* 0x0000000c15e47211 */ /* 0x000fe200078220ff */
[----:B------:R0:W-:Y:S01]  /*7b70*/  STL [R1+0xcc], RZ ;  /* 0x0000ccff01007387 */ /* 0x0001e20000100800 */
[-C--:B------:R-:W-:Y:S02]  /*7b80*/  LEA.HI.X.SX32 R231, R136, R13.reuse, 0x1, P0 ;  /* 0x0000000d88e77211 */ /* 0x080fe400000f0eff */
[----:B------:R-:W-:Y:S02]  /*7b90*/  CS2R R54, SRZ ;  /* 0x0000000000367805 */ /* 0x000fe4000001ff00 */
[----:B------:R-:W-:Y:S01]  /*7ba0*/  LEA.HI.X.SX32 R237, R137, R13, 0x1, P2 ;  /* 0x0000000d89ed7211 */ /* 0x000fe200010f0eff */
[----:B------:R0:W-:Y:S01]  /*7bb0*/  STL [R1+0xd0], RZ ;  /* 0x0000d0ff01007387 */ /* 0x0001e20000100800 */
[----:B------:R-:W-:Y:S02]  /*7bc0*/  MOV R180, 0x3f800000 ;  /* 0x3f80000000b47802 */ /* 0x000fe40000000f00 */
[----:B------:R-:W-:-:S02]  /*7bd0*/  CS2R R56, SRZ ;  /* 0x0000000000387805 */ /* 0x000fc4000001ff00 */
[----:B------:R-:W-:Y:S01]  /*7be0*/  MOV R6, RZ ;  /* 0x000000ff00067202 */ /* 0x000fe20000000f00 */
[----:B------:R0:W-:Y:S01]  /*7bf0*/  STL [R1+0xd4], RZ ;  /* 0x0000d4ff01007387 */ /* 0x0001e20000100800 */
[----:B------:R-:W-:Y:S02]  /*7c00*/  MOV R5, RZ ;  /* 0x000000ff00057202 */ /* 0x000fe40000000f00 */
[----:B------:R-:W-:Y:S02]  /*7c10*/  CS2R R58, SRZ ;  /* 0x00000000003a7805 */ /* 0x000fe4000001ff00 */
[----:B------:R-:W-:Y:S01]  /*7c20*/  MOV R15, 0xff800000 ;  /* 0xff800000000f7802 */ /* 0x000fe20000000f00 */
[----:B------:R0:W-:Y:S01]  /*7c30*/  STL [R1+0xd8], RZ ;  /* 0x0000d8ff01007387 */ /* 0x0001e20000100800 */
[----:B------:R-:W-:Y:S02]  /*7c40*/  MOV R20, 0xff800000 ;  /* 0xff80000000147802 */ /* 0x000fe40000000f00 */
[----:B------:R-:W-:-:S02]  /*7c50*/  CS2R R60, SRZ ;  /* 0x00000000003c7805 */ /* 0x000fc4000001ff00 */
[----:B------:R-:W-:Y:S01]  /*7c60*/  MOV R22, 0xff800000 ;  /* 0xff80000000167802 */ /* 0x000fe20000000f00 */
[----:B------:R0:W-:Y:S01]  /*7c70*/  STL [R1+0xdc], RZ ;  /* 0x0000dcff01007387 */ /* 0x0001e20000100800 */
[----:B------:R-:W-:Y:S02]  /*7c80*/  CS2R R62, SRZ ;  /* 0x00000000003e7805 */ /* 0x000fe4000001ff00 */
[----:B------:R-:W-:Y:S02]  /*7c90*/  CS2R R64, SRZ ;  /* 0x0000000000407805 */ /* 0x000fe4000001ff00 */
[----:B------:R-:W-:Y:S01]  /*7ca0*/  CS2R R66, SRZ ;  /* 0x0000000000427805 */ /* 0x000fe2000001ff00 */
[----:B------:R0:W-:Y:S01]  /*7cb0*/  STL [R1+0xe0], RZ ;  /* 0x0000e0ff01007387 */ /* 0x0001e20000100800 */
[----:B------:R-:W-:Y:S02]  /*7cc0*/  CS2R R68, SRZ ;  /* 0x0000000000447805 */ /* 0x000fe4000001ff00 */
[----:B------:R-:W-:-:S02]  /*7cd0*/  CS2R R70, SRZ ;  /* 0x0000000000467805 */ /* 0x000fc4000001ff00 */
[----:B------:R-:W-:Y:S01]  /*7ce0*/  CS2R R72, SRZ ;  /* 0x0000000000487805 */ /* 0x000fe2000001ff00 */
        /* <DEDUP_REMOVED lines=42> */
[-C--:B------:R-:W-:Y:S02]  /*7f90*/  LEA.HI.X.SX32 R217, R16, R13.reuse, 0x1, P4 ;  /* 0x0000000d10d97211 */ /* 0x080fe400020f0eff */
[----:B------:R-:W-:Y:S01]  /*7fa0*/  CS2R R136, SRZ ;  /* 0x0000000000887805 */ /* 0x000fe2000001ff00 */
[----:B------:R0:W-:Y:S01]  /*7fb0*/  STL [R1+0x110], RZ ;  /* 0x000110ff01007387 */ /* 0x0001e20000100800 */
[----:B------:R-:W-:Y:S02]  /*7fc0*/  LEA.HI.X.SX32 R215, R19, R13, 0x1, P3 ;  /* 0x0000000d13d77211 */ /* 0x000fe400018f0eff */
[----:B------:R-:W-:-:S02]  /*7fd0*/  CS2R R138, SRZ ;  /* 0x00000000008a7805 */ /* 0x000fc4000001ff00 */
[-C--:B------:R-:W-:Y:S01]  /*7fe0*/  LEA.HI.X.SX32 R241, R17, R13.reuse, 0x1, P5 ;  /* 0x0000000d11f17211 */ /* 0x080fe200028f0eff */
[----:B------:R0:W-:Y:S01]  /*7ff0*/  STL [R1+0x114], RZ ;  /* 0x000114ff01007387 */ /* 0x0001e20000100800 */
[----:B------:R-:W-:Y:S02]  /*8000*/  LEA.HI.X.SX32 R229, R23, R13, 0x1, P1 ;  /* 0x0000000d17e57211 */ /* 0x000fe400008f0eff */
        /* <DEDUP_REMOVED lines=8> */
[C---:B------:R-:W-:Y:S01]  /*8090*/  LOP3.LUT R0, R14.reuse, 0x10, RZ, 0x3c, !PT ;  /* 0x000000100e007812 */ /* 0x040fe200078e3cff */
[----:B------:R-:W-:Y:S01]  /*80a0*/  UIADD3.64 UR10, UR50, 0x2, URZ ;  /* 0x00000002320a7897 */ /* 0x000fe2000fffe03f */
[----:B------:R0:W-:Y:S01]  /*80b0*/  STL [R1+0x120], RZ ;  /* 0x000120ff01007387 */ /* 0x0001e20000100800 */
[C---:B------:R-:W-:Y:S01]  /*80c0*/  LOP3.LUT R252, R14.reuse, 0x20, RZ, 0x3c, !PT ;  /* 0x000000200efc7812 */ /* 0x040fe200078e3cff */
[----:B------:R-:W-:Y:S01]  /*80d0*/  UIADD3.64 UR10, UR50, 0x7e, URZ ;  /* 0x0000007e320a7897 */ /* 0x000fe2000fffe03f */
[C---:B------:R-:W-:Y:S01]  /*80e0*/  LOP3.LUT R251, R14.reuse, 0x30, RZ, 0x3c, !PT ;  /* 0x000000300efb7812 */ /* 0x040fe200078e3cff */
[----:B------:R0:W-:Y:S01]  /*80f0*/  STL [R1+0x124], RZ ;  /* 0x000124ff01007387 */ /* 0x0001e20000100800 */
[C---:B------:R-:W-:Y:S01]  /*8100*/  LOP3.LUT R250, R14.reuse, 0x40, RZ, 0x3c, !PT ;  /* 0x000000400efa7812 */ /* 0x040fe200078e3cff */
[----:B------:R-:W-:Y:S01]  /*8110*/  UMOV UR60, URZ ;  /* 0x0000003f003c7c82 */ /* 0x000fe20008000000 */
[C---:B------:R-:W-:Y:S01]  /*8120*/  LOP3.LUT R249, R14.reuse, 0x50, RZ, 0x3c, !PT ;  /* 0x000000500ef97812 */ /* 0x040fe200078e3cff */
[----:B------:R0:W-:Y:S01]  /*8130*/  STL [R1+0x128], RZ ;  /* 0x000128ff01007387 */ /* 0x0001e20000100800 */
[C---:B------:R-:W-:Y:S01]  /*8140*/  LOP3.LUT R248, R14.reuse, 0x60, RZ, 0x3c, !PT ;  /* 0x000000600ef87812 */ /* 0x040fe200078e3cff */
[----:B------:R-:W-:Y:S01]  /*8150*/  UIADD3.64 UR58, UR50, 0x82, URZ ;  /* 0x00000082323a7897 */ /* 0x000fe2000fffe03f */
[----:B------:R-:W-:Y:S01]  /*8160*/  LOP3.LUT R247, R14, 0x70, RZ, 0x3c, !PT ;  /* 0x000000700ef77812 */ /* 0x000fe200078e3cff */
[----:B------:R0:W-:Y:S01]  /*8170*/  STL [R1+0x12c], RZ ;  /* 0x00012cff01007387 */ /* 0x0001e20000100800 */
[----:B------:R-:W-:Y:S01]  /*8180*/  LEA.HI.X.SX32 R243, R21, R13, 0x1, P6 ;  /* 0x0000000d15f37211 */ /* 0x000fe200030f0eff */
[----:B------:R-:W-:Y:S01]  /*8190*/  UIADD3.64 UR10, UR50, 0x84, URZ ;  /* 0x00000084320a7897 */ /* 0x000fe2000fffe03f */
[----:B------:R-:W-:Y:S01]  /*81a0*/  MOV R244, UR8 ;  /* 0x0000000800f47c02 */ /* 0x000fe20008000f00 */
[----:B------:R0:W-:Y:S01]  /*81b0*/  STL [R1+0x130], RZ ;  /* 0x000130ff01007387 */ /* 0x0001e20000100800 */
[----:B------:R-:W-:Y:S01]  /*81c0*/  MOV R245, UR9 ;  /* 0x0000000900f57c02 */ /* 0x000fe20008000f00 */
[----:B------:R-:W-:-:S02]  /*81d0*/  UIADD3.64 UR14, UR50, 0xfe, URZ ;  /* 0x000000fe320e7897 */ /* 0x000fc4000fffe03f */
[----:B------:R0:W-:Y:S01]  /*81e0*/  STL [R1+0x134], RZ ;  /* 0x000134ff01007387 */ /* 0x0001e20000100800 */
[----:B------:R-:W-:Y:S02]  /*81f0*/  UIADD3.64 UR18, UR50, 0x100, URZ ;  /* 0x0000010032127897 */ /* 0x000fe4000fffe03f */
[----:B------:R-:W-:Y:S01]  /*8200*/  UIADD3.64 UR22, UR50, 0x102, URZ ;  /* 0x0000010232167897 */ /* 0x000fe2000fffe03f */
[----:B------:R0:W-:Y:S01]  /*8210*/  STL [R1+0x138], RZ ;  /* 0x000138ff01007387 */ /* 0x0001e20000100800 */
[----:B------:R-:W-:Y:S02]  /*8220*/  UIADD3.64 UR26, UR50, 0x104, URZ ;  /* 0x00000104321a7897 */ /* 0x000fe4000fffe03f */
[----:B------:R-:W-:Y:S01]  /*8230*/  UIADD3.64 UR30, UR50, 0x17e, URZ ;  /* 0x0000017e321e7897 */ /* 0x000fe2000fffe03f */
[----:B------:R0:W-:Y:S01]  /*8240*/  STL [R1+0x13c], RZ ;  /* 0x00013cff01007387 */ /* 0x0001e20000100800 */
[----:B------:R-:W-:Y:S02]  /*8250*/  UIADD3.64 UR34, UR50, 0x180, URZ ;  /* 0x0000018032227897 */ /* 0x000fe4000fffe03f */
[----:B------:R-:W-:Y:S01]  /*8260*/  UIADD3.64 UR38, UR50, 0x182, URZ ;  /* 0x0000018232267897 */ /* 0x000fe2000fffe03f */
[----:B------:R0:W-:Y:S01]  /*8270*/  STL [R1+0x140], RZ ;  /* 0x000140ff01007387 */ /* 0x0001e20000100800 */
[----:B------:R-:W-:Y:S01]  /*8280*/  UIADD3.64 UR42, UR50, 0x184, URZ ;  /* 0x00000184322a7897 */ /* 0x000fe2000fffe03f */
[----:B------:R-:W-:-:S02]  /*8290*/  ULDC UR5, c[0x0][0x238] ;  /* 0x00008e0000057ab9 */ /* 0x000fc40000000800 */
[----:B------:R0:W-:Y:S01]  /*82a0*/  STL [R1+0x144], RZ ;  /* 0x000144ff01007387 */ /* 0x0001e20000100800 */
[----:B------:R-:W-:-:S03]  /*82b0*/  UMOV UR47, 0x40000040 ;  /* 0x40000040002f7882 */ /* 0x000fc60000000000 */
[----:B------:R0:W-:Y:S04]  /*82c0*/  STL [R1+0x148], RZ ;  /* 0x000148ff01007387 */ /* 0x0001e80000100800 */
        /* <DEDUP_REMOVED lines=44> */
[----:B------:R0:W-:Y:S02]  /*8590*/  STL [R1+0x1fc], RZ ;  /* 0x0001fcff01007387 */ /* 0x0001e40000100800 */
.L_x_1:
[C---:B------:R-:W-:Y:S01]  /*85a0*/  IMAD.WIDE R2, R6.reuse, 0x2, R12 ;  /* 0x0000000206027825 */ /* 0x040fe200078e020c */
[----:B------:R-:W-:Y:S01]  /*85b0*/  MOV R170, UR39 ;  /* 0x0000002700aa7c02 */ /* 0x000fe20008000f00 */
[----:B------:R-:W-:Y:S01]  /*85c0*/  STL.64 [R1+0x408], R150 ;  /* 0x0004089601007387 */ /* 0x000fe20000100a00 */
[----:B------:R-:W-:Y:S01]  /*85d0*/  MOV R169, UR38 ;  /* 0x0000002600a97c02 */ /* 0x000fe20008000f00 */
[C---:B------:R-:W-:Y:S01]  /*85e0*/  IMAD.WIDE R8, R6.reuse, 0x2, R236 ;  /* 0x0000000206087825 */ /* 0x040fe200078e02ec */
[----:B------:R-:W-:Y:S01]  /*85f0*/  MOV R168, UR43 ;  /* 0x0000002b00a87c02 */ /* 0x000fe20008000f00 */
[----:B------:R1:W2:Y:S01]  /*8600*/  LDG.E.U16 R158, desc[UR6][R2.64] ;  /* 0x00000006029e7981 */ /* 0x0002a2000c1e1500 */
[----:B------:R-:W-:Y:S01]  /*8610*/  MOV R159, UR42 ;  /* 0x0000002a009f7c02 */ /* 0x000fe20008000f00 */
[C---:B------:R-:W-:Y:S02]  /*8620*/  IMAD.WIDE R10, R6.reuse, 0x2, R238 ;  /* 0x00000002060a7825 */ /* 0x040fe400078e02ee */
[----:B------:R3:W4:Y:S02]  /*8630*/  LDG.E.U16 R154, desc[UR6][R8.64] ;  /* 0x00000006089a7981 */ /* 0x000724000c1e1500 */
[----:B------:R-:W-:-:S02]  /*8640*/  IMAD.WIDE R18, R6, 0x2, R242 ;  /* 0x0000000206127825 */ /* 0x000fc400078e02f2 */
[----:B------:R5:W4:Y:S02]  /*8650*/  LDG.E.U16 R155, desc[UR6][R10.64] ;  /* 0x000000060a9b7981 */ /* 0x000b24000c1e1500 */
[C---:B-1----:R-:W-:Y:S02]  /*8660*/  IMAD.WIDE R2, R6.reuse, 0x2, R234 ;  /* 0x0000000206027825 */ /* 0x042fe400078e02ea */
[----:B------:R-:W4:Y:S02]  /*8670*/  LDG.E.U16 R157, desc[UR6][R18.64] ;  /* 0x00000006129d7981 */ /* 0x000f24000c1e1500 */
[C---:B------:R-:W-:Y:S02]  /*8680*/  IMAD.WIDE R16, R6.reuse, 0x2, R240 ;  /* 0x0000000206107825 */ /* 0x040fe400078e02f0 */
[----:B------:R1:W4:Y:S02]  /*8690*/  LDG.E.U16 R153, desc[UR6][R2.64] ;  /* 0x0000000602997981 */ /* 0x000324000c1e1500 */
[----:B---3--:R-:W-:-:S02]  /*86a0*/  IMAD.WIDE R8, R6, 0x2, R226 ;  /* 0x0000000206087825 */ /* 0x008fc400078e02e2 */
[----:B------:R3:W4:Y:S02]  /*86b0*/  LDG.E.U16 R156, desc[UR6][R16.64] ;  /* 0x00000006109c7981 */ /* 0x000724000c1e1500 */
[C---:B-----5:R-:W-:Y:S02]  /*86c0*/  IMAD.WIDE R10, R6.reuse, 0x2, R228 ;  /* 0x00000002060a7825 */ /* 0x060fe400078e02e4 */
[----:B------:R5:W4:Y:S02]  /*86d0*/  LDG.E.U16 R19, desc[UR6][R8.64] ;  /* 0x0000000608137981 */ /* 0x000b24000c1e1500 */
[C---:B-1----:R-:W-:Y:S02]  /*86e0*/  IMAD.WIDE R2, R6.reuse, 0x2, R224 ;  /* 0x0000000206027825 */ /* 0x042fe400078e02e0 */
[----:B------:R1:W4:Y:S02]  /*86f0*/  LDG.E.U16 R23, desc[UR6][R10.64] ;  /* 0x000000060a177981 */ /* 0x000324000c1e1500 */
[----:B---3--:R-:W-:-:S02]  /*8700*/  IMAD.WIDE R16, R6, 0x2, R232 ;  /* 0x0000000206107825 */ /* 0x008fc400078e02e8 */
[----:B------:R3:W4:Y:S02]  /*8710*/  LDG.E.U16 R18, desc[UR6][R2.64] ;  /* 0x0000000602127981 */ /* 0x000724000c1e1500 */
[C---:B-----5:R-:W-:Y:S02]  /*8720*/  IMAD.WIDE R8, R6.reuse, 0x2, R220 ;  /* 0x0000000206087825 */ /* 0x060fe400078e02dc */
[----:B------:R-:W5:Y:S02]  /*8730*/  LDG.E.U16 R152, desc[UR6][R16.64] ;  /* 0x0000000610987981 */ /* 0x000f64000c1e1500 */
[----:B-1----:R-:W-:Y:S01]  /*8740*/  IMAD.WIDE R10, R6, 0x2, R222 ;  /* 0x00000002060a7825 */ /* 0x002fe200078e02de */
[----:B------:R-:W-:Y:S01]  /*8750*/  LOP3.LUT R160, R14, 0x10, RZ, 0x3c, !PT ;  /* 0x000000100ea07812 */ /* 0x000fe200078e3cff */
[----:B------:R-:W-:Y:S01]  /*8760*/  USHF.L.U32 UR8, UR61, 0x9, URZ ;  /* 0x000000093d087899 */ /* 0x000fe2000800063f */
[----:B------:R-:W-:Y:S01]  /*8770*/  STL.64 [R1+0x400], R148 ;  /* 0x0004009401007387 */ /* 0x000fe20000100a00 */
[----:B---3--:R-:W-:-:S03]  /*8780*/  IMAD.WIDE R2, R6, 0x2, R218 ;  /* 0x0000000206027825 */ /* 0x008fc600078e02da */
[----:B------:R1:W3:Y:S04]  /*8790*/  LDG.E.U16 R16, desc[UR6][R8.64] ;  /* 0x0000000608107981 */ /* 0x0002e8000c1e1500 */
[----:B------:R0:W5:Y:S04]  /*87a0*/  LDG.E.U16 R17, desc[UR6][R10.64] ;  /* 0x000000060a117981 */ /* 0x000168000c1e1500 */
[----:B------:R0:W3:Y:S01]  /*87b0*/  LDG.E.U16 R0, desc[UR6][R2.64] ;  /* 0x0000000602007981 */ /* 0x0000e2000c1e1500 */
[----:B-1----:R-:W-:Y:S01]  /*87c0*/  IMAD.WIDE R8, R6, 0x2, R216 ;  /* 0x0000000206087825 */ /* 0x002fe200078e02d8 */
[----:B------:R-:W-:-:S02]  /*87d0*/  ULOP3.LUT UR8, UR8, 0x800, URZ, 0xc0, !UPT ;  /* 0x0000080008087892 */ /* 0x000fc4000f8ec03f */
[----:B------:R-:W-:Y:S01]  /*87e0*/  STL.64 [R1+0x3f8], R146 ;  /* 0x0003f89201007387 */ /* 0x000fe20000100a00 */
[----:B0-----:R-:W-:-:S03]  /*87f0*/  IMAD.WIDE R10, R6, 0x2, R230 ;  /* 0x00000002060a7825 */ /* 0x001fc600078e02e6 */
[----:B------:R-:W3:Y:S01]  /*8800*/  LDG.E.U16 R8, desc[UR6][R8.64] ;  /* 0x0000000608087981 */ /* 0x000ee2000c1e1500 */
[----:B------:R-:W-:-:S03]  /*8810*/  IMAD.WIDE R2, R6, 0x2, R214 ;  /* 0x0000000206027825 */ /* 0x000fc600078e02d6 */
[----:B------:R-:W3:Y:S04]  /*8820*/  LDG.E.U16 R10, desc[UR6][R10.64] ;  /* 0x000000060a0a7981 */ /* 0x000ee8000c1e1500 */
[----:B------:R-:W3:Y:S01]  /*8830*/  LDG.E.U16 R2, desc[UR6][R2.64] ;  /* 0x0000000602027981 */ /* 0x000ee2000c1e1500 */
[----:B------:R-:W-:Y:S01]  /*8840*/  BAR.SYNC.DEFER_BLOCKING 0x0 ;  /* 0x0000000000007b1d */ /* 0x000fe20000010000 */
[----:B------:R-:W-:-:S04]  /*8850*/  ULEA.HI UR8, UR4, UR8, URZ, 0x1c ;  /* 0x0000000804087291 */ /* 0x000fc8000f8fe03f */
[----:B------:R-:W-:Y:S01]  /*8860*/  ULOP3.LUT UR44, UR8, 0x3fff, URZ, 0xc0, !UPT ;  /* 0x00003fff082c7892 */ /* 0x000fe2000f8ec03f */
[----:B------:R-:W-:Y:S01]  /*8870*/  UMOV UR45, 0x40000040 ;  /* 0x40000040002d7882 */ /* 0x000fe20000000000 */
[----:B------:R-:W-:Y:S01]  /*8880*/  UIADD3.64 UR54, UR50, 0x2, URZ ;  /* 0x0000000232367897 */ /* 0x000fe2000fffe03f */
[----:B------:R-:W-:Y:S01]  /*8890*/  STL.64 [R1+0x3f0], R144 ;  /* 0x0003f09001007387 */ /* 0x000fe20000100a00 */
[----:B------:R-:W-:Y:S01]  /*88a0*/  UIADD3 UR48, UP0, UR44, 0x80, URZ ;  /* 0x000000802c307890 */ /* 0x000fe2000ff1e03f */
[----:B------:R-:W-:Y:S01]  /*88b0*/  UMOV UR8, URZ ;  /* 0x0000003f00087c82 */ /* 0x000fe20008000000 */
[----:B------:R-:W-:Y:S01]  /*88c0*/  UIADD3.64 UR38, UR50, 0x4, URZ ;  /* 0x0000000432267897 */ /* 0x000fe2000fffe03f */
[----:B------:R-:W-:Y:S01]  /*88d0*/  STL.64 [R1+0x3e8], R142 ;  /* 0x0003e88e01007387 */ /* 0x000fe20000100a00 */
[----:B------:R-:W-:Y:S02]  /*88e0*/  UIADD3.X UR49, UR8, 0x40000040, URZ, UP0, !UPT ;  /* 0x4000004008317890 */ /* 0x000fe400087fe43f */
[----:B------:R-:W-:Y:S01]  /*88f0*/  UIADD3.64 UR42, UR50, 0x7e, URZ ;  /* 0x0000007e322a7897 */ /* 0x000fe2000fffe03f */
[----:B------:R-:W-:Y:S01]  /*8900*/  STL.64 [R1+0x3e0], R140 ;  /* 0x0003e08c01007387 */ /* 0x000fe20000100a00 */
[----:B------:R-:W-:-:S03]  /*8910*/  UIADD3.64 UR52, UR48, 0x80, URZ ;  /* 0x0000008030347897 */ /* 0x000fc6000fffe03f */
[----:B--2---:R-:W-:Y:S04]  /*8920*/  STS.U16 [R14+UR4+0x20000], R158 ;  /* 0x0200009e0e007988 */ /* 0x004fe80008000404 */
[----:B----4-:R-:W-:Y:S04]  /*8930*/  STS.U16 [R14+UR4+0x20400], R23 ;  /* 0x020400170e007988 */ /* 0x010fe80008000404 */
[----:B------:R-:W-:Y:S04]  /*8940*/  STS.U16 [R160+UR4+0x20080], R157 ;  /* 0x0200809da0007988 */ /* 0x000fe80008000404 */
[----:B------:R0:W-:Y:S04]  /*8950*/  STS.U16 [R160+UR4+0x20480], R19 ;  /* 0x02048013a0007988 */ /* 0x0001e80008000404 */
[----:B------:R-:W-:Y:S04]  /*8960*/  STS.U16 [R252+UR4+0x20100], R156 ;  /* 0x0201009cfc007988 */ /* 0x000fe80008000404 */
[----:B------:R-:W-:Y:S04]  /*8970*/  STS.U16 [R252+UR4+0x20500], R18 ;  /* 0x02050012fc007988 */ /* 0x000fe80008000404 */
[----:B------:R-:W-:Y:S04]  /*8980*/  STS.U16 [R251+UR4+0x20180], R155 ;  /* 0x0201809bfb007988 */ /* 0x000fe80008000404 */
[----:B-----5:R-:W-:Y:S04]  /*8990*/  STS.U16 [R251+UR4+0x20580], R17 ;  /* 0x02058011fb007988 */ /* 0x020fe80008000404 */
[----:B------:R-:W-:Y:S04]  /*89a0*/  STS.U16 [R250+UR4+0x20200], R154 ;  /* 0x0202009afa007988 */ /* 0x000fe80008000404 */
[----:B---3--:R-:W-:Y:S04]  /*89b0*/  STS.U16 [R250+UR4+0x20600], R16 ;  /* 0x02060010fa007988 */ /* 0x008fe80008000404 */
[----:B------:R-:W-:Y:S04]  /*89c0*/  STS.U16 [R249+UR4+0x20280], R153 ;  /* 0x02028099f9007988 */ /* 0x000fe80008000404 */
[----:B------:R-:W-:Y:S04]  /*89d0*/  STS.U16 [R249+UR4+0x20680], R0 ;  /* 0x02068000f9007988 */ /* 0x000fe80008000404 */
[----:B------:R-:W-:Y:S04]  /*89e0*/  STS.U16 [R248+UR4+0x20300], R152 ;  /* 0x02030098f8007988 */ /* 0x000fe80008000404 */
[----:B------:R-:W-:Y:S04]  /*89f0*/  STS.U16 [R248+UR4+0x20700], R8 ;  /* 0x02070008f8007988 */ /* 0x000fe80008000404 */
[----:B------:R1:W-:Y:S04]  /*8a00*/  STS.U16 [R247+UR4+0x20380], R10 ;  /* 0x0203800af7007988 */ /* 0x0003e80008000404 */
[----:B------:R2:W-:Y:S01]  /*8a10*/  STS.U16 [R247+UR4+0x20780], R2 ;  /* 0x02078002f7007988 */ /* 0x0005e20008000404 */
[----:B------:R3:W-:Y:S06]  /*8a20*/  MEMBAR.ALL.CTA ;  /* 0x0000000000007992 */ /* 0x0007ec0000008000 */
[----:B---3--:R-:W3:Y:S01]  /*8a30*/  FENCE.VIEW.ASYNC.S ;  /* 0x00000000000073c6 */ /* 0x008ee20000000000 */
[----:B------:R-:W-:-:S02]  /*8a40*/  UIADD3.64 UR36, UR48, 0x100, URZ ;  /* 0x0000010030247897 */ /* 0x000fc4000fffe03f */
[----:B------:R-:W-:Y:S01]  /*8a50*/  UIADD3.64 UR40, UR48, 0x180, URZ ;  /* 0x0000018030287897 */ /* 0x000fe2000fffe03f */
[----:B------:R-:W-:Y:S01]  /*8a60*/  STL.64 [R1+0x3d8], R138 ;  /* 0x0003d88a01007387 */ /* 0x000fe20000100a00 */
[----:B------:R-:W-:Y:S02]  /*8a70*/  UIADD3.64 UR56, UR48, 0x280, URZ ;  /* 0x0000028030387897 */ /* 0x000fe4000fffe03f */
[----:B------:R-:W-:Y:S01]  /*8a80*/  UIADD3.64 UR8, UR48, 0x300, URZ ;  /* 0x0000030030087897 */ /* 0x000fe2000fffe03f */
[----:B------:R-:W-:Y:S01]  /*8a90*/  STL.64 [R1+0x3d0], R136 ;  /* 0x0003d08801007387 */ /* 0x000fe20000100a00 */
[----:B------:R-:W-:Y:S02]  /*8aa0*/  UIADD3.64 UR12, UR48, 0x380, URZ ;  /* 0x00000380300c7897 */ /* 0x000fe4000fffe03f */
[----:B------:R-:W-:Y:S01]  /*8ab0*/  UIADD3.64 UR16, UR48, 0x400, URZ ;  /* 0x0000040030107897 */ /* 0x000fe2000fffe03f */
[----:B------:R-:W-:Y:S01]  /*8ac0*/  STL.64 [R1+0x3c8], R134 ;  /* 0x0003c88601007387 */ /* 0x000fe20000100a00 */
[----:B------:R-:W-:-:S02]  /*8ad0*/  UIADD3.64 UR20, UR48, 0x480, URZ ;  /* 0x0000048030147897 */ /* 0x000fc4000fffe03f */
[----:B------:R-:W-:Y:S01]  /*8ae0*/  UIADD3.64 UR24, UR48, 0x500, URZ ;  /* 0x0000050030187897 */ /* 0x000fe2000fffe03f */
[----:B------:R-:W-:Y:S01]  /*8af0*/  STL.64 [R1+0x3c0], R132 ;  /* 0x0003c08401007387 */ /* 0x000fe20000100a00 */
[----:B------:R-:W-:Y:S02]  /*8b00*/  UIADD3.64 UR28, UR48, 0x580, URZ ;  /* 0x00000580301c7897 */ /* 0x000fe4000fffe03f */
[----:B------:R-:W-:Y:S01]  /*8b10*/  UIADD3.64 UR32, UR48, 0x600, URZ ;  /* 0x0000060030207897 */ /* 0x000fe2000fffe03f */
[----:B------:R-:W-:Y:S01]  /*8b20*/  STL.64 [R1+0x3b8], R130 ;  /* 0x0003b88201007387 */ /* 0x000fe20000100a00 */
[----:B---3--:R-:W-:Y:S06]  /*8b30*/  BAR.SYNC.DEFER_BLOCKING 0x0 ;  /* 0x0000000000007b1d */ /* 0x008fec0000010000 */
[----:B------:R-:W-:Y:S04]  /*8b40*/  STL.64 [R1+0x3b0], R128 ;  /* 0x0003b08001007387 */ /* 0x000fe80000100a00 */
[----:B------:R-:W-:Y:S04]  /*8b50*/  STL.64 [R1+0x3a8], R126 ;  /* 0x0003a87e01007387 */ /* 0x000fe80000100a00 */
[----:B------:R-:W-:Y:S04]  /*8b60*/  STL.64 [R1+0x3a0], R124 ;  /* 0x0003a07c01007387 */ /* 0x000fe80000100a00 */
[----:B------:R-:W-:Y:S01]  /*8b70*/  STL.64 [R1+0x398], R122 ;  /* 0x0003987a01007387 */ /* 0x000fe20000100a00 */
[----:B0-----:R-:W-:-:S03]  /*8b80*/  WARPGROUP.ARRIVE ;  /* 0x00000000000079c5 */ /* 0x001fc60000000000 */
[----:B------:R-:W-:Y:S04]  /*8b90*/  STL.64 [R1+0x390], R120 ;  /* 0x0003907801007387 */ /* 0x000fe80000100a00 */
[----:B------:R-:W-:Y:S01]  /*8ba0*/  STL.64 [R1+0x388], R118 ;  /* 0x0003887601007387 */ /* 0x000fe20000100a00 */
[----:B------:R-:W-:Y:S03]  /*8bb0*/  HGMMA.64x16x16.F32.BF16 R160, gdesc[UR44].tnspA, RZ, !UPT, gsb0 ;  /* 0x202000002ca079f0 */ /* 0x000fe6000c0018ff */
[----:B------:R-:W-:Y:S01]  /*8bc0*/  STL.64 [R1+0x380], R116 ;  /* 0x0003807401007387 */ /* 0x000fe20000100a00 */
[----:B------:R-:W-:Y:S01]  /*8bd0*/  UIADD3.64 UR44, UR48, 0xf80, URZ ;  /* 0x00000f80302c7897 */ /* 0x000fe2000fffe03f */
[----:B-1----:R-:W-:-:S02]  /*8be0*/  IMAD.WIDE R10, R5, 0x2, R212 ;  /* 0x00000002050a7825 */ /* 0x002fc400078e02d4 */
[----:B------:R-:W-:Y:S02]  /*8bf0*/  STL.64 [R1+0x378], R114 ;  /* 0x0003787201007387 */ /* 0x000fe40000100a00 */
[----:B--2---:R-:W-:Y:S02]  /*8c00*/  IMAD.WIDE R2, R5, 0x2, R208 ;  /* 0x0000000205027825 */ /* 0x004fe400078e02d0 */
[----:B------:R-:W-:Y:S04]  /*8c10*/  STL.64 [R1+0x370], R112 ;  /* 0x0003707001007387 */ /* 0x000fe80000100a00 */
[----:B------:R-:W-:Y:S04]  /*8c20*/  STL.64 [R1+0x368], R110 ;  /* 0x0003686e01007387 */ /* 0x000fe80000100a00 */
[----:B------:R-:W-:Y:S04]  /*8c30*/  STL.64 [R1+0x360], R108 ;  /* 0x0003606c01007387 */ /* 0x000fe80000100a00 */
[----:B------:R-:W-:Y:S04]  /*8c40*/  STL.64 [R1+0x358], R106 ;  /* 0x0003586a01007387 */ /* 0x000fe80000100a00 */
[----:B------:R-:W-:Y:S04]  /*8c50*/  STL.64 [R1+0x350], R104 ;  /* 0x0003506801007387 */ /* 0x000fe80000100a00 */
[----:B------:R-:W-:Y:S04]  /*8c60*/  STL.64 [R1+0x348], R102 ;  /* 0x0003486601007387 */ /* 0x000fe80000100a00 */
[----:B------:R-:W-:Y:S04]  /*8c70*/  STL.64 [R1+0x340], R100 ;  /* 0x0003406401007387 */ /* 0x000fe80000100a00 */
[----:B------:R0:W2:Y:S04]  /*8c80*/  LDG.E.U16 R176, desc[UR6][R10.64] ;  /* 0x000000060ab07981 */ /* 0x0000a8000c1e1500 */
[----:B------:R-:W-:Y:S04]  /*8c90*/  STL.64 [R1+0x338], R98 ;  /* 0x0003386201007387 */ /* 0x000fe80000100a00 */
[----:B------:R1:W3:Y:S01]  /*8ca0*/  LDG.E.U16 R174, desc[UR6][R2.64] ;  /* 0x0000000602ae7981 */ /* 0x0002e2000c1e1500 */
[----:B------:R-:W-:-:S02]  /*8cb0*/  WARPGROUP.DEPBAR.LE gsb0, 0x0 ;  /* 0x00008000000079c5 */ /* 0x000fc40000010000 */
[----:B------:R-:W-:Y:S01]  /*8cc0*/  WARPGROUP.ARRIVE ;  /* 0x00000000000079c5 */ /* 0x000fe20000000000 */
[C---:B0-----:R-:W-:Y:S01]  /*8cd0*/  IMAD.WIDE R10, R5.reuse, 0x2, R206 ;  /* 0x00000002050a7825 */ /* 0x041fe200078e02ce */
[----:B------:R-:W-:Y:S04]  /*8ce0*/  STL.64 [R1+0x330], R96 ;  /* 0x0003306001007387 */ /* 0x000fe80000100a00 */
[----:B------:R-:W-:Y:S01]  /*8cf0*/  HGMMA.64x16x16.F32.BF16 R160, gdesc[UR48].tnspA, R160, gsb0 ;  /* 0x2020000030a079f0 */ /* 0x000fe200080018a0 */
[----:B-1----:R-:W-:Y:S01]  /*8d00*/  IMAD.WIDE R2, R5, 0x2, R202 ;  /* 0x0000000205027825 */ /* 0x002fe200078e02ca */
[----:B------:R-:W-:Y:S04]  /*8d10*/  STL.64 [R1+0x328], R94 ;  /* 0x0003285e01007387 */ /* 0x000fe80000100a00 */
[----:B------:R-:W-:Y:S04]  /*8d20*/  STL.64 [R1+0x320], R92 ;  /* 0x0003205c01007387 */ /* 0x000fe80000100a00 */
[----:B------:R-:W-:Y:S04]  /*8d30*/  STL.64 [R1+0x318], R90 ;  /* 0x0003185a01007387 */ /* 0x000fe80000100a00 */
[----:B------:R-:W-:Y:S04]  /*8d40*/  STL.64 [R1+0x310], R88 ;  /* 0x0003105801007387 */ /* 0x000fe80000100a00 */
[----:B------:R0:W4:Y:S04]  /*8d50*/  LDG.E.U16 R173, desc[UR6][R10.64] ;  /* 0x000000060aad7981 */ /* 0x000128000c1e1500 */
[----:B------:R-:W-:Y:S04]  /*8d60*/  STL.64 [R1+0x308], R86 ;  /* 0x0003085601007387 */ /* 0x000fe80000100a00 */
[----:B------:R1:W5:Y:S01]  /*8d70*/  LDG.E.U16 R171, desc[UR6][R2.64] ;  /* 0x0000000602ab7981 */ /* 0x000362000c1e1500 */
[----:B------:R-:W-:-:S02]  /*8d80*/  WARPGROUP.DEPBAR.LE gsb0, 0x0 ;  /* 0x00008000000079c5 */ /* 0x000fc40000010000 */
[----:B------:R-:W-:Y:S01]  /*8d90*/  WARPGROUP.ARRIVE ;  /* 0x00000000000079c5 */ /* 0x000fe20000000000 */
[C---:B0-----:R-:W-:Y:S01]  /*8da0*/  IMAD.WIDE R10, R5.reuse, 0x2, R200 ;  /* 0x00000002050a7825 */ /* 0x041fe200078e02c8 */
[----:B------:R-:W-:Y:S04]  /*8db0*/  STL.64 [R1+0x300], R84 ;  /* 0x0003005401007387 */ /* 0x000fe80000100a00 */
[----:B------:R-:W-:Y:S01]  /*8dc0*/  HGMMA.64x16x16.F32.BF16 R160, gdesc[UR52].tnspA, R160, gsb0 ;  /* 0x2020000034a079f0 */ /* 0x000fe200080018a0 */
[----:B-1----:R-:W-:Y:S01]  /*8dd0*/  IMAD.WIDE R2, R5, 0x2, R196 ;  /* 0x0000000205027825 */ /* 0x002fe200078e02c4 */
[----:B------:R-:W-:Y:S01]  /*8de0*/  STL.64 [R1+0x2f8], R82 ;  /* 0x0002f85201007387 */ /* 0x000fe20000100a00 */
[----:B------:R-:W-:Y:S02]  /*8df0*/  UIADD3.64 UR54, UR50, 0x80, URZ ;  /* 0x0000008032367897 */ /* 0x000fe4000fffe03f */
[----:B------:R-:W-:Y:S01]  /*8e00*/  UIADD3.64 UR52, UR48, 0x200, URZ ;  /* 0x0000020030347897 */ /* 0x000fe2000fffe03f */
[----:B------:R-:W-:Y:S04]  /*8e10*/  STL.64 [R1+0x2f0], R80 ;  /* 0x0002f05001007387 */ /* 0x000fe80000100a00 */
        /* <DEDUP_REMOVED lines=10> */
[----:B------:R-:W-:Y:S01]  /*8ec0*/  STL.64 [R1+0x298], R58 ;  /* 0x0002983a01007387 */ /* 0x000fe20000100a00 */
[----:B------:R-:W-:-:S02]  /*8ed0*/  WARPGROUP.DEPBAR.LE gsb0, 0x0 ;  /* 0x00008000000079c5 */ /* 0x000fc40000010000 */
[----:B------:R-:W-:Y:S01]  /*8ee0*/  WARPGROUP.ARRIVE ;  /* 0x00000000000079c5 */ /* 0x000fe20000000000 */
[----:B------:R-:W-:Y:S04]  /*8ef0*/  STL.64 [R1+0x290], R56 ;  /* 0x0002903801007387 */ /* 0x000fe80000100a00 */
[----:B------:R-:W-:Y:S01]  /*8f00*/  STL.64 [R1+0x288], R54 ;  /* 0x0002883601007387 */ /* 0x000fe20000100a00 */
[----:B------:R-:W-:Y:S03]  /*8f10*/  HGMMA.64x16x16.F32.BF16 R160, gdesc[UR36].tnspA, R160, gsb0 ;  /* 0x2020000024a079f0 */ /* 0x000fe600080018a0 */
[----:B------:R-:W-:Y:S01]  /*8f20*/  STL.64 [R1+0x280], R52 ;  /* 0x0002803401007387 */ /* 0x000fe20000100a00 */
[----:B------:R-:W-:-:S02]  /*8f30*/  R2UR UR39, R170 ;  /* 0x00000000aa2772ca */ /* 0x000fc400000e0000 */
[----:B------:R-:W-:Y:S01]  /*8f40*/  R2UR UR38, R169 ;  /* 0x00000000a92672ca */ /* 0x000fe200000e0000 */
[----:B------:R-:W-:Y:S01]  /*8f50*/  UIADD3.64 UR36, UR48, 0x680, URZ ;  /* 0x0000068030247897 */ /* 0x000fe2000fffe03f */
[----:B------:R0:W5:Y:S04]  /*8f60*/  LDG.E.U16 R170, desc[UR6][R10.64] ;  /* 0x000000060aaa7981 */ /* 0x000168000c1e1500 */
[----:B------:R-:W-:Y:S01]  /*8f70*/  STL.64 [R1+0x278], R50 ;  /* 0x0002783201007387 */ /* 0x000fe20000100a00 */
[----:B------:R-:W-:-:S03]  /*8f80*/  IMAD.WIDE R8, R5, 0x2, R210 ;  /* 0x0000000205087825 */ /* 0x000fc600078e02d2 */
[----:B------:R-:W-:Y:S01]  /*8f90*/  STL.64 [R1+0x270], R48 ;  /* 0x0002703001007387 */ /* 0x000fe20000100a00 */
[----:B------:R-:W-:Y:S02]  /*8fa0*/  WARPGROUP.DEPBAR.LE gsb0, 0x0 ;  /* 0x00008000000079c5 */ /* 0x000fe40000010000 */
[----:B------:R-:W-:Y:S01]  /*8fb0*/  WARPGROUP.ARRIVE ;  /* 0x00000000000079c5 */ /* 0x000fe20000000000 */
[----:B0-----:R-:W-:Y:S01]  /*8fc0*/  IMAD.WIDE R10, R5, 0x2, R194 ;  /* 0x00000002050a7825 */ /* 0x001fe200078e02c2 */
[----:B------:R-:W-:Y:S04]  /*8fd0*/  STL.64 [R1+0x268], R46 ;  /* 0x0002682e01007387 */ /* 0x000fe80000100a00 */
[----:B------:R-:W-:Y:S01]  /*8fe0*/  HGMMA.64x16x16.F32.BF16 R160, gdesc[UR40].tnspA, R160, gsb0 ;  /* 0x2020000028a079f0 */ /* 0x000fe200080018a0 */
[----:B------:R-:W5:Y:S04]  /*8ff0*/  LDG.E.U16 R23, desc[UR6][R10.64] ;  /* 0x000000060a177981 */ /* 0x000f68000c1e1500 */
[----:B------:R-:W-:Y:S01]  /*9000*/  STL.64 [R1+0x260], R44 ;  /* 0x0002602c01007387 */ /* 0x000fe20000100a00 */
[----:B------:R-:W-:-:S02]  /*9010*/  R2UR UR43, R168 ;  /* 0x00000000a82b72ca */ /* 0x000fc400000e0000 */
[----:B------:R-:W-:Y:S01]  /*9020*/  R2UR UR42, R159 ;  /* 0x000000009f2a72ca */ /* 0x000fe200000e0000 */
[----:B------:R-:W-:Y:S01]  /*9030*/  UIADD3.64 UR40, UR48, 0x700, URZ ;  /* 0x0000070030287897 */ /* 0x000fe2000fffe03f */
[----:B------:R0:W5:Y:S04]  /*9040*/  LDG.E.U16 R168, desc[UR6][R2.64] ;  /* 0x0000000602a87981 */ /* 0x000168000c1e1500 */
[----:B------:R-:W-:Y:S04]  /*9050*/  STL.64 [R1+0x258], R42 ;  /* 0x0002582a01007387 */ /* 0x000fe80000100a00 */
[----:B------:R-:W-:Y:S04]  /*9060*/  STL.64 [R1+0x250], R40 ;  /* 0x0002502801007387 */ /* 0x000fe80000100a00 */
[----:B------:R1:W3:Y:S01]  /*9070*/  LDG.E.U16 R175, desc[UR6][R8.64] ;  /* 0x0000000608af7981 */ /* 0x0002e2000c1e1500 */
[----:B------:R-:W-:-:S02]  /*9080*/  WARPGROUP.DEPBAR.LE gsb0, 0x0 ;  /* 0x00008000000079c5 */ /* 0x000fc40000010000 */
[----:B------:R-:W-:Y:S01]  /*9090*/  WARPGROUP.ARRIVE ;  /* 0x00000000000079c5 */ /* 0x000fe20000000000 */
[C---:B0-----:R-:W-:Y:S01]  /*90a0*/  IMAD.WIDE R2, R5.reuse, 0x2, R190 ;  /* 0x0000000205027825 */ /* 0x041fe200078e02be */
[----:B------:R-:W-:Y:S04]  /*90b0*/  STL.64 [R1+0x248], R38 ;  /* 0x0002482601007387 */ /* 0x000fe80000100a00 */
[----:B------:R-:W-:Y:S01]  /*90c0*/  HGMMA.64x16x16.F32.BF16 R160, gdesc[UR52].tnspA, R160, gsb0 ;  /* 0x2020000034a079f0 */ /* 0x000fe200080018a0 */
[----:B------:R0:W2:Y:S01]  /*90d0*/  LDG.E.U16 R10, desc[UR6][R2.64] ;  /* 0x00000006020a7981 */ /* 0x0000a2000c1e1500 */
[----:B-1----:R-:W-:Y:S01]  /*90e0*/  IMAD.WIDE R8, R5, 0x2, R204 ;  /* 0x0000000205087825 */ /* 0x002fe200078e02cc */
[----:B------:R-:W-:Y:S01]  /*90f0*/  UIADD3.64 UR52, UR48, 0x1000, URZ ;  /* 0x0000100030347897 */ /* 0x000fe2000fffe03f */
[----:B------:R-:W-:Y:S01]  /*9100*/  UMOV UR54, UR50 ;  /* 0x0000003200367c82 */ /* 0x000fe20008000000 */
[----:B------:R-:W-:Y:S01]  /*9110*/  UMOV UR55, UR51 ;  /* 0x0000003300377c82 */ /* 0x000fe20008000000 */
[----:B------:R-:W-:Y:S04]  /*9120*/  STL.64 [R1+0x240], R36 ;  /* 0x0002402401007387 */ /* 0x000fe80000100a00 */
[----:B------:R-:W-:Y:S04]  /*9130*/  STL.64 [R1+0x238], R34 ;  /* 0x0002382201007387 */ /* 0x000fe80000100a00 */
[----:B------:R-:W-:Y:S04]  /*9140*/  STL.64 [R1+0x230], R32 ;  /* 0x0002302001007387 */ /* 0x000fe80000100a00 */
[----:B------:R-:W-:Y:S04]  /*9150*/  STL.64 [R1+0x228], R30 ;  /* 0x0002281e01007387 */ /* 0x000fe80000100a00 */
[----:B------:R-:W-:Y:S04]  /*9160*/  STL.64 [R1+0x220], R28 ;  /* 0x0002201c01007387 */ /* 0x000fe80000100a00 */
[----:B------:R-:W-:Y:S04]  /*9170*/  STL.64 [R1+0x218], R26 ;  /* 0x0002181a01007387 */ /* 0x000fe80000100a00 */
[----:B------:R1:W-:Y:S01]  /*9180*/  STL.64 [R1+0x210], R24 ;  /* 0x0002101801007387 */ /* 0x0003e20000100a00 */
[----:B------:R-:W-:-:S02]  /*9190*/  WARPGROUP.DEPBAR.LE gsb0, 0x0 ;  /* 0x00008000000079c5 */ /* 0x000fc40000010000 */
[----:B------:R-:W-:Y:S01]  /*91a0*/  WARPGROUP.ARRIVE ;  /* 0x00000000000079c5 */ /* 0x000fe20000000000 */
[----:B-1----:R-:W5:Y:S01]  /*91b0*/  LDL.LU.64 R24, [R1] ;  /* 0x0000000001187983 */ /* 0x002f620000300a00 */
[----:B0-----:R-:W-:-:S03]  /*91c0*/  IMAD.WIDE R2, R5, 0x2, R188 ;  /* 0x0000000205027825 */ /* 0x001fc600078e02bc */
[----:B------:R-:W5:Y:S01]  /*91d0*/  LDL.LU.64 R26, [R1+0x8] ;  /* 0x00000800011a7983 */ /* 0x000f620000300a00 */
[----:B------:R-:W-:Y:S03]  /*91e0*/  HGMMA.64x16x16.F32.BF16 R160, gdesc[UR56].tnspA, R160, gsb0 ;  /* 0x2020000038a079f0 */ /* 0x000fe600080018a0 */
[----:B------:R0:W5:Y:S04]  /*91f0*/  LDG.E.U16 R172, desc[UR6][R8.64] ;  /* 0x0000000608ac7981 */ /* 0x000168000c1e1500 */
[----:B------:R-:W5:Y:S01]  /*9200*/  LDL.LU.64 R28, [R1+0x10] ;  /* 0x00001000011c7983 */ /* 0x000f620000300a00 */
[----:B------:R-:W-:-:S03]  /*9210*/  UIADD3.64 UR56, UR50, 0x4, URZ ;  /* 0x0000000432387897 */ /* 0x000fc6000fffe03f */
[----:B------:R-:W5:Y:S04]  /*9220*/  LDL.LU.64 R30, [R1+0x18] ;  /* 0x00001800011e7983 */ /* 0x000f680000300a00 */
[----:B------:R1:W5:Y:S01]  /*9230*/  LDG.E.U16 R18, desc[UR6][R2.64] ;  /* 0x0000000602127981 */ /* 0x000362000c1e1500 */
[----:B------:R-:W-:Y:S02]  /*9240*/  WARPGROUP.DEPBAR.LE gsb0, 0x0 ;  /* 0x00008000000079c5 */ /* 0x000fe40000010000 */
[----:B------:R-:W-:Y:S01]  /*9250*/  WARPGROUP.ARRIVE ;  /* 0x00000000000079c5 */ /* 0x000fe20000000000 */
[----:B0-----:R-:W-:Y:S01]  /*9260*/  IMAD.WIDE R8, R5, 0x2, R198 ;  /* 0x0000000205087825 */ /* 0x001fe200078e02c6 */
[----:B------:R-:W5:Y:S04]  /*9270*/  LDL.LU.64 R32, [R1+0x20] ;  /* 0x0000200001207983 */ /* 0x000f680000300a00 */
[----:B------:R-:W-:Y:S01]  /*9280*/  HGMMA.64x16x16.F32.BF16 R160, gdesc[UR8].tnspA, R160, gsb0 ;  /* 0x2020000008a079f0 */ /* 0x000fe200080018a0 */
[----:B------:R-:W5:Y:S01]  /*9290*/  LDL.LU.64 R34, [R1+0x28] ;  /* 0x0000280001227983 */ /* 0x000f620000300a00 */
[----:B------:R-:W-:-:S03]  /*92a0*/  UIADD3.64 UR8, UR50, 0x2, URZ ;  /* 0x0000000232087897 */ /* 0x000fc6000fffe03f */
[----:B------:R-:W5:Y:S01]  /*92b0*/  LDL.LU.64 R36, [R1+0x30] ;  /* 0x0000300001247983 */ /* 0x000f620000300a00 */
[----:B-1----:R-:W-:-:S03]  /*92c0*/  IMAD.WIDE R2, R5, 0x2, R184 ;  /* 0x0000000205027825 */ /* 0x002fc600078e02b8 */
[----:B------:R-:W5:Y:S04]  /*92d0*/  LDL.LU.64 R38, [R1+0x38] ;  /* 0x0000380001267983 */ /* 0x000f680000300a00 */
[----:B------:R0:W5:Y:S04]  /*92e0*/  LDG.E.U16 R169, desc[UR6][R8.64] ;  /* 0x0000000608a97981 */ /* 0x000168000c1e1500 */
[----:B------:R-:W5:Y:S04]  /*92f0*/  LDL.LU.64 R40, [R1+0x40] ;  /* 0x0000400001287983 */ /* 0x000f680000300a00 */
[----:B------:R-:W5:Y:S01]  /*9300*/  LDL.LU.64 R42, [R1+0x48] ;  /* 0x00004800012a7983 */ /* 0x000f620000300a00 */
[----:B------:R-:W-:-:S02]  /*9310*/  WARPGROUP.DEPBAR.LE gsb0, 0x0 ;  /* 0x00008000000079c5 */ /* 0x000fc40000010000 */
[----:B------:R-:W-:Y:S01]  /*9320*/  WARPGROUP.ARRIVE ;  /* 0x00000000000079c5 */ /* 0x000fe20000000000 */
[----:B0-----:R-:W-:Y:S01]  /*9330*/  IMAD.WIDE R8, R5, 0x2, R192 ;  /* 0x0000000205087825 */ /* 0x001fe200078e02c0 */
[----:B------:R-:W5:Y:S04]  /*9340*/  LDL.LU.64 R44, [R1+0x50] ;  /* 0x00005000012c7983 */ /* 0x000f680000300a00 */
[----:B------:R-:W-:Y:S01]  /*9350*/  HGMMA.64x16x16.F32.BF16 R160, gdesc[UR12].tnspA, R160, gsb0 ;  /* 0x202000000ca079f0 */ /* 0x000fe200080018a0 */
[----:B------:R-:W5:Y:S01]  /*9360*/  LDL.LU.64 R46, [R1+0x58] ;  /* 0x00005800012e7983 */ /* 0x000f620000300a00 */
[----:B------:R-:W-:-:S03]  /*9370*/  UIADD3.64 UR12, UR48, 0x1380, URZ ;  /* 0x00001380300c7897 */ /* 0x000fc6000fffe03f */
[----:B------:R-:W5:Y:S04]  /*9380*/  LDL.LU.64 R48, [R1+0x60] ;  /* 0x0000600001307983 */ /* 0x000f680000300a00 */
[----:B------:R-:W5:Y:S04]  /*9390*/  LDL.LU.64 R50, [R1+0x68] ;  /* 0x0000680001327983 */ /* 0x000f680000300a00 */
[----:B------:R0:W5:Y:S04]  /*93a0*/  LDG.E.U16 R19, desc[UR6][R8.64] ;  /* 0x0000000608137981 */ /* 0x000168000c1e1500 */
[----:B------:R-:W5:Y:S04]  /*93b0*/  LDL.LU.64 R52, [R1+0x70] ;  /* 0x0000700001347983 */ /* 0x000f680000300a00 */
[----:B------:R1:W5:Y:S01]  /*93c0*/  LDG.E.U16 R16, desc[UR6][R2.64] ;  /* 0x0000000602107981 */ /* 0x000362000c1e1500 */
[----:B------:R-:W-:-:S02]  /*93d0*/  WARPGROUP.DEPBAR.LE gsb0, 0x0 ;  /* 0x00008000000079c5 */ /* 0x000fc40000010000 */
[----:B------:R-:W-:Y:S01]  /*93e0*/  WARPGROUP.ARRIVE ;  /* 0x00000000000079c5 */ /* 0x000fe20000000000 */
[C---:B0-----:R-:W-:Y:S01]  /*93f0*/  IMAD.WIDE R8, R5.reuse, 0x2, R186 ;  /* 0x0000000205087825 */ /* 0x041fe200078e02ba */
[----:B------:R-:W5:Y:S04]  /*9400*/  LDL.LU.64 R54, [R1+0x78] ;  /* 0x0000780001367983 */ /* 0x000f680000300a00 */
[----:B------:R-:W-:Y:S01]  /*9410*/  HGMMA.64x16x16.F32.BF16 R160, gdesc[UR16].tnspA, R160, gsb0 ;  /* 0x2020000010a079f0 */ /* 0x000fe200080018a0 */
[----:B-1----:R-:W-:Y:S01]  /*9420*/  IMAD.WIDE R2, R5, 0x2, R182 ;  /* 0x0000000205027825 */ /* 0x002fe200078e02b6 */
[----:B------:R-:W5:Y:S01]  /*9430*/  LDL.LU.64 R56, [R1+0x80] ;  /* 0x0000800001387983 */ /* 0x000f620000300a00 */
[----:B------:R-:W-:-:S03]  /*9440*/  UIADD3.64 UR16, UR48, 0x1400, URZ ;  /* 0x0000140030107897 */ /* 0x000fc6000fffe03f */
[----:B------:R-:W5:Y:S04]  /*9450*/  LDL.LU.64 R58, [R1+0x88] ;  /* 0x00008800013a7983 */ /* 0x000f680000300a00 */
[----:B------:R-:W5:Y:S04]  /*9460*/  LDL.LU.64 R60, [R1+0x90] ;  /* 0x00009000013c7983 */ /* 0x000f680000300a00 */
[----:B------:R-:W5:Y:S04]  /*9470*/  LDL.LU.64 R62, [R1+0x98] ;  /* 0x00009800013e7983 */ /* 0x000f680000300a00 */
[----:B------:R-:W5:Y:S04]  /*9480*/  LDG.E.U16 R17, desc[UR6][R8.64] ;  /* 0x0000000608117981 */ /* 0x000f68000c1e1500 */
[----:B------:R-:W5:Y:S04]  /*9490*/  LDL.LU.64 R64, [R1+0xa0] ;  /* 0x0000a00001407983 */ /* 0x000f680000300a00 */
[----:B------:R-:W5:Y:S04]  /*94a0*/  LDL.LU.64 R66, [R1+0xa8] ;  /* 0x0000a80001427983 */ /* 0x000f680000300a00 */
[----:B------:R0:W5:Y:S04]  /*94b0*/  LDG.E.U16 R9, desc[UR6][R2.64] ;  /* 0x0000000602097981 */ /* 0x000168000c1e1500 */
[----:B------:R-:W5:Y:S04]  /*94c0*/  LDL.LU.64 R68, [R1+0xb0] ;  /* 0x0000b00001447983 */ /* 0x000f680000300a00 */
[----:B------:R-:W5:Y:S04]  /*94d0*/  LDL.LU.64 R70, [R1+0xb8] ;  /* 0x0000b80001467983 */ /* 0x000f680000300a00 */
[----:B------:R-:W5:Y:S04]  /*94e0*/  LDL.LU.64 R72, [R1+0xc0] ;  /* 0x0000c00001487983 */ /* 0x000f680000300a00 */
[----:B------:R-:W5:Y:S04]  /*94f0*/  LDL.LU.64 R74, [R1+0xc8] ;  /* 0x0000c800014a7983 */ /* 0x000f680000300a00 */
[----:B------:R-:W5:Y:S01]  /*9500*/  LDL.LU.64 R76, [R1+0xd0] ;  /* 0x0000d000014c7983 */ /* 0x000f620000300a00 */
[----:B------:R-:W-:-:S02]  /*9510*/  WARPGROUP.DEPBAR.LE gsb0, 0x0 ;  /* 0x00008000000079c5 */ /* 0x000fc40000010000 */
[----:B------:R-:W-:Y:S01]  /*9520*/  WARPGROUP.ARRIVE ;  /* 0x00000000000079c5 */ /* 0x000fe20000000000 */
[----:B------:R-:W5:Y:S04]  /*9530*/  LDL.LU.64 R78, [R1+0xd8] ;  /* 0x0000d800014e7983 */ /* 0x000f680000300a00 */
[----:B------:R-:W5:Y:S01]  /*9540*/  LDL.LU.64 R80, [R1+0xe0] ;  /* 0x0000e00001507983 */ /* 0x000f620000300a00 */
[----:B------:R-:W-:Y:S03]  /*9550*/  HGMMA.64x16x16.F32.BF16 R160, gdesc[UR20].tnspA, R160, gsb0 ;  /* 0x2020000014a079f0 */ /* 0x000fe600080018a0 */
[----:B------:R-:W5:Y:S01]  /*9560*/  LDL.LU.64 R82, [R1+0xe8] ;  /* 0x0000e80001527983 */ /* 0x000f620000300a00 */
[----:B------:R-:W-:-:S03]  /*9570*/  UIADD3.64 UR20, UR48, 0x1480, URZ ;  /* 0x0000148030147897 */ /* 0x000fc6000fffe03f */
[----:B------:R-:W5:Y:S04]  /*9580*/  LDL.LU.64 R84, [R1+0xf0] ;  /* 0x0000f00001547983 */ /* 0x000f680000300a00 */
        /* <DEDUP_REMOVED lines=40> */
[----:B------:R-:W5:Y:S01]  /*9810*/  LDL.LU.64 R150, [R1+0x1f8] ;  /* 0x0001f80001967983 */ /* 0x000f620000300a00 */
[----:B------:R-:W-:-:S02]  /*9820*/  WARPGROUP.DEPBAR.LE gsb0, 0x0 ;  /* 0x00008000000079c5 */ /* 0x000fc40000010000 */
[----:B------:R-:W-:-:S06]  /*9830*/  WARPGROUP.ARRIVE ;  /* 0x00000000000079c5 */ /* 0x000fcc0000000000 */
[----:B------:R-:W-:Y:S03]  /*9840*/  HGMMA.64x16x16.F32.BF16 R160, gdesc[UR32].tnspA, R160, gsb0 ;  /* 0x2020000020a079f0 */ /* 0x000fe600080018a0 */
[----:B------:R-:W-:Y:S02]  /*9850*/  WARPGROUP.DEPBAR.LE gsb0, 0x0 ;  /* 0x00008000000079c5 */ /* 0x000fe40000010000 */
[----:B------:R-:W-:-:S06]  /*9860*/  WARPGROUP.ARRIVE ;  /* 0x00000000000079c5 */ /* 0x000fcc0000000000 */
[----:B------:R-:W-:Y:S03]  /*9870*/  HGMMA.64x16x16.F32.BF16 R160, gdesc[UR36].tnspA, R160, gsb0 ;  /* 0x2020000024a079f0 */ /* 0x000fe600080018a0 */
[----:B------:R-:W-:Y:S02]  /*9880*/  WARPGROUP.DEPBAR.LE gsb0, 0x0 ;  /* 0x00008000000079c5 */ /* 0x000fe40000010000 */
[----:B------:R-:W-:-:S06]  /*9890*/  WARPGROUP.ARRIVE ;  /* 0x00000000000079c5 */ /* 0x000fcc0000000000 */
[----:B------:R-:W-:Y:S03]  /*98a0*/  HGMMA.64x16x16.F32.BF16 R160, gdesc[UR40].tnspA, R160, gsb0 ;  /* 0x2020000028a079f0 */ /* 0x000fe600080018a0 */
[----:B------:R-:W-:Y:S02]  /*98b0*/  WARPGROUP.DEPBAR.LE gsb0, 0x0 ;  /* 0x00008000000079c5 */ /* 0x000fe40000010000 */
[----:B------:R-:W-:-:S06]  /*98c0*/  WARPGROUP.ARRIVE ;  /* 0x00000000000079c5 */ /* 0x000fcc0000000000 */
[----:B------:R-:W-:Y:S03]  /*98d0*/  HGMMA.64x16x16.F32.BF16 R152, gdesc[UR44].tnspA, RZ, !UPT, gsb0 ;  /* 0x202000002c9879f0 */ /* 0x000fe6000c0018ff */
[----:B------:R-:W-:Y:S02]  /*98e0*/  WARPGROUP.DEPBAR.LE gsb0, 0x0 ;  /* 0x00008000000079c5 */ /* 0x000fe40000010000 */
[----:B------:R-:W-:-:S06]  /*98f0*/  WARPGROUP.ARRIVE ;  /* 0x00000000000079c5 */ /* 0x000fcc0000000000 */
[----:B------:R-:W-:Y:S01]  /*9900*/  HGMMA.64x16x16.F32.BF16 R152, gdesc[UR52].tnspA, R152, gsb0 ;  /* 0x20200000349879f0 */ /* 0x000fe20008001898 */
[----:B------:R-:W-:Y:S01]  /*9910*/  UIADD3.64 UR52, UR48, 0x1080, URZ ;  /* 0x0000108030347897 */ /* 0x000fe2000fffe03f */
[----:B------:R-:W-:Y:S01]  /*9920*/  UMOV UR54, UR8 ;  /* 0x0000000800367c82 */ /* 0x000fe20008000000 */
[----:B------:R-:W-:Y:S01]  /*9930*/  UMOV UR55, UR9 ;  /* 0x0000000900377c82 */ /* 0x000fe20008000000 */
        /* <DEDUP_REMOVED lines=9> */
[----:B------:R-:W-:Y:S02]  /*99d0*/  UIADD3.64 UR8, UR50, 0x7e, URZ ;  /* 0x0000007e32087897 */ /* 0x000fe4000fffe03f */
[----:B------:R-:W-:-:S05]  /*99e0*/  UIADD3.64 UR52, UR48, 0x1180, URZ ;  /* 0x0000118030347897 */ /* 0x000fca000fffe03f */
        /* <DEDUP_REMOVED lines=36> */
[----:B------:R-:W-:Y:S01]  /*9c30*/  HGMMA.64x16x16.F32.BF16 R152, gdesc[UR28].tnspA, R152, gsb0 ;  /* 0x202000001c9879f0 */ /* 0x000fe20008001898 */
[----:B------:R-:W-:Y:S02]  /*9c40*/  UIADD3.64 UR32, UR48, 0x1600, URZ ;  /* 0x0000160030207897 */ /* 0x000fe4000fffe03f */
[----:B------:R-:W-:Y:S02]  /*9c50*/  WARPGROUP.DEPBAR.LE gsb0, 0x0 ;  /* 0x00008000000079c5 */ /* 0x000fe40000010000 */
[----:B------:R-:W-:-:S06]  /*9c60*/  WARPGROUP.ARRIVE ;  /* 0x00000000000079c5 */ /* 0x000fcc0000000000 */
[----:B------:R-:W-:Y:S01]  /*9c70*/  HGMMA.64x16x16.F32.BF16 R152, gdesc[UR32].tnspA, R152, gsb0 ;  /* 0x20200000209879f0 */ /* 0x000fe20008001898 */
[----:B------:R-:W-:Y:S02]  /*9c80*/  UIADD3.64 UR36, UR48, 0x1680, URZ ;  /* 0x0000168030247897 */ /* 0x000fe4000fffe03f */
[----:B------:R-:W-:Y:S02]  /*9c90*/  WARPGROUP.DEPBAR.LE gsb0, 0x0 ;  /* 0x00008000000079c5 */ /* 0x000fe40000010000 */
[----:B------:R-:W-:-:S06]  /*9ca0*/  WARPGROUP.ARRIVE ;  /* 0x00000000000079c5 */ /* 0x000fcc0000000000 */
[----:B------:R-:W-:Y:S01]  /*9cb0*/  HGMMA.64x16x16.F32.BF16 R152, gdesc[UR36].tnspA, R152, gsb0 ;  /* 0x20200000249879f0 */ /* 0x000fe20008001898 */
[----:B------:R-:W-:Y:S01]  /*9cc0*/  UIADD3.64 UR40, UR48, 0x1700, URZ ;  /* 0x0000170030287897 */ /* 0x000fe2000fffe03f */
[----:B0-----:R-:W-:Y:S01]  /*9cd0*/  FMUL R2, R160, UR5 ;  /* 0x00000005a0027c20 */ /* 0x001fe20008400000 */
[----:B------:R-:W-:-:S05]  /*9ce0*/  FMUL R0, R161, UR5 ;  /* 0x00000005a1007c20 */ /* 0x000fca0008400000 */
[----:B------:R-:W-:Y:S01]  /*9cf0*/  FMNMX R0, R2, R0, !PT ;  /* 0x0000000002007209 */ /* 0x000fe20007800000 */
[----:B------:R-:W-:-:S05]  /*9d00*/  FMUL R2, R164, UR5 ;  /* 0x00000005a4027c20 */ /* 0x000fca0008400000 */
[----:B------:R-:W-:Y:S01]  /*9d10*/  FMNMX R0, R2, R0, !PT ;  /* 0x0000000002007209 */ /* 0x000fe20007800000 */
[----:B------:R-:W-:Y:S01]  /*9d20*/  FMUL R2, R165, UR5 ;  /* 0x00000005a5027c20 */ /* 0x000fe20008400000 */
[----:B------:R-:W-:Y:S01]  /*9d30*/  FMUL R3, R162, UR5 ;  /* 0x00000005a2037c20 */ /* 0x000fe20008400000 */
[----:B------:R-:W-:Y:S02]  /*9d40*/  WARPGROUP.DEPBAR.LE gsb0, 0x0 ;  /* 0x00008000000079c5 */ /* 0x000fe40000010000 */
[----:B------:R-:W-:-:S06]  /*9d50*/  WARPGROUP.ARRIVE ;  /* 0x00000000000079c5 */ /* 0x000fcc0000000000 */
[----:B------:R-:W-:Y:S01]  /*9d60*/  HGMMA.64x16x16.F32.BF16 R152, gdesc[UR40].tnspA, R152, gsb0 ;  /* 0x20200000289879f0 */ /* 0x000fe20008001898 */
[----:B------:R-:W-:Y:S01]  /*9d70*/  FMNMX R0, R2, R0, !PT ;  /* 0x0000000002007209 */ /* 0x000fe20007800000 */
[----:B------:R-:W-:-:S05]  /*9d80*/  FMUL R2, R163, UR5 ;  /* 0x00000005a3027c20 */ /* 0x000fca0008400000 */
[----:B------:R-:W-:Y:S01]  /*9d90*/  FMNMX R2, R3, R2, !PT ;  /* 0x0000000203027209 */ /* 0x000fe20007800000 */
[----:B------:R-:W-:-:S05]  /*9da0*/  FMUL R3, R166, UR5 ;  /* 0x00000005a6037c20 */ /* 0x000fca0008400000 */
[----:B------:R-:W-:Y:S01]  /*9db0*/  FMNMX R2, R3, R2, !PT ;  /* 0x0000000203027209 */ /* 0x000fe20007800000 */
[----:B------:R-:W-:-:S05]  /*9dc0*/  FMUL R3, R167, UR5 ;  /* 0x00000005a7037c20 */ /* 0x000fca0008400000 */
[----:B------:R-:W-:Y:S01]  /*9dd0*/  FMNMX R2, R3, R2, !PT ;  /* 0x0000000203027209 */ /* 0x000fe20007800000 */
[----:B------:R-:W0:Y:S04]  /*9de0*/  SHFL.BFLY PT, R8, R0, 0x2, 0x1f ;  /* 0x0c401f0000087f89 */ /* 0x000e2800000e0000 */
[----:B------:R-:W1:Y:S01]  /*9df0*/  SHFL.BFLY PT, R3, R2, 0x2, 0x1f ;  /* 0x0c401f0002037f89 */ /* 0x000e6200000e0000 */
[----:B------:R-:W-:Y:S02]  /*9e00*/  WARPGROUP.DEPBAR.LE gsb0, 0x0 ;  /* 0x00008000000079c5 */ /* 0x000fe40000010000 */
[----:B------:R-:W-:Y:S01]  /*9e10*/  BAR.SYNC.DEFER_BLOCKING 0x0 ;  /* 0x0000000000007b1d */ /* 0x000fe20000010000 */
[----:B0-----:R-:W-:Y:S02]  /*9e20*/  FMNMX R0, R0, R8, !PT ;  /* 0x0000000800007209 */ /* 0x001fe40007800000 */
[----:B-1----:R-:W-:-:S03]  /*9e30*/  FMNMX R2, R2, R3, !PT ;  /* 0x0000000302027209 */ /* 0x002fc60007800000 */
[----:B------:R-:W0:Y:S04]  /*9e40*/  SHFL.BFLY PT, R11, R0, 0x1, 0x1f ;  /* 0x0c201f00000b7f89 */ /* 0x000e2800000e0000 */
[----:B--2---:R-:W-:Y:S04]  /*9e50*/  STS.U16 [R7+UR4+0x21600], R10 ;  /* 0x0216000a07007988 */ /* 0x004fe80008000404 */
[----:B------:R-:W1:Y:S01]  /*9e60*/  SHFL.BFLY PT, R10, R2, 0x1, 0x1f ;  /* 0x0c201f00020a7f89 */ /* 0x000e6200000e0000 */
[----:B0-----:R-:W-:Y:S01]  /*9e70*/  FMNMX R11, R0, R11, !PT ;  /* 0x0000000b000b7209 */ /* 0x001fe20007800000 */
[----:B------:R-:W-:-:S02]  /*9e80*/  FMUL R0, R153, UR5 ;  /* 0x0000000599007c20 */ /* 0x000fc40008400000 */
[----:B------:R-:W-:Y:S01]  /*9e90*/  STS.U16 [R7+UR4+0x20000], R176 ;  /* 0x020000b007007988 */ /* 0x000fe20008000404 */
[----:B-1----:R-:W-:Y:S01]  /*9ea0*/  FMNMX R10, R2, R10, !PT ;  /* 0x0000000a020a7209 */ /* 0x002fe20007800000 */
[----:B------:R-:W-:-:S05]  /*9eb0*/  FMUL R2, R152, UR5 ;  /* 0x0000000598027c20 */ /* 0x000fca0008400000 */
[----:B------:R-:W-:Y:S01]  /*9ec0*/  FMNMX R0, R2, R0, !PT ;  /* 0x0000000002007209 */ /* 0x000fe20007800000 */
[----:B------:R-:W-:Y:S01]  /*9ed0*/  FMUL R2, R156, UR5 ;  /* 0x000000059c027c20 */ /* 0x000fe20008400000 */
[----:B---3--:R-:W-:Y:S04]  /*9ee0*/  STS.U16 [R7+UR4+0x20200], R175 ;  /* 0x020200af07007988 */ /* 0x008fe80008000404 */
[----:B------:R-:W-:Y:S01]  /*9ef0*/  FMNMX R2, R2, R0, !PT ;  /* 0x0000000002027209 */ /* 0x000fe20007800000 */
[----:B------:R-:W-:Y:S01]  /*9f00*/  FMUL R0, R157, UR5 ;  /* 0x000000059d007c20 */ /* 0x000fe20008400000 */
[----:B------:R-:W-:Y:S04]  /*9f10*/  STS.U16 [R7+UR4+0x20400], R174 ;  /* 0x020400ae07007988 */ /* 0x000fe80008000404 */
[----:B----4-:R-:W-:Y:S01]  /*9f20*/  STS.U16 [R7+UR4+0x20600], R173 ;  /* 0x020600ad07007988 */ /* 0x010fe20008000404 */
[----:B------:R-:W-:-:S03]  /*9f30*/  FMNMX R0, R0, R2, !PT ;  /* 0x0000000200007209 */ /* 0x000fc60007800000 */
[----:B-----5:R-:W-:Y:S04]  /*9f40*/  STS.U16 [R7+UR4+0x20800], R172 ;  /* 0x020800ac07007988 */ /* 0x020fe80008000404 */
        /* <DEDUP_REMOVED lines=10> */
[----:B------:R-:W-:Y:S01]  /*9ff0*/  FMUL R2, R155, UR5 ;  /* 0x000000059b027c20 */ /* 0x000fe20008400000 */
[----:B------:R1:W-:Y:S06]  /*a000*/  MEMBAR.ALL.CTA ;  /* 0x0000000000007992 */ /* 0x0003ec0000008000 */
[----:B-1----:R-:W1:Y:S01]  /*a010*/  FENCE.VIEW.ASYNC.S ;  /* 0x00000000000073c6 */ /* 0x002e620000000000 */
[----:B------:R-:W-:Y:S01]  /*a020*/  FMNMX R11, R11, R4, !PT ;  /* 0x000000040b0b7209 */ /* 0x000fe20007800000 */
[----:B0-----:R-:W-:Y:S01]  /*a030*/  FMUL R9, R154, UR5 ;  /* 0x000000059a097c20 */ /* 0x001fe20008400000 */
[----:B------:R-:W-:-:S04]  /*a040*/  FMNMX R10, R10, R15, !PT ;  /* 0x0000000f0a0a7209 */ /* 0x000fc80007800000 */
[----:B------:R-:W-:Y:S01]  /*a050*/  FMNMX R9, R9, R2, !PT ;  /* 0x0000000209097209 */ /* 0x000fe20007800000 */
[----:B------:R-:W-:Y:S01]  /*a060*/  FMUL R2, R158, UR5 ;  /* 0x000000059e027c20 */ /* 0x000fe20008400000 */
[--C-:B------:R-:W-:Y:S01]  /*a070*/  FFMA R164, R164, UR5, -R11.reuse ;  /* 0x00000005a4a47c23 */ /* 0x100fe2000800080b */
[----:B------:R-:W-:Y:S01]  /*a080*/  FFMA R165, R165, UR5, -R11 ;  /* 0x00000005a5a57c23 */ /* 0x000fe2000800080b */
[----:B------:R-:W-:Y:S02]  /*a090*/  FADD R4, -R11, R4 ;  /* 0x000000040b047221 */ /* 0x000fe40000000100 */
[----:B------:R-:W-:Y:S01]  /*a0a0*/  FMNMX R9, R2, R9, !PT ;  /* 0x0000000902097209 */ /* 0x000fe20007800000 */
[----:B------:R-:W-:Y:S01]  /*a0b0*/  FADD R2, -R10, R15 ;  /* 0x0000000f0a027221 */ /* 0x000fe20000000100 */
[----:B------:R-:W-:Y:S01]  /*a0c0*/  FMUL R164, R164, 1.4426950216293334961 ;  /* 0x3fb8aa3ba4a47820 */ /* 0x000fe20000400000 */
[----:B------:R-:W-:Y:S01]  /*a0d0*/  FMUL R165, R165, 1.4426950216293334961 ;  /* 0x3fb8aa3ba5a57820 */ /* 0x000fe20000400000 */
[--C-:B------:R-:W-:Y:S01]  /*a0e0*/  FFMA R166, R166, UR5, -R10.reuse ;  /* 0x00000005a6a67c23 */ /* 0x100fe2000800080a */
[--C-:B------:R-:W-:Y:S01]  /*a0f0*/  FFMA R167, R167, UR5, -R10.reuse ;  /* 0x00000005a7a77c23 */ /* 0x100fe2000800080a */
[--C-:B------:R-:W-:Y:S01]  /*a100*/  FFMA R160, R160, UR5, -R11.reuse ;  /* 0x00000005a0a07c23 */ /* 0x100fe2000800080b */
[----:B------:R-:W-:Y:S01]  /*a110*/  FFMA R161, R161, UR5, -R11 ;  /* 0x00000005a1a17c23 */ /* 0x000fe2000800080b */
[----:B------:R-:W-:Y:S01]  /*a120*/  FMUL R4, R4, 1.4426950216293334961 ;  /* 0x3fb8aa3b04047820 */ /* 0x000fe20000400000 */
[--C-:B------:R-:W-:Y:S01]  /*a130*/  FFMA R162, R162, UR5, -R10.reuse ;  /* 0x00000005a2a27c23 */ /* 0x100fe2000800080a */
[----:B------:R-:W-:Y:S01]  /*a140*/  FFMA R163, R163, UR5, -R10 ;  /* 0x00000005a3a37c23 */ /* 0x000fe2000800080a */
[----:B------:R-:W-:Y:S01]  /*a150*/  FMUL R3, R2, 1.4426950216293334961 ;  /* 0x3fb8aa3b02037820 */ /* 0x000fe20000400000 */
[----:B------:R0:W-:Y:S01]  /*a160*/  MUFU.EX2 R171, R164 ;  /* 0x000000a400ab7308 */ /* 0x0001e20000000800 */
[----:B------:R-:W-:Y:S01]  /*a170*/  FMUL R160, R160, 1.4426950216293334961 ;  /* 0x3fb8aa3ba0a07820 */ /* 0x000fe20000400000 */
[----:B------:R-:W-:Y:S01]  /*a180*/  FMUL R161, R161, 1.4426950216293334961 ;  /* 0x3fb8aa3ba1a17820 */ /* 0x000fe20000400000 */
[----:B------:R-:W-:Y:S01]  /*a190*/  FMUL R162, R162, 1.4426950216293334961 ;  /* 0x3fb8aa3ba2a27820 */ /* 0x000fe20000400000 */
[----:B------:R-:W-:-:S04]  /*a1a0*/  FMUL R163, R163, 1.4426950216293334961 ;  /* 0x3fb8aa3ba3a37820 */ /* 0x000fc80000400000 */
[----:B------:R2:W-:Y:S01]  /*a1b0*/  MUFU.EX2 R170, R165 ;  /* 0x000000a500aa7308 */ /* 0x0005e20000000800 */
[----:B0-----:R-:W-:Y:S01]  /*a1c0*/  FMUL R164, R167, 1.4426950216293334961 ;  /* 0x3fb8aa3ba7a47820 */ /* 0x001fe20000400000 */
[----:B--2---:R-:W-:-:S06]  /*a1d0*/  FMUL R165, R166, 1.4426950216293334961 ;  /* 0x3fb8aa3ba6a57820 */ /* 0x004fcc0000400000 */
[----:B------:R-:W0:Y:S01]  /*a1e0*/  MUFU.EX2 R4, R4 ;  /* 0x0000000400047308 */ /* 0x000e220000000800 */
[----:B------:R-:W-:Y:S02]  /*a1f0*/  R2UR UR54, R244 ;  /* 0x00000000f43672ca */ /* 0x000fe400000e0000 */
[----:B------:R-:W-:Y:S01]  /*a200*/  R2UR UR55, R245 ;  /* 0x00000000f53772ca */ /* 0x000fe200000e0000 */
[----:B-1----:R-:W1:Y:S01]  /*a210*/  SHFL.BFLY PT, R16, R0, 0x2, 0x1f ;  /* 0x0c401f0000107f89 */ /* 0x002e6200000e0000 */
[----:B------:R-:W-:Y:S01]  /*a220*/  FMUL R8, R159, UR5 ;  /* 0x000000059f087c20 */ /* 0x000fe20008400000 */
[----:B------:R-:W2:Y:S02]  /*a230*/  LDC R166, c[0x0][0x280] ;  /* 0x0000a000ffa67b82 */ /* 0x000ea40000000800 */
[----:B------:R-:W3:Y:S08]  /*a240*/  MUFU.EX2 R3, R3 ;  /* 0x0000000300037308 */ /* 0x000ef00000000800 */
[----:B------:R-:W-:Y:S08]  /*a250*/  MUFU.EX2 R173, R160 ;  /* 0x000000a000ad7308 */ /* 0x000ff00000000800 */
[----:B------:R-:W4:Y:S08]  /*a260*/  MUFU.EX2 R172, R161 ;  /* 0x000000a100ac7308 */ /* 0x000f300000000800 */
[----:B------:R-:W-:Y:S08]  /*a270*/  MUFU.EX2 R169, R162 ;  /* 0x000000a200a97308 */ /* 0x000ff00000000800 */
[----:B------:R-:W5:Y:S08]  /*a280*/  MUFU.EX2 R168, R163 ;  /* 0x000000a300a87308 */ /* 0x000f700000000800 */
[----:B------:R-:W-:Y:S08]  /*a290*/  MUFU.EX2 R165, R165 ;  /* 0x000000a500a57308 */ /* 0x000ff00000000800 */
[----:B------:R-:W1:Y:S01]  /*a2a0*/  MUFU.EX2 R164, R164 ;  /* 0x000000a400a47308 */ /* 0x000e620000000800 */
[-C--:B0-----:R-:W-:Y:S01]  /*a2b0*/  FMUL R24, R24, R4.reuse ;  /* 0x0000000418187220 */ /* 0x081fe20000400000 */
[-C--:B------:R-:W-:Y:S01]  /*a2c0*/  FMUL R25, R25, R4.reuse ;  /* 0x0000000419197220 */ /* 0x080fe20000400000 */
        /* <DEDUP_REMOVED lines=61> */
[----:B------:R-:W-:Y:S01]  /*a6a0*/  FMUL R149, R149, R4 ;  /* 0x0000000495957220 */ /* 0x000fe20000400000 */
[-C--:B---3--:R-:W-:Y:S01]  /*a6b0*/  FMUL R26, R26, R3.reuse ;  /* 0x000000031a1a7220 */ /* 0x088fe20000400000 */
        /* <DEDUP_REMOVED lines=63> */
[----:B----4-:R-:W-:-:S02]  /*aab0*/  F2FP.BF16.F32.PACK_AB R160, R172, R173 ;  /* 0x000000adaca0723e */ /* 0x010fc400000010ff */
[----:B-----5:R-:W-:Y:S02]  /*aac0*/  F2FP.BF16.F32.PACK_AB R161, R168, R169 ;  /* 0x000000a9a8a1723e */ /* 0x020fe400000010ff */
[----:B------:R-:W-:Y:S02]  /*aad0*/  F2FP.BF16.F32.PACK_AB R162, R170, R171 ;  /* 0x000000abaaa2723e */ /* 0x000fe400000010ff */
[----:B-1----:R-:W-:Y:S01]  /*aae0*/  F2FP.BF16.F32.PACK_AB R163, R164, R165 ;  /* 0x000000a5a4a3723e */ /* 0x002fe200000010ff */
[----:B------:R-:W-:Y:S06]  /*aaf0*/  BAR.SYNC.DEFER_BLOCKING 0x0 ;  /* 0x0000000000007b1d */ /* 0x000fec0000010000 */
[----:B------:R-:W-:-:S06]  /*ab00*/  WARPGROUP.ARRIVE ;  /* 0x00000000000079c5 */ /* 0x000fcc0000000000 */
[----:B------:R-:W-:Y:S03]  /*ab10*/  HGMMA.64x256x16.F32.BF16 R24, R160, gdesc[UR52], R24, gsb0 ;  /* 0x03e00034a0187df0 */ /* 0x000fe60008001818 */
[----:B------:R-:W-:Y:S02]  /*ab20*/  WARPGROUP.DEPBAR.LE gsb0, 0x0 ;  /* 0x00008000000079c5 */ /* 0x000fe40000010000 */
[----:B------:R-:W-:Y:S04]  /*ab30*/  STL.64 [R1], R24 ;  /* 0x0000001801007387 */ /* 0x000fe80000100a00 */
        /* <DEDUP_REMOVED lines=62> */
[----:B------:R0:W-:Y:S04]  /*af20*/  STL.64 [R1+0x1f8], R150 ;  /* 0x0001f89601007387 */ /* 0x0001e80000100a00 */
[----:B0-----:R-:W3:Y:S04]  /*af30*/  LDL.LU.64 R150, [R1+0x408] ;  /* 0x0004080001967983 */ /* 0x001ee80000300a00 */
[----:B------:R-:W4:Y:S04]  /*af40*/  LDL.LU.64 R148, [R1+0x400] ;  /* 0x0004000001947983 */ /* 0x000f280000300a00 */
[----:B------:R-:W5:Y:S04]  /*af50*/  LDL.LU.64 R146, [R1+0x3f8] ;  /* 0x0003f80001927983 */ /* 0x000f680000300a00 */
[----:B------:R-:W2:Y:S04]  /*af60*/  LDL.LU.64 R144, [R1+0x3f0] ;  /* 0x0003f00001907983 */ /* 0x000ea80000300a00 */
[----:B------:R-:W3:Y:S04]  /*af70*/  LDL.LU.64 R142, [R1+0x3e8] ;  /* 0x0003e800018e7983 */ /* 0x000ee80000300a00 */
        /* <DEDUP_REMOVED lines=24> */
[----:B------:R-:W5:Y:S04]  /*b100*/  LDL.LU.64 R92, [R1+0x320] ;  /* 0x00032000015c7983 */ /* 0x000f680000300a00 */
[----:B------:R-:W3:Y:S04]  /*b110*/  LDL.LU.64 R90, [R1+0x318] ;  /* 0x00031800015a7983 */ /* 0x000ee80000300a00 */
        /* <DEDUP_REMOVED lines=32> */
[----:B------:R-:W3:Y:S01]  /*b320*/  LDL.LU.64 R24, [R1+0x210] ;  /* 0x0002100001187983 */ /* 0x000ee20000300a00 */
[----:B------:R-:W-:-:S02]  /*b330*/  FMNMX R8, R8, R9, !PT ;  /* 0x0000000908087209 */ /* 0x000fc40007800000 */
[----:B------:R-:W-:-:S03]  /*b340*/  FMNMX R2, R0, R16, !PT ;  /* 0x0000001000027209 */ /* 0x000fc60007800000 */
[----:B------:R-:W0:Y:S04]  /*b350*/  SHFL.BFLY PT, R0, R8, 0x2, 0x1f ;  /* 0x0c401f0008007f89 */ /* 0x000e2800000e0000 */
[----:B------:R-:W1:Y:S01]  /*b360*/  SHFL.BFLY PT, R9, R2, 0x1, 0x1f ;  /* 0x0c201f0002097f89 */ /* 0x000e6200000e0000 */
[----:B0-----:R-:W-:-:S05]  /*b370*/  FMNMX R0, R8, R0, !PT ;  /* 0x0000000008007209 */ /* 0x001fca0007800000 */
[----:B------:R-:W0:Y:S01]  /*b380*/  SHFL.BFLY PT, R8, R0, 0x1, 0x1f ;  /* 0x0c201f0000087f89 */ /* 0x000e2200000e0000 */
[----:B-1----:R-:W-:-:S04]  /*b390*/  FMNMX R9, R2, R9, !PT ;  /* 0x0000000902097209 */ /* 0x002fc80007800000 */
[----:B------:R-:W-:-:S05]  /*b3a0*/  FMNMX R9, R9, R20, !PT ;  /* 0x0000001409097209 */ /* 0x000fca0007800000 */
[----:B------:R-:W-:Y:S01]  /*b3b0*/  FADD R2, -R9, R20 ;  /* 0x0000001409027221 */ /* 0x000fe20000000100 */
[--C-:B------:R-:W-:Y:S01]  /*b3c0*/  FFMA R156, R156, UR5, -R9.reuse ;  /* 0x000000059c9c7c23 */ /* 0x100fe20008000809 */
[--C-:B------:R-:W-:Y:S01]  /*b3d0*/  FFMA R153, R153, UR5, -R9.reuse ;  /* 0x0000000599997c23 */ /* 0x100fe20008000809 */
[----:B------:R-:W-:Y:S01]  /*b3e0*/  FFMA R157, R157, UR5, -R9 ;  /* 0x000000059d9d7c23 */ /* 0x000fe20008000809 */
[----:B0-----:R-:W-:-:S04]  /*b3f0*/  FMNMX R8, R0, R8, !PT ;  /* 0x0000000800087209 */ /* 0x001fc80007800000 */
[----:B------:R-:W-:Y:S01]  /*b400*/  FMNMX R8, R8, R22, !PT ;  /* 0x0000001608087209 */ /* 0x000fe20007800000 */
[----:B------:R-:W-:-:S04]  /*b410*/  FFMA R152, R152, UR5, -R9 ;  /* 0x0000000598987c23 */ /* 0x000fc80008000809 */
[----:B------:R-:W-:Y:S01]  /*b420*/  FADD R0, -R8, R22 ;  /* 0x0000001608007221 */ /* 0x000fe20000000100 */
[--C-:B------:R-:W-:Y:S01]  /*b430*/  FFMA R154, R154, UR5, -R8.reuse ;  /* 0x000000059a9a7c23 */ /* 0x100fe20008000808 */
[--C-:B------:R-:W-:Y:S01]  /*b440*/  FFMA R155, R155, UR5, -R8.reuse ;  /* 0x000000059b9b7c23 */ /* 0x100fe20008000808 */
[--C-:B------:R-:W-:Y:S01]  /*b450*/  FFMA R158, R158, UR5, -R8.reuse ;  /* 0x000000059e9e7c23 */ /* 0x100fe20008000808 */
[----:B------:R-:W-:Y:S01]  /*b460*/  FMUL R2, R2, 1.4426950216293334961 ;  /* 0x3fb8aa3b02027820 */ /* 0x000fe20000400000 */
[----:B------:R-:W-:Y:S01]  /*b470*/  FFMA R159, R159, UR5, -R8 ;  /* 0x000000059f9f7c23 */ /* 0x000fe20008000808 */
[----:B------:R-:W-:Y:S01]  /*b480*/  FMUL R0, R0, 1.4426950216293334961 ;  /* 0x3fb8aa3b00007820 */ /* 0x000fe20000400000 */
        /* <DEDUP_REMOVED lines=8> */
[----:B------:R-:W2:Y:S08]  /*b510*/  MUFU.EX2 R2, R2 ;  /* 0x0000000200027308 */ /* 0x000eb00000000800 */
[----:B------:R-:W0:Y:S08]  /*b520*/  MUFU.EX2 R0, R0 ;  /* 0x0000000000007308 */ /* 0x000e300000000800 */
[----:B------:R-:W-:Y:S08]  /*b530*/  MUFU.EX2 R160, R152 ;  /* 0x0000009800a07308 */ /* 0x000ff00000000800 */
[----:B------:R-:W1:Y:S08]  /*b540*/  MUFU.EX2 R18, R18 ;  /* 0x0000001200127308 */ /* 0x000e700000000800 */
[----:B------:R-:W-:Y:S08]  /*b550*/  MUFU.EX2 R23, R23 ;  /* 0x0000001700177308 */ /* 0x000ff00000000800 */
[----:B------:R-:W1:Y:S08]  /*b560*/  MUFU.EX2 R156, R156 ;  /* 0x0000009c009c7308 */ /* 0x000e700000000800 */
[----:B------:R-:W-:Y:S08]  /*b570*/  MUFU.EX2 R19, R19 ;  /* 0x0000001300137308 */ /* 0x000ff00000000800 */
[----:B------:R-:W1:Y:S08]  /*b580*/  MUFU.EX2 R20, R20 ;  /* 0x0000001400147308 */ /* 0x000e700000000800 */
[----:B------:R-:W-:Y:S08]  /*b590*/  MUFU.EX2 R17, R17 ;  /* 0x0000001100117308 */ /* 0x000ff00000000800 */
[----:B------:R-:W1:Y:S01]  /*b5a0*/  MUFU.EX2 R22, R159 ;  /* 0x0000009f00167308 */ /* 0x000e620000000800 */
[-C--:B--2---:R-:W-:Y:S01]  /*b5b0*/  FMUL R96, R96, R2.reuse ;  /* 0x0000000260607220 */ /* 0x084fe20000400000 */
[-C--:B------:R-:W-:Y:S01]  /*b5c0*/  FMUL R97, R97, R2.reuse ;  /* 0x0000000261617220 */ /* 0x080fe20000400000 */
[-C--:B----4-:R-:W-:Y:S01]  /*b5d0*/  FMUL R100, R100, R2.reuse ;  /* 0x0000000264647220 */ /* 0x090fe20000400000 */
[-C--:B------:R-:W-:Y:S01]  /*b5e0*/  FMUL R101, R101, R2.reuse ;  /* 0x0000000265657220 */ /* 0x080fe20000400000 */
[-C--:B------:R-:W-:Y:S01]  /*b5f0*/  FMUL R104, R104, R2.reuse ;  /* 0x0000000268687220 */ /* 0x080fe20000400000 */
[-C--:B------:R-:W-:Y:S01]  /*b600*/  FMUL R105, R105, R2.reuse ;  /* 0x0000000269697220 */ /* 0x080fe20000400000 */
[-C--:B------:R-:W-:Y:S01]  /*b610*/  FMUL R108, R108, R2.reuse ;  /* 0x000000026c6c7220 */ /* 0x080fe20000400000 */
[-C--:B------:R-:W-:Y:S01]  /*b620*/  FMUL R109, R109, R2.reuse ;  /* 0x000000026d6d7220 */ /* 0x080fe20000400000 */
[-C--:B-----5:R-:W-:Y:S01]  /*b630*/  FMUL R92, R92, R2.reuse ;  /* 0x000000025c5c7220 */ /* 0x0a0fe20000400000 */
[-C--:B------:R-:W-:Y:S01]  /*b640*/  FMUL R93, R93, R2.reuse ;  /* 0x000000025d5d7220 */ /* 0x080fe20000400000 */
[-C--:B------:R-:W-:Y:S01]  /*b650*/  FMUL R112, R112, R2.reuse ;  /* 0x0000000270707220 */ /* 0x080fe20000400000 */
[-C--:B------:R-:W-:Y:S01]  /*b660*/  FMUL R113, R113, R2.reuse ;  /* 0x0000000271717220 */ /* 0x080fe20000400000 */
[-C--:B------:R-:W-:Y:S01]  /*b670*/  FMUL R116, R116, R2.reuse ;  /* 0x0000000274747220 */ /* 0x080fe20000400000 */
[-C--:B------:R-:W-:Y:S01]  /*b680*/  FMUL R117, R117, R2.reuse ;  /* 0x0000000275757220 */ /* 0x080fe20000400000 */
[-C--:B------:R-:W-:Y:S01]  /*b690*/  FMUL R120, R120, R2.reuse ;  /* 0x0000000278787220 */ /* 0x080fe20000400000 */
[-C--:B------:R-:W-:Y:S01]  /*b6a0*/  FMUL R121, R121, R2.reuse ;  /* 0x0000000279797220 */ /* 0x080fe20000400000 */
        /* <DEDUP_REMOVED lines=20> */
[-C--:B0-----:R-:W-:Y:S01]  /*b7f0*/  FMUL R78, R78, R0.reuse ;  /* 0x000000004e4e7220 */ /* 0x081fe20000400000 */
[-C--:B------:R-:W-:Y:S01]  /*b800*/  FMUL R79, R79, R0.reuse ;  /* 0x000000004f4f7220 */ /* 0x080fe20000400000 */
[-C--:B------:R-:W-:Y:S01]  /*b810*/  FMUL R82, R82, R0.reuse ;  /* 0x0000000052527220 */ /* 0x080fe20000400000 */
[----:B------:R-:W-:Y:S01]  /*b820*/  FMUL R83, R83, R0 ;  /* 0x0000000053537220 */ /* 0x000fe20000400000 */
[-C--:B------:R-:W-:Y:S01]  /*b830*/  FMUL R76, R76, R2.reuse ;  /* 0x000000024c4c7220 */ /* 0x080fe20000400000 */
[----:B------:R-:W-:Y:S01]  /*b840*/  FMUL R77, R77, R2 ;  /* 0x000000024d4d7220 */ /* 0x000fe20000400000 */
[-C--:B------:R-:W-:Y:S01]  /*b850*/  FMUL R86, R86, R0.reuse ;  /* 0x0000000056567220 */ /* 0x080fe20000400000 */
[-C--:B------:R-:W-:Y:S01]  /*b860*/  FMUL R87, R87, R0.reuse ;  /* 0x0000000057577220 */ /* 0x080fe20000400000 */
[-C--:B------:R-:W-:Y:S01]  /*b870*/  FMUL R74, R74, R0.reuse ;  /* 0x000000004a4a7220 */ /* 0x080fe20000400000 */
        /* <DEDUP_REMOVED lines=64> */
[----:B------:R-:W-:Y:S01]  /*bc80*/  FMUL R43, R43, R0 ;  /* 0x000000002b2b7220 */ /* 0x000fe20000400000 */
[----:B-1----:R-:W-:Y:S01]  /*bc90*/  F2FP.BF16.F32.PACK_AB R152, R18, R160 ;  /* 0x000000a01298723e */ /* 0x002fe200000010ff */
[-C--:B------:R-:W-:Y:S01]  /*bca0*/  FMUL R40, R40, R2.reuse ;  /* 0x0000000228287220 */ /* 0x080fe20000400000 */
[----:B------:R-:W-:Y:S01]  /*bcb0*/  FMUL R41, R41, R2 ;  /* 0x0000000229297220 */ /* 0x000fe20000400000 */
[----:B------:R-:W-:Y:S01]  /*bcc0*/  F2FP.BF16.F32.PACK_AB R154, R156, R23 ;  /* 0x000000179c9a723e */ /* 0x000fe200000010ff */
        /* <DEDUP_REMOVED lines=18> */
[----:B------:R-:W-:Y:S01]  /*bdf0*/  UMOV UR8, UR54 ;  /* 0x0000003600087c82 */ /* 0x000fe20008000000 */
[----:B------:R-:W-:-:S04]  /*be00*/  UMOV UR9, UR55 ;  /* 0x0000003700097c82 */ /* 0x000fc80008000000 */
[----:B------:R-:W-:Y:S01]  /*be10*/  WARPGROUP.ARRIVE ;  /* 0x00000000000079c5 */ /* 0x000fe20000000000 */
[----:B------:R-:W-:Y:S01]  /*be20*/  UMOV UR54, UR8 ;  /* 0x0000000800367c82 */ /* 0x000fe20008000000 */
[----:B------:R-:W-:-:S04]  /*be30*/  UMOV UR55, UR9 ;  /* 0x0000000900377c82 */ /* 0x000fc80008000000 */
[----:B------:R-:W-:Y:S01]  /*be40*/  HGMMA.64x256x16.F32.BF16 R24, R152, gdesc[UR52], R24, gsb0 ;  /* 0x03e0003498187df0 */ /* 0x000fe20008001818 */
[----:B------:R-:W-:Y:S01]  /*be50*/  FADD R16, R173, R172 ;  /* 0x000000acad107221 */ /* 0x000fe20000000000 */
        /* <DEDUP_REMOVED lines=10> */
[----:B------:R-:W-:-:S02]  /*bf00*/  FADD R20, R22, R20 ;  /* 0x0000001416147221 */ /* 0x000fc40000000000 */
[----:B------:R-:W0:Y:S04]  /*bf10*/  SHFL.BFLY PT, R19, R16, 0x2, 0x1f ;  /* 0x0c401f0010137f89 */ /* 0x000e2800000e0000 */
[----:B------:R-:W1:Y:S04]  /*bf20*/  SHFL.BFLY PT, R17, R15, 0x2, 0x1f ;  /* 0x0c401f000f117f89 */ /* 0x000e6800000e0000 */
[----:B------:R-:W2:Y:S04]  /*bf30*/  SHFL.BFLY PT, R22, R18, 0x2, 0x1f ;  /* 0x0c401f0012167f89 */ /* 0x000ea800000e0000 */
[----:B------:R-:W3:Y:S01]  /*bf40*/  SHFL.BFLY PT, R23, R20, 0x2, 0x1f ;  /* 0x0c401f0014177f89 */ /* 0x000ee200000e0000 */
[----:B0-----:R-:W-:Y:S01]  /*bf50*/  FADD R19, R16, R19 ;  /* 0x0000001310137221 */ /* 0x001fe20000000000 */
[----:B-1----:R-:W-:Y:S01]  /*bf60*/  FADD R17, R15, R17 ;  /* 0x000000110f117221 */ /* 0x002fe20000000000 */
[----:B--2---:R-:W-:Y:S01]  /*bf70*/  FADD R16, R18, R22 ;  /* 0x0000001612107221 */ /* 0x004fe20000000000 */
[----:B---3--:R-:W-:-:S03]  /*bf80*/  FADD R15, R20, R23 ;  /* 0x00000017140f7221 */ /* 0x008fc60000000000 */
[----:B------:R-:W0:Y:S04]  /*bf90*/  SHFL.BFLY PT, R18, R17, 0x1, 0x1f ;  /* 0x0c201f0011127f89 */ /* 0x000e2800000e0000 */
[----:B------:R-:W1:Y:S04]  /*bfa0*/  SHFL.BFLY PT, R20, R19, 0x1, 0x1f ;  /* 0x0c201f0013147f89 */ /* 0x000e6800000e0000 */
[----:B------:R-:W2:Y:S04]  /*bfb0*/  SHFL.BFLY PT, R22, R16, 0x1, 0x1f ;  /* 0x0c201f0010167f89 */ /* 0x000ea800000e0000 */
[----:B------:R-:W3:Y:S01]  /*bfc0*/  SHFL.BFLY PT, R23, R15, 0x1, 0x1f ;  /* 0x0c201f000f177f89 */ /* 0x000ee200000e0000 */
[----:B------:R-:W-:-:S06]  /*bfd0*/  UIADD3 UR60, UR60, 0x10, URZ ;  /* 0x000000103c3c7890 */ /* 0x000fcc000fffe03f */
[----:B------:R-:W-:Y:S01]  /*bfe0*/  ISETP.LE.AND P0, PT, R166, UR60, PT ;  /* 0x0000003ca6007c0c */ /* 0x000fe2000bf03270 */
[----:B0-----:R-:W-:Y:S01]  /*bff0*/  FADD R17, R17, R18 ;  /* 0x0000001211117221 */ /* 0x001fe20000000000 */
[----:B-1----:R-:W-:Y:S01]  /*c000*/  FADD R20, R19, R20 ;  /* 0x0000001413147221 */ /* 0x002fe20000000000 */
[----:B--2---:R-:W-:Y:S01]  /*c010*/  FADD R16, R16, R22 ;  /* 0x0000001610107221 */ /* 0x004fe20000000000 */
[----:B---3--:R-:W-:Y:S02]  /*c020*/  FADD R15, R15, R23 ;  /* 0x000000170f0f7221 */ /* 0x008fe40000000000 */
[----:B------:R-:W-:Y:S01]  /*c030*/  FFMA R180, R4, R180, R20 ;  /* 0x000000b404b47223 */ /* 0x000fe20000000014 */
[----:B------:R-:W-:Y:S01]  /*c040*/  FFMA R179, R3, R179, R17 ;  /* 0x000000b303b37223 */ /* 0x000fe20000000011 */
[----:B------:R-:W-:Y:S01]  /*c050*/  FFMA R178, R2, R178, R16 ;  /* 0x000000b202b27223 */ /* 0x000fe20000000010 */
[----:B------:R-:W-:Y:S01]  /*c060*/  FFMA R177, R0, R177, R15 ;  /* 0x000000b100b17223 */ /* 0x000fe2000000000f */
[----:B------:R-:W-:-:S02]  /*c070*/  LEA R5, R181, R5, 0x4 ;  /* 0x00000005b5057211 */ /* 0x000fc400078e20ff */
[----:B------:R-:W-:Y:S02]  /*c080*/  LEA R6, R21, R6, 0x4 ;  /* 0x0000000615067211 */ /* 0x000fe400078e20ff */
[-C--:B------:R-:W-:Y:S02]  /*c090*/  MOV R3, R10.reuse ;  /* 0x0000000a00037202 */ /* 0x080fe40000000f00 */
[----:B------:R-:W-:Y:S02]  /*c0a0*/  MOV R15, R10 ;  /* 0x0000000a000f7202 */ /* 0x000fe40000000f00 */
[----:B------:R-:W-:Y:S02]  /*c0b0*/  MOV R4, R11 ;  /* 0x0000000b00047202 */ /* 0x000fe40000000f00 */
[----:B------:R-:W-:Y:S02]  /*c0c0*/  MOV R0, R8 ;  /* 0x0000000800007202 */ /* 0x000fe40000000f00 */
[----:B------:R-:W-:-:S02]  /*c0d0*/  MOV R2, R9 ;  /* 0x0000000900027202 */ /* 0x000fc40000000f00 */
[----:B------:R-:W-:Y:S02]  /*c0e0*/  MOV R22, R8 ;  /* 0x0000000800167202 */ /* 0x000fe40000000f00 */
[----:B------:R-:W-:Y:S01]  /*c0f0*/  MOV R20, R9 ;  /* 0x0000000900147202 */ /* 0x000fe20000000f00 */
[----:B------:R-:W-:Y:S02]  /*c100*/  WARPGROUP.DEPBAR.LE gsb0, 0x0 ;  /* 0x00008000000079c5 */ /* 0x000fe40000010000 */
[----:B------:R-:W-:Y:S05]  /*c110*/  @!P0 BRA `(.L_x_1) ;  /* 0xffffffc400208947 */ /* 0x000fea000383ffff */
.L_x_0:
[C---:B------:R-:W-:Y:S01]  /*c120*/  FMUL R5, R180.reuse, 8388608 ;  /* 0x4b000000b4057820 */ /* 0x040fe20000400000 */
[----:B------:R-:W-:Y:S01]  /*c130*/  FSETP.GEU.AND P0, PT, R180, 1.175494350822287508e-38, PT ;  /* 0x00800000b400780b */ /* 0x000fe20003f0e000 */
[----:B------:R-:W-:Y:S01]  /*c140*/  FMUL R6, R26, 0.25 ;  /* 0x3e8000001a067820 */ /* 0x000fe20000400000 */
[----:B------:R-:W-:Y:S01]  /*c150*/  FSETP.GT.AND P3, PT, |R177|, 8.50705917302346158658e+37, PT ;  /* 0x7e800000b100780b */ /* 0x000fe20003f64200 */
[----:B------:R-:W2:Y:S01]  /*c160*/  LDL.LU R174, [R1+0x168] ;  /* 0x0001680001ae7983 */ /* 0x000ea20000300800 */
[----:B------:R-:W-:Y:S02]  /*c170*/  FSEL R5, R5, R180, !P0 ;  /* 0x000000b405057208 */ /* 0x000fe40004000000 */
[----:B------:R-:W-:Y:S01]  /*c180*/  MOV R9, 0x3dc6b27f ;  /* 0x3dc6b27f00097802 */ /* 0x000fe20000000f00 */
[----:B------:R-:W3:Y:S01]  /*c190*/  LDL.LU R173, [R1+0x16c] ;  /* 0x00016c0001ad7983 */ /* 0x000ee20000300800 */
[----:B------:R-:W-:Y:S02]  /*c1a0*/  IADD3 R4, R5, -0x3f3504f3, RZ ;  /* 0xc0cafb0d05047810 */ /* 0x000fe40007ffe0ff */
[----:B------:R-:W-:Y:S01]  /*c1b0*/  FSETP.GEU.AND P1, PT, R179, 1.175494350822287508e-38, PT ;  /* 0x00800000b300780b */ /* 0x000fe20003f2e000 */
[----:B------:R-:W4:Y:S01]  /*c1c0*/  LDL.LU R172, [R1+0x178] ;  /* 0x0001780001ac7983 */ /* 0x000f220000300800 */
[----:B------:R-:W-:-:S02]  /*c1d0*/  LOP3.LUT R4, R4, 0xff800000, RZ, 0xc0, !PT ;  /* 0xff80000004047812 */ /* 0x000fc400078ec0ff */
[----:B------:R-:W-:Y:S01]  /*c1e0*/  FSETP.GEU.AND P2, PT, R178, 1.175494350822287508e-38, PT ;  /* 0x00800000b200780b */ /* 0x000fe20003f4e000 */
[----:B------:R-:W5:Y:S01]  /*c1f0*/  LDL.LU R171, [R1+0x17c] ;  /* 0x00017c0001ab7983 */ /* 0x000f620000300800 */
[----:B------:R-:W-:Y:S02]  /*c200*/  FSEL R26, R6, R26, P3 ;  /* 0x0000001a061a7208 */ /* 0x000fe40001800000 */
[----:B------:R-:W-:Y:S01]  /*c210*/  FSETP.GEU.AND P4, PT, R177, 1.175494350822287508e-38, PT ;  /* 0x00800000b100780b */ /* 0x000fe20003f8e000 */
[----:B------:R-:W5:Y:S01]  /*c220*/  LDL.LU R170, [R1+0x188] ;  /* 0x0001880001aa7983 */ /* 0x000f620000300800 */
[-C--:B------:R-:W-:Y:S01]  /*c230*/  IADD3 R6, R5, -R4.reuse, RZ ;  /* 0x8000000405067210 */ /* 0x080fe20007ffe0ff */
[----:B------:R-:W-:Y:S01]  /*c240*/  FMUL R13, R25, 0.25 ;  /* 0x3e800000190d7820 */ /* 0x000fe20000400000 */
[----:B------:R-:W-:Y:S01]  /*c250*/  I2FP.F32.S32 R7, R4 ;  /* 0x0000000400077245 */ /* 0x000fe20000201400 */
[----:B------:R-:W5:Y:S01]  /*c260*/  LDL.LU R169, [R1+0x18c] ;  /* 0x00018c0001a97983 */ /* 0x000f620000300800 */
[C---:B------:R-:W-:Y:S01]  /*c270*/  FSETP.GT.AND P6, PT, |R179|.reuse, 8.50705917302346158658e+37, PT ;  /* 0x7e800000b300780b */ /* 0x040fe20003fc4200 */
[----:B------:R-:W-:Y:S01]  /*c280*/  FADD R4, R6, -1 ;  /* 0xbf80000006047421 */ /* 0x000fe20000000000 */
[----:B------:R-:W-:Y:S01]  /*c290*/  FSEL R6, RZ, -23, P0 ;  /* 0xc1b80000ff067808 */ /* 0x000fe20000000000 */
[----:B------:R-:W5:Y:S01]  /*c2a0*/  LDL.LU R168, [R1+0x198] ;  /* 0x0001980001a87983 */ /* 0x000f620000300800 */
[----:B------:R-:W-:Y:S01]  /*c2b0*/  FSETP.GEU.AND P5, PT, |R179|, 1.175494350822287508e-38, PT ;  /* 0x00800000b300780b */ /* 0x000fe20003fae200 */
[----:B------:R-:W-:-:S02]  /*c2c0*/  ULDC.64 UR8, c[0x0][0x270] ;  /* 0x00009c0000087ab9 */ /* 0x000fc40000000a00 */
[----:B------:R-:W-:Y:S01]  /*c2d0*/  FFMA.FTZ R7, R7, 1.1920928955078125e-07, R6 ;  /* 0x3400000007077823 */ /* 0x000fe20000010006 */
[C---:B------:R-:W-:Y:S01]  /*c2e0*/  FFMA.FTZ R6, R4.reuse, R9, -0.16845393180847167969 ;  /* 0xbe2c7f3004067423 */ /* 0x040fe20000010009 */
[----:B------:R-:W-:Y:S01]  /*c2f0*/  ISETP.GE.U32.AND P0, PT, R5, 0x7f800000, PT ;  /* 0x7f8000000500780c */ /* 0x000fe20003f06070 */
[----:B------:R-:W5:Y:S02]  /*c300*/  LDL.LU R167, [R1+0x19c] ;  /* 0x00019c0001a77983 */ /* 0x000f640000300800 */
[C---:B------:R-:W-:Y:S02]  /*c310*/  FFMA.FTZ R6, R4.reuse, R6, 0.1716887056827545166 ;  /* 0x3e2fcf2a04067423 */ /* 0x040fe40000010006 */
[----:B------:R-:W5:Y:S02]  /*c320*/  LDL.LU R166, [R1+0x1a8] ;  /* 0x0001a80001a67983 */ /* 0x000f640000300800 */
[C---:B------:R-:W-:Y:S02]  /*c330*/  FFMA.FTZ R6, R4.reuse, R6, -0.17900948226451873779 ;  /* 0xbe374e4304067423 */ /* 0x040fe40000010006 */
[----:B------:R-:W5:Y:S02]  /*c340*/  LDL.LU R165, [R1+0x1ac] ;  /* 0x0001ac0001a57983 */ /* 0x000f640000300800 */
[----:B------:R-:W-:-:S02]  /*c350*/  FFMA.FTZ R6, R4, R6, 0.20512372255325317383 ;  /* 0x3e520bf404067423 */ /* 0x000fc40000010006 */
[----:B------:R-:W5:Y:S02]  /*c360*/  LDL.LU R164, [R1+0x1b8] ;  /* 0x0001b80001a47983 */ /* 0x000f640000300800 */
[C---:B------:R-:W-:Y:S02]  /*c370*/  FFMA.FTZ R6, R4.reuse, R6, -0.24046532809734344482 ;  /* 0xbe763c8b04067423 */ /* 0x040fe40000010006 */
[----:B------:R-:W5:Y:S02]  /*c380*/  LDL.LU R163, [R1+0x1bc] ;  /* 0x0001bc0001a37983 */ /* 0x000f640000300800 */
[C---:B------:R-:W-:Y:S02]  /*c390*/  FFMA.FTZ R6, R4.reuse, R6, 0.28857114911079406738 ;  /* 0x3e93bf9904067423 */ /* 0x040fe40000010006 */
[----:B------:R-:W5:Y:S02]  /*c3a0*/  LDL.LU R162, [R1+0x1c8] ;  /* 0x0001c80001a27983 */ /* 0x000f640000300800 */
[----:B------:R-:W-:-:S02]  /*c3b0*/  FFMA.FTZ R6, R4, R6, -0.36067417263984680176 ;  /* 0xbeb8aa4904067423 */ /* 0x000fc40000010006 */
[----:B------:R-:W5:Y:S02]  /*c3c0*/  LDL.LU R161, [R1+0x1cc] ;  /* 0x0001cc0001a17983 */ /* 0x000f640000300800 */
[C---:B------:R-:W-:Y:S02]  /*c3d0*/  FFMA.FTZ R6, R4.reuse, R6, 0.48089820146560668945 ;  /* 0x3ef6384a04067423 */ /* 0x040fe40000010006 */
[----:B------:R-:W5:Y:S02]  /*c3e0*/  LDL.LU R17, [R1+0x1d8] ;  /* 0x0001d80001117983 */ /* 0x000f640000300800 */
[C---:B------:R-:W-:Y:S02]  /*c3f0*/  FFMA.FTZ R6, R4.reuse, R6, -0.72134751081466674805 ;  /* 0xbf38aa3b04067423 */ /* 0x040fe40000010006 */
[----:B------:R-:W5:Y:S02]  /*c400*/  LDL.LU R16, [R1+0x8] ;  /* 0x0000080001107983 */ /* 0x000f640000300800 */
[----:B------:R-:W-:-:S02]  /*c410*/  FMUL R6, R4, R6 ;  /* 0x0000000604067220 */ /* 0x000fc40000400000 */
[----:B------:R-:W5:Y:S02]  /*c420*/  LDL.LU R160, [R1+0x1fc] ;  /* 0x0001fc0001a07983 */ /* 0x000f640000300800 */
[C---:B------:R-:W-:Y:S02]  /*c430*/  FMUL R6, R4.reuse, R6 ;  /* 0x0000000604067220 */ /* 0x040fe40000400000 */
[----:B------:R-:W5:Y:S02]  /*c440*/  LDL.LU R159, [R1+0x1f8] ;  /* 0x0001f800019f7983 */ /* 0x000f640000300800 */
[----:B------:R-:W-:Y:S01]  /*c450*/  FFMA.FTZ R4, R4, 1.4426950216293334961, R6 ;  /* 0x3fb8aa3b04047823 */ /* 0x000fe20000010006 */
[----:B------:R-:W-:Y:S01]  /*c460*/  FMUL R6, R179, 8388608 ;  /* 0x4b000000b3067820 */ /* 0x000fe20000400000 */
[----:B------:R-:W5:Y:S02]  /*c470*/  LDL.LU R158, [R1+0x1ec] ;  /* 0x0001ec00019e7983 */ /* 0x000f640000300800 */
[----:B------:R-:W-:Y:S01]  /*c480*/  FADD R221, R7, R4 ;  /* 0x0000000407dd7221 */ /* 0x000fe20000000000 */
[----:B------:R-:W-:Y:S01]  /*c490*/  @P0 MOV R4, 0x7f800000 ;  /* 0x7f80000000040802 */ /* 0x000fe20000000f00 */
[----:B------:R-:W5:Y:S01]  /*c4a0*/  LDL.LU R157, [R1+0x1e8] ;  /* 0x0001e800019d7983 */ /* 0x000f620000300800 */
[----:B------:R-:W-:-:S03]  /*c4b0*/  FSEL R6, R6, R179, !P1 ;  /* 0x000000b306067208 */ /* 0x000fc60004800000 */
[C---:B------:R-:W-:Y:S01]  /*c4c0*/  @P0 FFMA.FTZ R221, R5.reuse, R4, +INF ;  /* 0x7f80000005dd0423 */ /* 0x040fe20000010004 */
[----:B------:R-:W-:Y:S01]  /*c4d0*/  IADD3 R4, R6, -0x3f3504f3, RZ ;  /* 0xc0cafb0d06047810 */ /* 0x000fe20007ffe0ff */
[----:B------:R-:W5:Y:S03]  /*c4e0*/  LDL.LU R10, [R1+0x1dc] ;  /* 0x0001dc00010a7983 */ /* 0x000f660000300800 */
[----:B------:R-:W-:Y:S01]  /*c4f0*/  LOP3.LUT R4, R4, 0xff800000, RZ, 0xc0, !PT ;  /* 0xff80000004047812 */ /* 0x000fe200078ec0ff */
[----:B------:R-:W5:Y:S01]  /*c500*/  LDL.LU R156, [R1+0x158] ;  /* 0x00015800019c7983 */ /* 0x000f620000300800 */
[----:B------:R-:W-:Y:S02]  /*c510*/  FSETP.NEU.AND P0, PT, R5, RZ, PT ;  /* 0x000000ff0500720b */ /* 0x000fe40003f0d000 */
[-C--:B------:R-:W-:Y:S01]  /*c520*/  IADD3 R7, R6, -R4.reuse, RZ ;  /* 0x8000000406077210 */ /* 0x080fe20007ffe0ff */
[----:B------:R-:W5:Y:S01]  /*c530*/  LDL.LU R155, [R1+0x14c] ;  /* 0x00014c00019b7983 */ /* 0x000f620000300800 */
[----:B------:R-:W-:-:S02]  /*c540*/  I2FP.F32.S32 R4, R4 ;  /* 0x0000000400047245 */ /* 0x000fc40000201400 */
[----:B------:R-:W-:Y:S01]  /*c550*/  FSEL R5, RZ, -23, P1 ;  /* 0xc1b80000ff057808 */ /* 0x000fe20000800000 */
[----:B------:R-:W5:Y:S04]  /*c560*/  LDL.LU R154, [R1+0x148] ;  /* 0x00014800019a7983 */ /* 0x000f680000300800 */
[----:B------:R-:W-:Y:S01]  /*c570*/  FFMA.FTZ R8, R4, 1.1920928955078125e-07, R5 ;  /* 0x3400000004087823 */ /* 0x000fe20000010005 */
[----:B------:R-:W-:Y:S01]  /*c580*/  FADD R4, R7, -1 ;  /* 0xbf80000007047421 */ /* 0x000fe20000000000 */
[----:B------:R-:W-:Y:S01]  /*c590*/  ISETP.GE.U32.AND P1, PT, R6, 0x7f800000, PT ;  /* 0x7f8000000600780c */ /* 0x000fe20003f26070 */
[----:B------:R-:W5:Y:S02]  /*c5a0*/  LDL.LU R153, [R1+0x13c] ;  /* 0x00013c0001997983 */ /* 0x000f640000300800 */
[----:B------:R-:W-:-:S02]  /*c5b0*/  FFMA.FTZ R5, R4, R9, -0.16845393180847167969 ;  /* 0xbe2c7f3004057423 */ /* 0x000fc40000010009 */
        /* <DEDUP_REMOVED lines=10> */
[----:B------:R-:W-:Y:S02]  /*c660*/  STL [R1+0x228], R246 ;  /* 0x000228f601007387 */ /* 0x000fe40000100800 */
[----:B------:R-:W-:-:S02]  /*c670*/  FFMA.FTZ R5, R4, R5, -0.36067417263984680176 ;  /* 0xbeb8aa4904057423 */ /* 0x000fc40000010005 */
[----:B------:R-:W-:Y:S02]  /*c680*/  STL [R1+0x218], R11 ;  /* 0x0002180b01007387 */ /* 0x000fe40000100800 */
[C---:B------:R-:W-:Y:S02]  /*c690*/  FFMA.FTZ R5, R4.reuse, R5, 0.48089820146560668945 ;  /* 0x3ef6384a04057423 */ /* 0x040fe40000010005 */
[----:B------:R-:W-:Y:S02]  /*c6a0*/  STL [R1+0x214], R3 ;  /* 0x0002140301007387 */ /* 0x000fe40000100800 */
[C---:B------:R-:W-:Y:S02]  /*c6b0*/  FFMA.FTZ R5, R4.reuse, R5, -0.72134751081466674805 ;  /* 0xbf38aa3b04057423 */ /* 0x040fe40000010005 */
[----:B------:R-:W-:Y:S02]  /*c6c0*/  STL [R1+0x210], R2 ;  /* 0x0002100201007387 */ /* 0x000fe40000100800 */
[----:B------:R-:W-:-:S02]  /*c6d0*/  FMUL R5, R4, R5 ;  /* 0x0000000504057220 */ /* 0x000fc40000400000 */
[----:B------:R0:W-:Y:S02]  /*c6e0*/  STL [R1+0x208], R0 ;  /* 0x0002080001007387 */ /* 0x0001e40000100800 */
[C---:B------:R-:W-:Y:S02]  /*c6f0*/  FMUL R5, R4.reuse, R5 ;  /* 0x0000000504057220 */ /* 0x040fe40000400000 */
[----:B------:R-:W-:Y:S02]  /*c700*/  STL [R1+0x21c], R221 ;  /* 0x00021cdd01007387 */ /* 0x000fe40000100800 */
[----:B------:R-:W-:Y:S01]  /*c710*/  FFMA.FTZ R4, R4, 1.4426950216293334961, R5 ;  /* 0x3fb8aa3b04047823 */ /* 0x000fe20000010005 */
[----:B------:R-:W-:-:S03]  /*c720*/  FMUL R5, R178, 8388608 ;  /* 0x4b000000b2057820 */ /* 0x000fc60000400000 */
[----:B------:R-:W-:Y:S01]  /*c730*/  FADD R217, R8, R4 ;  /* 0x0000000408d97221 */ /* 0x000fe20000000000 */
[----:B------:R-:W-:Y:S02]  /*c740*/  @P1 MOV R4, 0x7f800000 ;  /* 0x7f80000000041802 */ /* 0x000fe40000000f00 */
[----:B------:R-:W-:-:S03]  /*c750*/  FSEL R5, R5, R178, !P2 ;  /* 0x000000b205057208 */ /* 0x000fc60005000000 */
[C---:B------:R-:W-:Y:S01]  /*c760*/  @P1 FFMA.FTZ R217, R6.reuse, R4, +INF ;  /* 0x7f80000006d91423 */ /* 0x040fe20000010004 */
[----:B------:R-:W-:Y:S01]  /*c770*/  FSETP.NEU.AND P1, PT, R6, RZ, PT ;  /* 0x000000ff0600720b */ /* 0x000fe20003f2d000 */
[C---:B------:R-:W-:Y:S01]  /*c780*/  VIADD R4, R5.reuse, 0xc0cafb0d ;  /* 0xc0cafb0d05047836 */ /* 0x040fe20000000000 */
[----:B------:R-:W-:Y:S02]  /*c790*/  FSEL R6, RZ, -23, P2 ;  /* 0xc1b80000ff067808 */ /* 0x000fe40001000000 */
[----:B------:R-:W-:Y:S01]  /*c7a0*/  ISETP.GE.U32.AND P2, PT, R5, 0x7f800000, PT ;  /* 0x7f8000000500780c */ /* 0x000fe20003f46070 */
[----:B------:R-:W-:Y:S01]  /*c7b0*/  STL [R1+0x220], R217 ;  /* 0x000220d901007387 */ /* 0x000fe20000100800 */
[----:B------:R-:W-:-:S04]  /*c7c0*/  LOP3.LUT R4, R4, 0xff800000, RZ, 0xc0, !PT ;  /* 0xff80000004047812 */ /* 0x000fc800078ec0ff */
[-C--:B------:R-:W-:Y:S02]  /*c7d0*/  IADD3 R7, R5, -R4.reuse, RZ ;  /* 0x8000000405077210 */ /* 0x080fe40007ffe0ff */
[----:B------:R-:W-:-:S05]  /*c7e0*/  I2FP.F32.S32 R4, R4 ;  /* 0x0000000400047245 */ /* 0x000fca0000201400 */
[----:B------:R-:W-:Y:S01]  /*c7f0*/  FFMA.FTZ R8, R4, 1.1920928955078125e-07, R6 ;  /* 0x3400000004087823 */ /* 0x000fe20000010006 */
[----:B------:R-:W-:-:S04]  /*c800*/  FADD R4, R7, -1 ;  /* 0xbf80000007047421 */ /* 0x000fc80000000000 */
[----:B------:R-:W-:-:S04]  /*c810*/  FFMA.FTZ R6, R4, R9, -0.16845393180847167969 ;  /* 0xbe2c7f3004067423 */ /* 0x000fc80000010009 */
[----:B------:R-:W-:-:S04]  /*c820*/  FFMA.FTZ R6, R4, R6, 0.1716887056827545166 ;  /* 0x3e2fcf2a04067423 */ /* 0x000fc80000010006 */
[----:B------:R-:W-:-:S04]  /*c830*/  FFMA.FTZ R6, R4, R6, -0.17900948226451873779 ;  /* 0xbe374e4304067423 */ /* 0x000fc80000010006 */
[----:B------:R-:W-:-:S04]  /*c840*/  FFMA.FTZ R6, R4, R6, 0.20512372255325317383 ;  /* 0x3e520bf404067423 */ /* 0x000fc80000010006 */
[----:B------:R-:W-:-:S04]  /*c850*/  FFMA.FTZ R6, R4, R6, -0.24046532809734344482 ;  /* 0xbe763c8b04067423 */ /* 0x000fc80000010006 */
[----:B------:R-:W-:-:S04]  /*c860*/  FFMA.FTZ R6, R4, R6, 0.28857114911079406738 ;  /* 0x3e93bf9904067423 */ /* 0x000fc80000010006 */
[----:B------:R-:W-:-:S04]  /*c870*/  FFMA.FTZ R6, R4, R6, -0.36067417263984680176 ;  /* 0xbeb8aa4904067423 */ /* 0x000fc80000010006 */
[----:B------:R-:W-:-:S04]  /*c880*/  FFMA.FTZ R6, R4, R6, 0.48089820146560668945 ;  /* 0x3ef6384a04067423 */ /* 0x000fc80000010006 */
[----:B------:R-:W-:-:S04]  /*c890*/  FFMA.FTZ R6, R4, R6, -0.72134751081466674805 ;  /* 0xbf38aa3b04067423 */ /* 0x000fc80000010006 */
[----:B------:R-:W-:-:S04]  /*c8a0*/  FMUL R6, R4, R6 ;  /* 0x0000000604067220 */ /* 0x000fc80000400000 */
[----:B------:R-:W-:-:S04]  /*c8b0*/  FMUL R6, R4, R6 ;  /* 0x0000000604067220 */ /* 0x000fc80000400000 */
[----:B------:R-:W-:Y:S01]  /*c8c0*/  FFMA.FTZ R4, R4, 1.4426950216293334961, R6 ;  /* 0x3fb8aa3b04047823 */ /* 0x000fe20000010006 */
[----:B------:R-:W-:-:S03]  /*c8d0*/  FSEL R6, RZ, -23, P4 ;  /* 0xc1b80000ff067808 */ /* 0x000fc60002000000 */
[----:B------:R-:W-:Y:S01]  /*c8e0*/  FADD R213, R8, R4 ;  /* 0x0000000408d57221 */ /* 0x000fe20000000000 */
[----:B------:R-:W-:-:S05]  /*c8f0*/  @P2 MOV R4, 0x7f800000 ;  /* 0x7f80000000042802 */ /* 0x000fca0000000f00 */
[----:B------:R-:W-:Y:S01]  /*c900*/  @P2 FFMA.FTZ R213, R5, R4, +INF ;  /* 0x7f80000005d52423 */ /* 0x000fe20000010004 */
[----:B------:R-:W-:Y:S01]  /*c910*/  FMUL R4, R177, 8388608 ;  /* 0x4b000000b1047820 */ /* 0x000fe20000400000 */
[----:B------:R-:W-:-:S03]  /*c920*/  FSETP.NEU.AND P2, PT, R5, RZ, PT ;  /* 0x000000ff0500720b */ /* 0x000fc60003f4d000 */
[----:B------:R-:W-:Y:S01]  /*c930*/  STL [R1+0x224], R213 ;  /* 0x000224d501007387 */ /* 0x000fe20000100800 */
[----:B------:R-:W-:Y:S02]  /*c940*/  FSEL R4, R4, R177, !P4 ;  /* 0x000000b104047208 */ /* 0x000fe40006000000 */
[C---:B------:R-:W-:Y:S01]  /*c950*/  FSETP.GEU.AND P4, PT, |R177|.reuse, 1.175494350822287508e-38, PT ;  /* 0x00800000b100780b */ /* 0x040fe20003f8e200 */
[----:B------:R-:W-:Y:S01]  /*c960*/  @P3 FMUL R177, R177, 0.25 ;  /* 0x3e800000b1b13820 */ /* 0x000fe20000400000 */
[----:B------:R-:W-:-:S04]  /*c970*/  IADD3 R5, R4, -0x3f3504f3, RZ ;  /* 0xc0cafb0d04057810 */ /* 0x000fc80007ffe0ff */
[----:B------:R-:W-:-:S04]  /*c980*/  LOP3.LUT R5, R5, 0xff800000, RZ, 0xc0, !PT ;  /* 0xff80000005057812 */ /* 0x000fc800078ec0ff */
[-C--:B------:R-:W-:Y:S02]  /*c990*/  IADD3 R7, R4, -R5.reuse, RZ ;  /* 0x8000000504077210 */ /* 0x080fe40007ffe0ff */
[----:B------:R-:W-:Y:S01]  /*c9a0*/  I2FP.F32.S32 R5, R5 ;  /* 0x0000000500057245 */ /* 0x000fe20000201400 */
[----:B------:R-:W-:Y:S01]  /*c9b0*/  @!P4 FMUL R177, R177, 16777216 ;  /* 0x4b800000b1b1c820 */ /* 0x000fe20000400000 */
[----:B------:R-:W-:-:S03]  /*c9c0*/  @!P4 FMUL R26, R26, 16777216 ;  /* 0x4b8000001a1ac820 */ /* 0x000fc60000400000 */
[----:B------:R-:W-:Y:S01]  /*c9d0*/  FFMA.FTZ R8, R5, 1.1920928955078125e-07, R6 ;  /* 0x3400000005087823 */ /* 0x000fe20000010006 */
[----:B------:R-:W-:Y:S01]  /*c9e0*/  FADD R5, R7, -1 ;  /* 0xbf80000007057421 */ /* 0x000fe20000000000 */
[----:B------:R-:W0:Y:S03]  /*c9f0*/  MUFU.RCP R177, R177 ;  /* 0x000000b100b17308 */ /* 0x000e260000001000 */
        /* <DEDUP_REMOVED lines=8> */
[----:B------:R-:W-:Y:S01]  /*ca80*/  FFMA.FTZ R6, R5, R6, -0.72134751081466674805 ;  /* 0xbf38aa3b05067423 */ /* 0x000fe20000010006 */
[----:B--2---:R-:W-:-:S03]  /*ca90*/  MOV R252, R174 ;  /* 0x000000ae00fc7202 */ /* 0x004fc60000000f00 */
[----:B------:R-:W-:Y:S01]  /*caa0*/  FMUL R6, R5, R6 ;  /* 0x0000000605067220 */ /* 0x000fe20000400000 */
[----:B---3--:R-:W-:-:S03]  /*cab0*/  MOV R251, R173 ;  /* 0x000000ad00fb7202 */ /* 0x008fc60000000f00 */
[----:B------:R-:W-:Y:S01]  /*cac0*/  FMUL R6, R5, R6 ;  /* 0x0000000605067220 */ /* 0x000fe20000400000 */
[----:B----4-:R-:W-:-:S03]  /*cad0*/  MOV R250, R172 ;  /* 0x000000ac00fa7202 */ /* 0x010fc60000000f00 */
[----:B------:R-:W-:Y:S01]  /*cae0*/  FFMA.FTZ R5, R5, 1.4426950216293334961, R6 ;  /* 0x3fb8aa3b05057823 */ /* 0x000fe20000010006 */
[----:B-----5:R-:W-:-:S03]  /*caf0*/  MOV R249, R171 ;  /* 0x000000ab00f97202 */ /* 0x020fc60000000f00 */
[----:B------:R-:W-:Y:S01]  /*cb00*/  FADD R208, R8, R5 ;  /* 0x0000000508d07221 */ /* 0x000fe20000000000 */
[----:B------:R-:W-:Y:S01]  /*cb10*/  FMUL R5, R151, 0.25 ;  /* 0x3e80000097057820 */ /* 0x000fe20000400000 */
[----:B------:R-:W-:Y:S02]  /*cb20*/  MOV R248, R170 ;  /* 0x000000aa00f87202 */ /* 0x000fe40000000f00 */
[----:B------:R-:W-:Y:S02]  /*cb30*/  MOV R247, R169 ;  /* 0x000000a900f77202 */ /* 0x000fe40000000f00 */
[----:B------:R-:W-:Y:S01]  /*cb40*/  FSEL R151, R5, R151, P3 ;  /* 0x0000009705977208 */ /* 0x000fe20001800000 */
[----:B------:R-:W-:Y:S01]  /*cb50*/  FMUL R5, R150, 0.25 ;  /* 0x3e80000096057820 */ /* 0x000fe20000400000 */
[----:B------:R-:W-:-:S03]  /*cb60*/  MOV R245, R168 ;  /* 0x000000a800f57202 */ /* 0x000fc60000000f00 */
[----:B------:R-:W-:Y:S01]  /*cb70*/  @!P4 FMUL R151, R151, 16777216 ;  /* 0x4b8000009797c820 */ /* 0x000fe20000400000 */
[----:B------:R-:W-:Y:S01]  /*cb80*/  FSEL R150, R5, R150, P3 ;  /* 0x0000009605967208 */ /* 0x000fe20001800000 */
[----:B------:R-:W-:Y:S02]  /*cb90*/  FMUL R5, R147, 0.25 ;  /* 0x3e80000093057820 */ /* 0x000fe40000400000 */
[----:B0-----:R-:W-:Y:S01]  /*cba0*/  FMUL R0, R177, R151 ;  /* 0x00000097b1007220 */ /* 0x001fe20000400000 */
[----:B------:R-:W-:Y:S01]  /*cbb0*/  MOV R244, R167 ;  /* 0x000000a700f47202 */ /* 0x000fe20000000f00 */
[----:B------:R-:W-:Y:S01]  /*cbc0*/  @!P4 FMUL R150, R150, 16777216 ;  /* 0x4b8000009696c820 */ /* 0x000fe20000400000 */
[----:B------:R-:W-:Y:S01]  /*cbd0*/  FSEL R147, R5, R147, P3 ;  /* 0x0000009305937208 */ /* 0x000fe20001800000 */
[----:B------:R-:W-:Y:S01]  /*cbe0*/  FMUL R5, R146, 0.25 ;  /* 0x3e80000092057820 */ /* 0x000fe20000400000 */
[----:B------:R0:W-:Y:S01]  /*cbf0*/  STL [R1+0x204], R0 ;  /* 0x0002040001007387 */ /* 0x0001e20000100800 */
[----:B------:R-:W-:-:S02]  /*cc00*/  MOV R241, R166 ;  /* 0x000000a600f17202 */ /* 0x000fc40000000f00 */
[----:B------:R-:W-:Y:S01]  /*cc10*/  @!P4 FMUL R147, R147, 16777216 ;  /* 0x4b8000009393c820 */ /* 0x000fe20000400000 */
[----:B------:R-:W-:Y:S01]  /*cc20*/  FSEL R146, R5, R146, P3 ;  /* 0x0000009205927208 */ /* 0x000fe20001800000 */
[----:B------:R-:W-:Y:S01]  /*cc30*/  FMUL R5, R143, 0.25 ;  /* 0x3e8000008f057820 */ /* 0x000fe20000400000 */
[----:B------:R-:W-:Y:S01]  /*cc40*/  MOV R240, R165 ;  /* 0x000000a500f07202 */ /* 0x000fe20000000f00 */
[----:B------:R-:W-:Y:S01]  /*cc50*/  FMUL R3, R177, R147 ;  /* 0x00000093b1037220 */ /* 0x000fe20000400000 */
[----:B------:R-:W-:Y:S01]  /*cc60*/  MOV R236, R164 ;  /* 0x000000a400ec7202 */ /* 0x000fe20000000f00 */
[----:B------:R-:W-:Y:S01]  /*cc70*/  @!P4 FMUL R146, R146, 16777216 ;  /* 0x4b8000009292c820 */ /* 0x000fe20000400000 */
[----:B------:R-:W-:Y:S01]  /*cc80*/  FSEL R143, R5, R143, P3 ;  /* 0x0000008f058f7208 */ /* 0x000fe20001800000 */
[----:B------:R-:W-:Y:S01]  /*cc90*/  FMUL R5, R142, 0.25 ;  /* 0x3e8000008e057820 */ /* 0x000fe20000400000 */
[C---:B0-----:R-:W-:Y:S01]  /*cca0*/  FMUL R0, R177.reuse, R150 ;  /* 0x00000096b1007220 */ /* 0x041fe20000400000 */
[----:B------:R-:W-:Y:S01]  /*ccb0*/  MOV R237, R163 ;  /* 0x000000a300ed7202 */ /* 0x000fe20000000f00 */
[----:B------:R-:W-:Y:S01]  /*ccc0*/  FMUL R2, R177, R146 ;  /* 0x00000092b1027220 */ /* 0x000fe20000400000 */
[----:B------:R-:W-:Y:S01]  /*ccd0*/  MOV R228, R162 ;  /* 0x000000a200e47202 */ /* 0x000fe20000000f00 */
[----:B------:R-:W-:Y:S01]  /*cce0*/  @!P4 FMUL R143, R143, 16777216 ;  /* 0x4b8000008f8fc820 */ /* 0x000fe20000400000 */
[----:B------:R-:W-:Y:S01]  /*ccf0*/  FSEL R142, R5, R142, P3 ;  /* 0x0000008e058e7208 */ /* 0x000fe20001800000 */
[----:B------:R-:W-:Y:S01]  /*cd00*/  FMUL R5, R139, 0.25 ;  /* 0x3e8000008b057820 */ /* 0x000fe20000400000 */
[----:B------:R0:W-:Y:S01]  /*cd10*/  STL [R1+0x22c], R0 ;  /* 0x00022c0001007387 */ /* 0x0001e20000100800 */
[----:B------:R-:W-:Y:S01]  /*cd20*/  MOV R229, R161 ;  /* 0x000000a100e57202 */ /* 0x000fe20000000f00 */
[----:B------:R-:W-:Y:S01]  /*cd30*/  FMUL R221, R177, R143 ;  /* 0x0000008fb1dd7220 */ /* 0x000fe20000400000 */
[----:B------:R-:W-:Y:S01]  /*cd40*/  @!P4 FMUL R142, R142, 16777216 ;  /* 0x4b8000008e8ec820 */ /* 0x000fe20000400000 */
[----:B------:R-:W-:Y:S01]  /*cd50*/  FSEL R139, R5, R139, P3 ;  /* 0x0000008b058b7208 */ /* 0x000fe20001800000 */
[----:B------:R-:W-:-:S02]  /*cd60*/  FMUL R5, R138, 0.25 ;  /* 0x3e8000008a057820 */ /* 0x000fc40000400000 */
[----:B------:R-:W-:Y:S02]  /*cd70*/  FMUL R11, R177, R142 ;  /* 0x0000008eb10b7220 */ /* 0x000fe40000400000 */
[----:B------:R-:W-:Y:S01]  /*cd80*/  @!P4 FMUL R139, R139, 16777216 ;  /* 0x4b8000008b8bc820 */ /* 0x000fe20000400000 */
[----:B------:R-:W-:Y:S01]  /*cd90*/  FSEL R138, R5, R138, P3 ;  /* 0x0000008a058a7208 */ /* 0x000fe20001800000 */
[----:B------:R-:W-:Y:S01]  /*cda0*/  FMUL R5, R135, 0.25 ;  /* 0x3e80000087057820 */ /* 0x000fe20000400000 */
[----:B------:R-:W-:Y:S01]  /*cdb0*/  MOV R6, R160 ;  /* 0x000000a000067202 */ /* 0x000fe20000000f00 */
[----:B------:R-:W-:Y:S02]  /*cdc0*/  FMUL R213, R177, R139 ;  /* 0x0000008bb1d57220 */ /* 0x000fe40000400000 */
        /* <DEDUP_REMOVED lines=9> */
[----:B------:R-:W-:Y:S01]  /*ce60*/  MOV R9, R157 ;  /* 0x0000009d00097202 */ /* 0x000fe20000000f00 */
[----:B0-----:R-:W-:-:S02]  /*ce70*/  FMUL R0, R177, R135 ;  /* 0x00000087b1007220 */ /* 0x001fc40000400000 */
[----:B------:R-:W-:Y:S01]  /*ce80*/  @!P4 FMUL R134, R134, 16777216 ;  /* 0x4b8000008686c820 */ /* 0x000fe20000400000 */
[----:B------:R-:W-:Y:S01]  /*ce90*/  FSEL R131, R5, R131, P3 ;  /* 0x0000008305837208 */ /* 0x000fe20001800000 */
[----:B------:R-:W-:Y:S01]  /*cea0*/  FMUL R5, R130, 0.25 ;  /* 0x3e80000082057820 */ /* 0x000fe20000400000 */
[----:B------:R0:W-:Y:S03]  /*ceb0*/  STL [R1+0x200], R0 ;  /* 0x0002000001007387 */ /* 0x0001e60000100800 */
[----:B------:R-:W-:Y:S01]  /*cec0*/  @!P4 FMUL R131, R131, 16777216 ;  /* 0x4b8000008383c820 */ /* 0x000fe20000400000 */
[----:B------:R-:W-:Y:S01]  /*ced0*/  FSEL R130, R5, R130, P3 ;  /* 0x0000008205827208 */ /* 0x000fe20001800000 */
[----:B------:R-:W-:Y:S01]  /*cee0*/  FMUL R5, R127, 0.25 ;  /* 0x3e8000007f057820 */ /* 0x000fe20000400000 */
[----:B------:R-:W2:Y:S01]  /*cef0*/  LDL.LU R12, [R1+0x118] ;  /* 0x00011800010c7983 */ /* 0x000ea20000300800 */
[----:B------:R-:W-:-:S02]  /*cf00*/  MOV R135, R156 ;  /* 0x0000009c00877202 */ /* 0x000fc40000000f00 */
[----:B------:R-:W-:Y:S01]  /*cf10*/  MOV R138, R155 ;  /* 0x0000009b008a7202 */ /* 0x000fe20000000f00 */
[----:B------:R-:W3:Y:S01]  /*cf20*/  LDL.LU R212, [R1+0x10c] ;  /* 0x00010c0001d47983 */ /* 0x000ee20000300800 */
[----:B------:R-:W-:Y:S01]  /*cf30*/  FSEL R127, R5, R127, P3 ;  /* 0x0000007f057f7208 */ /* 0x000fe20001800000 */
[----:B------:R-:W-:Y:S01]  /*cf40*/  FMUL R5, R126, 0.25 ;  /* 0x3e8000007e057820 */ /* 0x000fe20000400000 */
[----:B------:R-:W-:Y:S01]  /*cf50*/  MOV R139, R154 ;  /* 0x0000009a008b7202 */ /* 0x000fe20000000f00 */
[----:B------:R-:W4:Y:S01]  /*cf60*/  LDL.LU R210, [R1+0x108] ;  /* 0x0001080001d27983 */ /* 0x000f220000300800 */
[----:B------:R-:W-:Y:S01]  /*cf70*/  @!P4 FMUL R130, R130, 16777216 ;  /* 0x4b8000008282c820 */ /* 0x000fe20000400000 */
[----:B------:R-:W-:Y:S01]  /*cf80*/  @!P4 FMUL R127, R127, 16777216 ;  /* 0x4b8000007f7fc820 */ /* 0x000fe20000400000 */
[----:B------:R-:W-:Y:S01]  /*cf90*/  FSEL R126, R5, R126, P3 ;  /* 0x0000007e057e7208 */ /* 0x000fe20001800000 */
[----:B------:R-:W-:Y:S01]  /*cfa0*/  FMUL R5, R123, 0.25 ;  /* 0x3e8000007b057820 */ /* 0x000fe20000400000 */
[----:B------:R-:W5:Y:S01]  /*cfb0*/  LDL.LU R211, [R1+0xfc] ;  /* 0x0000fc0001d37983 */ /* 0x000f620000300800 */
[----:B------:R-:W-:-:S02]  /*cfc0*/  MOV R147, R153 ;  /* 0x0000009900937202 */ /* 0x000fc40000000f00 */
[----:B------:R-:W-:Y:S01]  /*cfd0*/  MOV R150, R152 ;  /* 0x0000009800967202 */ /* 0x000fe20000000f00 */
[----:B------:R-:W5:Y:S01]  /*cfe0*/  LDL.LU R209, [R1+0xf8] ;  /* 0x0000f80001d17983 */ /* 0x000f620000300800 */
[----:B------:R-:W-:Y:S01]  /*cff0*/  FSEL R123, R5, R123, P3 ;  /* 0x0000007b057b7208 */ /* 0x000fe20001800000 */
[----:B------:R-:W-:Y:S01]  /*d000*/  FMUL R5, R122, 0.25 ;  /* 0x3e8000007a057820 */ /* 0x000fe20000400000 */
[----:B------:R-:W-:Y:S01]  /*d010*/  MOV R151, R23 ;  /* 0x0000001700977202 */ /* 0x000fe20000000f00 */
[----:B------:R-:W5:Y:S01]  /*d020*/  LDL.LU R198, [R1+0xec] ;  /* 0x0000ec0001c67983 */ /* 0x000f620000300800 */
[----:B------:R-:W-:-:S03]  /*d030*/  MOV R21, R19 ;  /* 0x0000001300157202 */ /* 0x000fc60000000f00 */
[----:B------:R-:W5:Y:S01]  /*d040*/  LDL.LU R199, [R1+0xe8] ;  /* 0x0000e80001c77983 */ /* 0x000f620000300800 */
[----:B------:R-:W-:Y:S01]  /*d050*/  FSEL R122, R5, R122, P3 ;  /* 0x0000007a057a7208 */ /* 0x000fe20001800000 */
[----:B------:R-:W-:Y:S01]  /*d060*/  FMUL R5, R119, 0.25 ;  /* 0x3e80000077057820 */ /* 0x000fe20000400000 */
[----:B------:R-:W-:Y:S01]  /*d070*/  IMAD.MOV.U32 R181, RZ, RZ, R18 ;  /* 0x000000ffffb57224 */ /* 0x000fe200078e0012 */
[----:B------:R-:W5:Y:S01]  /*d080*/  LDL.LU R196, [R1+0xdc] ;  /* 0x0000dc0001c47983 */ /* 0x000f620000300800 */
[----:B------:R-:W-:-:S03]  /*d090*/  MOV R231, R175 ;  /* 0x000000af00e77202 */ /* 0x000fc60000000f00 */
[----:B------:R-:W5:Y:S01]  /*d0a0*/  LDL.LU R197, [R1+0xd8] ;  /* 0x0000d80001c57983 */ /* 0x000f620000300800 */
[----:B------:R-:W-:Y:S01]  /*d0b0*/  FSEL R119, R5, R119, P3 ;  /* 0x0000007705777208 */ /* 0x000fe20001800000 */
[----:B------:R-:W-:Y:S01]  /*d0c0*/  FMUL R5, R118, 0.25 ;  /* 0x3e80000076057820 */ /* 0x000fe20000400000 */
[----:B0-----:R-:W-:Y:S01]  /*d0d0*/  FMUL R0, R177, R131 ;  /* 0x00000083b1007220 */ /* 0x001fe20000400000 */
[----:B------:R-:W5:Y:S01]  /*d0e0*/  LDL.LU R192, [R1+0xcc] ;  /* 0x0000cc0001c07983 */ /* 0x000f620000300800 */
[----:B------:R-:W-:Y:S01]  /*d0f0*/  @!P4 FMUL R126, R126, 16777216 ;  /* 0x4b8000007e7ec820 */ /* 0x000fe20000400000 */
[----:B------:R-:W-:Y:S01]  /*d100*/  @!P4 FMUL R123, R123, 16777216 ;  /* 0x4b8000007b7bc820 */ /* 0x000fe20000400000 */
[----:B------:R-:W-:Y:S01]  /*d110*/  FSEL R118, R5, R118, P3 ;  /* 0x0000007605767208 */ /* 0x000fe20001800000 */
[----:B------:R-:W-:Y:S01]  /*d120*/  FMUL R5, R115, 0.25 ;  /* 0x3e80000073057820 */ /* 0x000fe20000400000 */
[----:B------:R-:W5:Y:S01]  /*d130*/  LDL.LU R193, [R1+0xc8] ;  /* 0x0000c80001c17983 */ /* 0x000f620000300800 */
[----:B------:R-:W-:Y:S01]  /*d140*/  MOV R131, R252 ;  /* 0x000000fc00837202 */ /* 0x000fe20000000f00 */
[----:B------:R-:W-:Y:S01]  /*d150*/  @!P4 FMUL R122, R122, 16777216 ;  /* 0x4b8000007a7ac820 */ /* 0x000fe20000400000 */
[----:B------:R-:W-:Y:S01]  /*d160*/  @!P4 FMUL R119, R119, 16777216 ;  /* 0x4b8000007777c820 */ /* 0x000fe20000400000 */
[----:B------:R-:W-:Y:S01]  /*d170*/  FSEL R115, R5, R115, P3 ;  /* 0x0000007305737208 */ /* 0x000fe20001800000 */
[----:B------:R-:W-:Y:S01]  /*d180*/  FMUL R5, R114, 0.25 ;  /* 0x3e80000072057820 */ /* 0x000fe20000400000 */
[----:B------:R-:W5:Y:S01]  /*d190*/  LDL.LU R190, [R1+0xbc] ;  /* 0x0000bc0001be7983 */ /* 0x000f620000300800 */
[----:B------:R-:W-:Y:S01]  /*d1a0*/  FMUL R252, R177, R130 ;  /* 0x00000082b1fc7220 */ /* 0x000fe20000400000 */
[----:B------:R-:W-:Y:S01]  /*d1b0*/  @!P4 FMUL R118, R118, 16777216 ;  /* 0x4b8000007676c820 */ /* 0x000fe20000400000 */
[----:B------:R-:W-:Y:S01]  /*d1c0*/  @!P4 FMUL R115, R115, 16777216 ;  /* 0x4b8000007373c820 */ /* 0x000fe20000400000 */
[----:B------:R-:W-:Y:S01]  /*d1d0*/  FSEL R114, R5, R114, P3 ;  /* 0x0000007205727208 */ /* 0x000fe20001800000 */
[----:B------:R-:W-:Y:S01]  /*d1e0*/  FMUL R5, R111, 0.25 ;  /* 0x3e8000006f057820 */ /* 0x000fe20000400000 */
[----:B------:R-:W5:Y:S01]  /*d1f0*/  LDL.LU R191, [R1+0xb8] ;  /* 0x0000b80001bf7983 */ /* 0x000f620000300800 */
[----:B------:R-:W-:-:S02]  /*d200*/  MOV R130, R251 ;  /* 0x000000fb00827202 */ /* 0x000fc40000000f00 */
[----:B------:R-:W-:Y:S01]  /*d210*/  @!P4 FMUL R114, R114, 16777216 ;  /* 0x4b8000007272c820 */ /* 0x000fe20000400000 */
[----:B------:R-:W-:Y:S01]  /*d220*/  FSEL R111, R5, R111, P3 ;  /* 0x0000006f056f7208 */ /* 0x000fe20001800000 */
[----:B------:R-:W-:Y:S01]  /*d230*/  FMUL R5, R110, 0.25 ;  /* 0x3e8000006e057820 */ /* 0x000fe20000400000 */
[----:B------:R-:W5:Y:S01]  /*d240*/  LDL.LU R188, [R1+0xac] ;  /* 0x0000ac0001bc7983 */ /* 0x000f620000300800 */
[----:B------:R-:W-:Y:S02]  /*d250*/  FMUL R251, R177, R127 ;  /* 0x0000007fb1fb7220 */ /* 0x000fe40000400000 */
        /* <DEDUP_REMOVED lines=29> */
[C---:B------:R-:W-:Y:S01]  /*d430*/  FMUL R248, R177.reuse, R122 ;  /* 0x0000007ab1f87220 */ /* 0x040fe20000400000 */
[C---:B------:R-:W-:Y:S01]  /*d440*/  FMUL R239, R177.reuse, R110 ;  /* 0x0000006eb1ef7220 */ /* 0x040fe20000400000 */
[----:B------:R-:W-:Y:S01]  /*d450*/  FMUL R235, R177, R102 ;  /* 0x00000066b1eb7220 */ /* 0x000fe20000400000 */
[----:B------:R-:W-:Y:S01]  /*d460*/  FSEL R98, R5, R98, P3 ;  /* 0x0000006205627208 */ /* 0x000fe20001800000 */
[----:B------:R-:W-:Y:S01]  /*d470*/  FMUL R5, R95, 0.25 ;  /* 0x3e8000005f057820 */ /* 0x000fe20000400000 */
[----:B------:R-:W2:Y:S01]  /*d480*/  LDL.LU R15, [R1+0x78] ;  /* 0x00007800010f7983 */ /* 0x000ea20000300800 */
[----:B------:R-:W-:Y:S01]  /*d490*/  MOV R122, R247 ;  /* 0x000000f7007a7202 */ /* 0x000fe20000000f00 */
[----:B------:R-:W-:Y:S01]  /*d4a0*/  FMUL R246, R177, R134 ;  /* 0x00000086b1f67220 */ /* 0x000fe20000400000 */
[----:B------:R-:W-:Y:S01]  /*d4b0*/  MOV R110, R237 ;  /* 0x000000ed006e7202 */ /* 0x000fe20000000f00 */
[----:B------:R-:W3:Y:S01]  /*d4c0*/  LDL.LU R20, [R1+0x6c] ;  /* 0x00006c0001147983 */ /* 0x000ee20000300800 */
[----:B------:R-:W-:Y:S01]  /*d4d0*/  FSEL R95, R5, R95, P3 ;  /* 0x0000005f055f7208 */ /* 0x000fe20001800000 */
[----:B------:R-:W-:Y:S01]  /*d4e0*/  FMUL R5, R94, 0.25 ;  /* 0x3e8000005e057820 */ /* 0x000fe20000400000 */
[----:B------:R-:W-:Y:S01]  /*d4f0*/  MOV R102, R16 ;  /* 0x0000001000667202 */ /* 0x000fe20000000f00 */
[----:B------:R-:W5:Y:S01]  /*d500*/  LDL.LU R22, [R1+0x68] ;  /* 0x0000680001167983 */ /* 0x000f620000300800 */
[C---:B------:R-:W-:Y:S01]  /*d510*/  FMUL R247, R177.reuse, R119 ;  /* 0x00000077b1f77220 */ /* 0x040fe20000400000 */
[----:B------:R-:W-:Y:S01]  /*d520*/  FMUL R238, R177, R107 ;  /* 0x0000006bb1ee7220 */ /* 0x000fe20000400000 */
[----:B------:R-:W-:Y:S01]  /*d530*/  FSEL R94, R5, R94, P3 ;  /* 0x0000005e055e7208 */ /* 0x000fe20001800000 */
[----:B------:R-:W-:Y:S01]  /*d540*/  FMUL R5, R91, 0.25 ;  /* 0x3e8000005b057820 */ /* 0x000fe20000400000 */
[----:B------:R-:W5:Y:S01]  /*d550*/  LDL.LU R227, [R1+0x5c] ;  /* 0x00005c0001e37983 */ /* 0x000f620000300800 */
[----:B------:R-:W-:Y:S01]  /*d560*/  MOV R119, R245 ;  /* 0x000000f500777202 */ /* 0x000fe20000000f00 */
[----:B------:R-:W-:Y:S01]  /*d570*/  FMUL R237, R177, R106 ;  /* 0x0000006ab1ed7220 */ /* 0x000fe20000400000 */
[----:B------:R-:W-:Y:S01]  /*d580*/  FMUL R16, R29, 0.25 ;  /* 0x3e8000001d107820 */ /* 0x000fe20000400000 */
[----:B------:R-:W-:Y:S01]  /*d590*/  FSEL R91, R5, R91, P3 ;  /* 0x0000005b055b7208 */ /* 0x000fe20001800000 */
[----:B------:R-:W-:Y:S01]  /*d5a0*/  FMUL R5, R90, 0.25 ;  /* 0x3e8000005a057820 */ /* 0x000fe20000400000 */
[----:B------:R-:W5:Y:S01]  /*d5b0*/  LDL.LU R242, [R1+0x58] ;  /* 0x0000580001f27983 */ /* 0x000f620000300800 */
[----:B------:R-:W-:Y:S01]  /*d5c0*/  FMUL R245, R177, R118 ;  /* 0x00000076b1f57220 */ /* 0x000fe20000400000 */
[----:B------:R-:W-:Y:S01]  /*d5d0*/  MOV R134, R231 ;  /* 0x000000e700867202 */ /* 0x000fe20000000f00 */
[----:B------:R-:W-:Y:S01]  /*d5e0*/  FMUL R14, R102, 0.25 ;  /* 0x3e800000660e7820 */ /* 0x000fe20000400000 */
[----:B------:R-:W-:Y:S01]  /*d5f0*/  FSEL R90, R5, R90, P3 ;  /* 0x0000005a055a7208 */ /* 0x000fe20001800000 */
[----:B------:R-:W-:Y:S01]  /*d600*/  FMUL R5, R87, 0.25 ;  /* 0x3e80000057057820 */ /* 0x000fe20000400000 */
[----:B------:R-:W5:Y:S01]  /*d610*/  LDL.LU R243, [R1+0x4c] ;  /* 0x00004c0001f37983 */ /* 0x000f620000300800 */
[----:B------:R-:W-:Y:S01]  /*d620*/  MOV R118, R244 ;  /* 0x000000f400767202 */ /* 0x000fe20000000f00 */
[----:B------:R-:W-:Y:S01]  /*d630*/  @!P4 FMUL R99, R99, 16777216 ;  /* 0x4b8000006363c820 */ /* 0x000fe20000400000 */
[----:B------:R-:W-:Y:S01]  /*d640*/  MOV R107, R228 ;  /* 0x000000e4006b7202 */ /* 0x000fe20000000f00 */
[----:B------:R-:W5:Y:S01]  /*d650*/  LDL.LU R176, [R1+0x48] ;  /* 0x0000480001b07983 */ /* 0x000f620000300800 */
[----:B------:R-:W-:Y:S01]  /*d660*/  FSEL R87, R5, R87, P3 ;  /* 0x0000005705577208 */ /* 0x000fe20001800000 */
[----:B------:R-:W-:Y:S01]  /*d670*/  FMUL R5, R86, 0.25 ;  /* 0x3e80000056057820 */ /* 0x000fe20000400000 */
[----:B------:R-:W-:Y:S01]  /*d680*/  MOV R106, R229 ;  /* 0x000000e5006a7202 */ /* 0x000fe20000000f00 */
[----:B------:R-:W5:Y:S01]  /*d690*/  LDL.LU R175, [R1+0x3c] ;  /* 0x00003c0001af7983 */ /* 0x000f620000300800 */
[----:B------:R-:W-:Y:S01]  /*d6a0*/  FMUL R244, R177, R115 ;  /* 0x00000073b1f47220 */ /* 0x000fe20000400000 */
        /* <DEDUP_REMOVED lines=15> */
[----:B------:R-:W4:Y:S01]  /*d7a0*/  LDL.LU R18, [R1+0x28] ;  /* 0x0000280001127983 */ /* 0x000f220000300800 */
        /* <DEDUP_REMOVED lines=18> */
[----:B------:R-:W-:-:S02]  /*d8d0*/  FMUL R236, R177, R103 ;  /* 0x00000067b1ec7220 */ /* 0x000fc40000400000 */
[----:B------:R-:W-:Y:S01]  /*d8e0*/  @!P4 FMUL R75, R75, 16777216 ;  /* 0x4b8000004b4bc820 */ /* 0x000fe20000400000 */
[----:B------:R-:W-:Y:S01]  /*d8f0*/  FSEL R74, R5, R74, P3 ;  /* 0x0000004a054a7208 */ /* 0x000fe20001800000 */
[----:B------:R-:W-:Y:S01]  /*d900*/  FMUL R5, R71, 0.25 ;  /* 0x3e80000047057820 */ /* 0x000fe20000400000 */
[----:B------:R-:W5:Y:S03]  /*d910*/  LDL.LU R170, [R1] ;  /* 0x0000000001aa7983 */ /* 0x000f660000300800 */
[----:B------:R-:W-:Y:S01]  /*d920*/  @!P4 FMUL R74, R74, 16777216 ;  /* 0x4b8000004a4ac820 */ /* 0x000fe20000400000 */
[----:B------:R-:W-:Y:S01]  /*d930*/  FSEL R71, R5, R71, P3 ;  /* 0x0000004705477208 */ /* 0x000fe20001800000 */
[----:B------:R-:W-:Y:S01]  /*d940*/  FMUL R5, R70, 0.25 ;  /* 0x3e80000046057820 */ /* 0x000fe20000400000 */
[----:B------:R-:W5:Y:S01]  /*d950*/  LDL.LU R169, [R1+0x24] ;  /* 0x0000240001a97983 */ /* 0x000f620000300800 */
[----:B------:R-:W-:Y:S01]  /*d960*/  FMUL R219, R177, R74 ;  /* 0x0000004ab1db7220 */ /* 0x000fe20000400000 */
[----:B------:R-:W-:Y:S01]  /*d970*/  MOV R103, R17 ;  /* 0x0000001100677202 */ /* 0x000fe20000000f00 */
[----:B------:R-:W-:Y:S01]  /*d980*/  @!P4 FMUL R71, R71, 16777216 ;  /* 0x4b8000004747c820 */ /* 0x000fe20000400000 */
[----:B------:R-:W-:Y:S01]  /*d990*/  FSEL R70, R5, R70, P3 ;  /* 0x0000004605467208 */ /* 0x000fe20001800000 */
[----:B------:R-:W-:Y:S01]  /*d9a0*/  FMUL R5, R67, 0.25 ;  /* 0x3e80000043057820 */ /* 0x000fe20000400000 */
[----:B------:R-:W5:Y:S01]  /*d9b0*/  LDL.LU R23, [R1+0x20] ;  /* 0x0000200001177983 */ /* 0x000f620000300800 */
[----:B------:R-:W-:Y:S01]  /*d9c0*/  FMUL R74, R21, 0.25 ;  /* 0x3e800000154a7820 */ /* 0x000fe20000400000 */
[----:B------:R-:W-:Y:S01]  /*d9d0*/  FMUL R17, R28, 0.25 ;  /* 0x3e8000001c117820 */ /* 0x000fe20000400000 */
[----:B------:R-:W-:Y:S01]  /*d9e0*/  @!P4 FMUL R70, R70, 16777216 ;  /* 0x4b8000004646c820 */ /* 0x000fe20000400000 */
[----:B------:R-:W-:Y:S01]  /*d9f0*/  FSEL R67, R5, R67, P3 ;  /* 0x0000004305437208 */ /* 0x000fe20001800000 */
[----:B------:R-:W-:Y:S01]  /*da00*/  FMUL R5, R66, 0.25 ;  /* 0x3e80000042057820 */ /* 0x000fe20000400000 */
[----:B------:R-:W5:Y:S01]  /*da10*/  LDL.LU R168, [R1+0x14] ;  /* 0x0000140001a87983 */ /* 0x000f620000300800 */
[----:B------:R-:W-:-:S02]  /*da20*/  FSEL R74, R74, R21, P6 ;  /* 0x000000154a4a7208 */ /* 0x000fc40003000000 */
[----:B------:R-:W-:Y:S01]  /*da30*/  @!P4 FMUL R67, R67, 16777216 ;  /* 0x4b8000004343c820 */ /* 0x000fe20000400000 */
[----:B------:R-:W-:Y:S01]  /*da40*/  FSEL R66, R5, R66, P3 ;  /* 0x0000004205427208 */ /* 0x000fe20001800000 */
[----:B------:R-:W-:Y:S01]  /*da50*/  FMUL R5, R63, 0.25 ;  /* 0x3e8000003f057820 */ /* 0x000fe20000400000 */
[----:B------:R-:W5:Y:S03]  /*da60*/  LDL.LU R167, [R1+0x10] ;  /* 0x0000100001a77983 */ /* 0x000f660000300800 */
        /* <DEDUP_REMOVED lines=47> */
[----:B------:R-:W5:Y:S01]  /*dd60*/  LDL.LU R158, [R1+0x1a4] ;  /* 0x0001a400019e7983 */ /* 0x000f620000300800 */
[C---:B------:R-:W-:Y:S01]  /*dd70*/  FMUL R194, R177.reuse, R46 ;  /* 0x0000002eb1c27220 */ /* 0x040fe20000400000 */
[----:B------:R-:W-:Y:S01]  /*dd80*/  FMUL R189, R177, R43 ;  /* 0x0000002bb1bd7220 */ /* 0x000fe20000400000 */
        /* <DEDUP_REMOVED lines=19> */
[C---:B------:R-:W-:Y:S01]  /*dec0*/  FMUL R202, R177.reuse, R54 ;  /* 0x00000036b1ca7220 */ /* 0x040fe20000400000 */
[C---:B------:R-:W-:Y:S01]  /*ded0*/  FMUL R201, R177.reuse, R51 ;  /* 0x00000033b1c97220 */ /* 0x040fe20000400000 */
[C---:B------:R-:W-:Y:S01]  /*dee0*/  FMUL R200, R177.reuse, R50 ;  /* 0x00000032b1c87220 */ /* 0x040fe20000400000 */
[----:B------:R-:W-:Y:S01]  /*def0*/  FMUL R195, R177, R47 ;  /* 0x0000002fb1c37220 */ /* 0x000fe20000400000 */
[----:B------:R-:W-:Y:S01]  /*df00*/  FSEL R31, R5, R31, P3 ;  /* 0x0000001f051f7208 */ /* 0x000fe20001800000 */
[----:B------:R-:W-:Y:S01]  /*df10*/  FMUL R5, R30, 0.25 ;  /* 0x3e8000001e057820 */ /* 0x000fe20000400000 */
[C---:B------:R-:W-:Y:S01]  /*df20*/  FMUL R146, R177.reuse, R42 ;  /* 0x0000002ab1927220 */ /* 0x040fe20000400000 */
[C---:B------:R-:W-:Y:S01]  /*df30*/  FMUL R143, R177.reuse, R39 ;  /* 0x00000027b18f7220 */ /* 0x040fe20000400000 */
[----:B------:R-:W-:Y:S01]  /*df40*/  FMUL R142, R177, R38 ;  /* 0x00000026b18e7220 */ /* 0x000fe20000400000 */
[----:B------:R-:W-:Y:S01]  /*df50*/  FSEL R43, R43, R118, P6 ;  /* 0x000000762b2b7208 */ /* 0x000fe20003000000 */
[----:B------:R-:W-:Y:S01]  /*df60*/  FMUL R47, R122, 0.25 ;  /* 0x3e8000007a2f7820 */ /* 0x000fe20000400000 */
[----:B------:R-:W-:Y:S01]  /*df70*/  FSEL R30, R5, R30, P3 ;  /* 0x0000001e051e7208 */ /* 0x000fe20001800000 */
[----:B------:R-:W-:Y:S01]  /*df80*/  FMUL R5, R27, 0.25 ;  /* 0x3e8000001b057820 */ /* 0x000fe20000400000 */
[----:B------:R-:W-:Y:S01]  /*df90*/  FSEL R46, R46, R119, P6 ;  /* 0x000000772e2e7208 */ /* 0x000fe20003000000 */
[----:B------:R-:W-:Y:S01]  /*dfa0*/  FMUL R38, R111, 0.25 ;  /* 0x3e8000006f267820 */ /* 0x000fe20000400000 */
[----:B------:R-:W-:Y:S01]  /*dfb0*/  FMUL R39, R114, 0.25 ;  /* 0x3e80000072277820 */ /* 0x000fe20000400000 */
[----:B------:R-:W-:Y:S01]  /*dfc0*/  FMUL R42, R115, 0.25 ;  /* 0x3e800000732a7820 */ /* 0x000fe20000400000 */
[----:B------:R-:W-:Y:S01]  /*dfd0*/  FSEL R27, R5, R27, P3 ;  /* 0x0000001b051b7208 */ /* 0x000fe20001800000 */
[----:B------:R-:W-:Y:S01]  /*dfe0*/  FMUL R5, R24, 0.25 ;  /* 0x3e80000018057820 */ /* 0x000fe20000400000 */
[----:B------:R-:W-:Y:S01]  /*dff0*/  FSETP.GT.AND P3, PT, |R178|, 8.50705917302346158658e+37, PT ;  /* 0x7e800000b200780b */ /* 0x000fe20003f64200 */
[----:B------:R-:W-:Y:S01]  /*e000*/  FMUL R50, R123, 0.25 ;  /* 0x3e8000007b327820 */ /* 0x000fe20000400000 */
[----:B------:R-:W-:Y:S01]  /*e010*/  FMUL R51, R126, 0.25 ;  /* 0x3e8000007e337820 */ /* 0x000fe20000400000 */
[----:B------:R-:W-:Y:S01]  /*e020*/  FMUL R54, R127, 0.25 ;  /* 0x3e8000007f367820 */ /* 0x000fe20000400000 */
[----:B------:R-:W-:Y:S01]  /*e030*/  FSEL R24, R5, R24, P3 ;  /* 0x0000001805187208 */ /* 0x000fe20001800000 */
[----:B------:R-:W-:Y:S01]  /*e040*/  FMUL R5, R149, 0.25 ;  /* 0x3e80000095057820 */ /* 0x000fe20000400000 */
[----:B------:R-:W-:Y:S01]  /*e050*/  FMUL R55, R130, 0.25 ;  /* 0x3e80000082377820 */ /* 0x000fe20000400000 */
[----:B------:R-:W-:Y:S01]  /*e060*/  FMUL R58, R131, 0.25 ;  /* 0x3e800000833a7820 */ /* 0x000fe20000400000 */
[----:B------:R-:W-:Y:S01]  /*e070*/  FMUL R59, R134, 0.25 ;  /* 0x3e800000863b7820 */ /* 0x000fe20000400000 */
[----:B------:R-:W-:Y:S01]  /*e080*/  @!P4 FMUL R35, R35, 16777216 ;  /* 0x4b8000002323c820 */ /* 0x000fe20000400000 */
[----:B------:R-:W-:Y:S01]  /*e090*/  FSEL R149, R5, R149, P3 ;  /* 0x0000009505957208 */ /* 0x000fe20001800000 */
[----:B------:R-:W-:Y:S01]  /*e0a0*/  FMUL R5, R148, 0.25 ;  /* 0x3e80000094057820 */ /* 0x000fe20000400000 */
[----:B------:R-:W-:Y:S01]  /*e0b0*/  @!P4 FMUL R34, R34, 16777216 ;  /* 0x4b8000002222c820 */ /* 0x000fe20000400000 */
[----:B------:R-:W-:Y:S01]  /*e0c0*/  @!P4 FMUL R31, R31, 16777216 ;  /* 0x4b8000001f1fc820 */ /* 0x000fe20000400000 */
[----:B------:R-:W-:Y:S01]  /*e0d0*/  @!P4 FMUL R30, R30, 16777216 ;  /* 0x4b8000001e1ec820 */ /* 0x000fe20000400000 */
[----:B------:R-:W-:Y:S01]  /*e0e0*/  @!P4 FMUL R27, R27, 16777216 ;  /* 0x4b8000001b1bc820 */ /* 0x000fe20000400000 */
[----:B------:R-:W-:Y:S01]  /*e0f0*/  FSEL R148, R5, R148, P3 ;  /* 0x0000009405947208 */ /* 0x000fe20001800000 */
[----:B------:R-:W-:-:S05]  /*e100*/  FMUL R5, R145, 0.25 ;  /* 0x3e80000091057820 */ /* 0x000fca0000400000 */
        /* <DEDUP_REMOVED lines=121> */
[----:B------:R-:W-:Y:S01]  /*e8a0*/  FMUL R8, R9, 0.25 ;  /* 0x3e80000009087820 */ /* 0x000fe20000400000 */
[----:B----4-:R-:W-:-:S04]  /*e8b0*/  FMUL R21, R18, 0.25 ;  /* 0x3e80000012157820 */ /* 0x010fc80000400000 */
[----:B------:R-:W-:Y:S01]  /*e8c0*/  FSEL R8, R8, R9, P6 ;  /* 0x0000000908087208 */ /* 0x000fe20003000000 */
[----:B------:R-:W-:Y:S01]  /*e8d0*/  FMUL R9, R10, 0.25 ;  /* 0x3e8000000a097820 */ /* 0x000fe20000400000 */
        /* <DEDUP_REMOVED lines=9> */
[----:B--2---:R-:W-:Y:S01]  /*e970*/  FMUL R118, R15, 0.25 ;  /* 0x3e8000000f767820 */ /* 0x004fe20000400000 */
[----:B---3--:R-:W-:Y:S01]  /*e980*/  FMUL R119, R20, 0.25 ;  /* 0x3e80000014777820 */ /* 0x008fe20000400000 */
[----:B-----5:R-:W-:Y:S01]  /*e990*/  FMUL R18, R19, 0.25 ;  /* 0x3e80000013127820 */ /* 0x020fe20000400000 */
[C---:B------:R-:W-:Y:S01]  /*e9a0*/  FMUL R234, R177.reuse, R99 ;  /* 0x00000063b1ea7220 */ /* 0x040fe20000400000 */
        /* <DEDUP_REMOVED lines=73> */
[C---:B------:R-:W-:Y:S01]  /*ee40*/  FSETP.GEU.AND P4, PT, |R178|.reuse, 1.175494350822287508e-38, PT ;  /* 0x00800000b200780b */ /* 0x040fe20003f8e200 */
[----:B------:R-:W-:Y:S01]  /*ee50*/  @P3 FMUL R178, R178, 0.25 ;  /* 0x3e800000b2b23820 */ /* 0x000fe20000400000 */
[----:B------:R-:W-:Y:S01]  /*ee60*/  FSETP.GT.AND P3, PT, |R180|, 8.50705917302346158658e+37, PT ;  /* 0x7e800000b400780b */ /* 0x000fe20003f64200 */
[----:B------:R-:W-:Y:S01]  /*ee70*/  @P6 FMUL R179, R179, 0.25 ;  /* 0x3e800000b3b36820 */ /* 0x000fe20000400000 */
[----:B------:R-:W-:-:S02]  /*ee80*/  FSEL R62, R62, R135, P6 ;  /* 0x000000873e3e7208 */ /* 0x000fc40003000000 */
[----:B------:R-:W-:Y:S02]  /*ee90*/  FSEL R63, R63, R138, P6 ;  /* 0x0000008a3f3f7208 */ /* 0x000fe40003000000 */
[----:B------:R-:W-:Y:S02]  /*eea0*/  FSEL R66, R66, R139, P6 ;  /* 0x0000008b42427208 */ /* 0x000fe40003000000 */
[----:B------:R-:W-:Y:S02]  /*eeb0*/  FSEL R67, R67, R147, P6 ;  /* 0x0000009343437208 */ /* 0x000fe40003000000 */
[----:B------:R-:W-:Y:S02]  /*eec0*/  FSEL R70, R70, R150, P6 ;  /* 0x0000009646467208 */ /* 0x000fe40003000000 */
[----:B------:R-:W-:Y:S02]  /*eed0*/  FSEL R71, R71, R151, P6 ;  /* 0x0000009747477208 */ /* 0x000fe40003000000 */
        /* <DEDUP_REMOVED lines=31> */
[----:B------:R-:W-:Y:S01]  /*f0d0*/  FSETP.GEU.AND P6, PT, |R180|, 1.175494350822287508e-38, PT ;  /* 0x00800000b400780b */ /* 0x000fe20003fce200 */
[----:B------:R-:W-:Y:S01]  /*f0e0*/  FMUL R135, R166, 0.25 ;  /* 0x3e800000a6877820 */ /* 0x000fe20000400000 */
[----:B------:R-:W-:-:S04]  /*f0f0*/  @P3 FMUL R180, R180, 0.25 ;  /* 0x3e800000b4b43820 */ /* 0x000fc80000400000 */
[----:B------:R-:W-:Y:S02]  /*f100*/  FSEL R135, R135, R166, P3 ;  /* 0x000000a687877208 */ /* 0x000fe40001800000 */
[----:B------:R-:W0:Y:S05]  /*f110*/  S2R R166, SR_TID.X ;  /* 0x0000000000a67919 */ /* 0x000e2a0000002100 */
[----:B------:R-:W-:Y:S01]  /*f120*/  @!P6 FMUL R180, R180, 16777216 ;  /* 0x4b800000b4b4e820 */ /* 0x000fe20000400000 */
[----:B------:R-:W-:-:S05]  /*f130*/  FMUL R12, R170, 0.25 ;  /* 0x3e800000aa0c7820 */ /* 0x000fca0000400000 */
[----:B------:R-:W1:Y:S01]  /*f140*/  MUFU.RCP R180, R180 ;  /* 0x000000b400b47308 */ /* 0x000e620000001000 */
[----:B------:R-:W-:Y:S01]  /*f150*/  FSEL R12, R12, R170, P3 ;  /* 0x000000aa0c0c7208 */ /* 0x000fe20001800000 */
[----:B------:R-:W-:Y:S01]  /*f160*/  @!P4 FMUL R178, R178, 16777216 ;  /* 0x4b800000b2b2c820 */ /* 0x000fe20000400000 */
[----:B------:R-:W-:Y:S01]  /*f170*/  @!P5 FMUL R179, R179, 16777216 ;  /* 0x4b800000b3b3d820 */ /* 0x000fe20000400000 */
[----:B------:R-:W-:Y:S02]  /*f180*/  @!P6 FMUL R135, R135, 16777216 ;  /* 0x4b8000008787e820 */ /* 0x000fe40000400000 */
[----:B------:R-:W-:Y:S02]  /*f190*/  @!P6 FMUL R12, R12, 16777216 ;  /* 0x4b8000000c0ce820 */ /* 0x000fe40000400000 */
[----:B------:R-:W2:Y:S08]  /*f1a0*/  MUFU.RCP R178, R178 ;  /* 0x000000b200b27308 */ /* 0x000eb00000001000 */
[----:B------:R-:W3:Y:S01]  /*f1b0*/  MUFU.RCP R179, R179 ;  /* 0x000000b300b37308 */ /* 0x000ee20000001000 */
[C---:B-1----:R-:W-:Y:S01]  /*f1c0*/  FMUL R135, R180.reuse, R135 ;  /* 0x00000087b4877220 */ /* 0x042fe20000400000 */
[----:B------:R-:W-:Y:S01]  /*f1d0*/  FMUL R12, R180, R12 ;  /* 0x0000000cb40c7220 */ /* 0x000fe20000400000 */
[----:B0-----:R-:W-:-:S04]  /*f1e0*/  SHF.L.U32 R147, R166, 0x7, RZ ;  /* 0x00000007a6937819 */ /* 0x001fc800000006ff */
[----:B------:R-:W-:Y:S02]  /*f1f0*/  F2FP.BF16.F32.PACK_AB R12, R135, R12 ;  /* 0x0000000c870c723e */ /* 0x000fe400000010ff */
[C---:B------:R-:W-:Y:S02]  /*f200*/  LOP3.LUT R135, R166.reuse, 0xf, RZ, 0xc0, !PT ;  /* 0x0000000fa6877812 */ /* 0x040fe400078ec0ff */
[----:B------:R-:W-:Y:S01]  /*f210*/  SHF.L.U32 R150, R166, 0x3, RZ ;  /* 0x00000003a6967819 */ /* 0x000fe200000006ff */
[----:B------:R-:W-:Y:S01]  /*f220*/  @!P4 FMUL R13, R13, 16777216 ;  /* 0x4b8000000d0dc820 */ /* 0x000fe20000400000 */
[----:B------:R-:W-:Y:S02]  /*f230*/  LOP3.LUT R147, R147, 0x800, RZ, 0xc0, !PT ;  /* 0x0000080093937812 */ /* 0x000fe400078ec0ff */
[----:B------:R-:W-:Y:S02]  /*f240*/  LEA R135, R135, UR4, 0x4 ;  /* 0x0000000487877c11 */ /* 0x000fe4000f8e20ff */
[----:B------:R-:W-:Y:S01]  /*f250*/  LOP3.LUT R151, R150, 0x700, RZ, 0xc0, !PT ;  /* 0x0000070096977812 */ /* 0x000fe200078ec0ff */
[----:B------:R-:W-:Y:S01]  /*f260*/  @!P5 FMUL R15, R15, 16777216 ;  /* 0x4b8000000f0fd820 */ /* 0x000fe20000400000 */
[----:B------:R-:W-:Y:S01]  /*f270*/  @!P5 FMUL R14, R14, 16777216 ;  /* 0x4b8000000e0ed820 */ /* 0x000fe20000400000 */
[----:B------:R-:W-:Y:S01]  /*f280*/  @!P4 FMUL R24, R24, 16777216 ;  /* 0x4b8000001818c820 */ /* 0x000fe20000400000 */
[----:B------:R-:W-:Y:S01]  /*f290*/  IADD3 R135, R151, R135, R147 ;  /* 0x0000008797877210 */ /* 0x000fe20007ffe093 */
[C---:B--2---:R-:W-:Y:S01]  /*f2a0*/  FMUL R147, R178.reuse, R13 ;  /* 0x0000000db2937220 */ /* 0x044fe20000400000 */
[C---:B---3--:R-:W-:Y:S01]  /*f2b0*/  FMUL R13, R179.reuse, R15 ;  /* 0x0000000fb30d7220 */ /* 0x048fe20000400000 */
[----:B------:R-:W-:Y:S01]  /*f2c0*/  FMUL R14, R179, R14 ;  /* 0x0000000eb30e7220 */ /* 0x000fe20000400000 */
[C---:B------:R-:W-:Y:S01]  /*f2d0*/  FMUL R27, R177.reuse, R27 ;  /* 0x0000001bb11b7220 */ /* 0x040fe20000400000 */
[----:B------:R-:W-:Y:S01]  /*f2e0*/  FMUL R26, R177, R26 ;  /* 0x0000001ab11a7220 */ /* 0x000fe20000400000 */
[----:B------:R-:W-:-:S02]  /*f2f0*/  FMUL R24, R178, R24 ;  /* 0x00000018b2187220 */ /* 0x000fc40000400000 */
[----:B------:R-:W-:Y:S02]  /*f300*/  F2FP.BF16.F32.PACK_AB R13, R13, R14 ;  /* 0x0000000e0d0d723e */ /* 0x000fe400000010ff */
[----:B------:R-:W-:Y:S02]  /*f310*/  F2FP.BF16.F32.PACK_AB R15, R27, R26 ;  /* 0x0000001a1b0f723e */ /* 0x000fe400000010ff */
[----:B------:R-:W-:Y:S01]  /*f320*/  F2FP.BF16.F32.PACK_AB R14, R147, R24 ;  /* 0x00000018930e723e */ /* 0x000fe200000010ff */
[----:B------:R-:W-:Y:S01]  /*f330*/  BAR.SYNC.DEFER_BLOCKING 0x0 ;  /* 0x0000000000007b1d */ /* 0x000fe20000010000 */
[----:B------:R-:W-:Y:S01]  /*f340*/  @!P4 FMUL R16, R16, 16777216 ;  /* 0x4b8000001010c820 */ /* 0x000fe20000400000 */
[----:B------:R-:W-:Y:S01]  /*f350*/  @!P4 FMUL R17, R17, 16777216 ;  /* 0x4b8000001111c820 */ /* 0x000fe20000400000 */
[----:B------:R-:W-:Y:S01]  /*f360*/  @!P5 FMUL R18, R18, 16777216 ;  /* 0x4b8000001212d820 */ /* 0x000fe20000400000 */
[----:B------:R-:W-:Y:S01]  /*f370*/  @!P5 FMUL R19, R19, 16777216 ;  /* 0x4b8000001313d820 */ /* 0x000fe20000400000 */
[----:B------:R-:W-:Y:S01]  /*f380*/  LOP3.LUT R24, R166, 0xff, RZ, 0xc0, !PT ;  /* 0x000000ffa6187812 */ /* 0x000fe200078ec0ff */
[----:B------:R0:W-:Y:S02]  /*f390*/  STSM.16.M88.4 [R135], R12 ;  /* 0x0000000c87007844 */ /* 0x0001e40000000200 */
[----:B------:R-:W-:Y:S01]  /*f3a0*/  FMUL R19, R179, R19 ;  /* 0x00000013b3137220 */ /* 0x000fe20000400000 */
[----:B------:R-:W-:Y:S01]  /*f3b0*/  FMUL R17, R178, R17 ;  /* 0x00000011b2117220 */ /* 0x000fe20000400000 */
[----:B------:R-:W-:Y:S01]  /*f3c0*/  LEA R24, R24, UR4, 0x4 ;  /* 0x0000000418187c11 */ /* 0x000fe2000f8e20ff */
[----:B------:R-:W-:Y:S01]  /*f3d0*/  FMUL R138, R168, 0.25 ;  /* 0x3e800000a88a7820 */ /* 0x000fe20000400000 */
[----:B------:R-:W-:Y:S01]  /*f3e0*/  FMUL R139, R167, 0.25 ;  /* 0x3e800000a78b7820 */ /* 0x000fe20000400000 */
[----:B0-----:R-:W-:Y:S01]  /*f3f0*/  FMUL R14, R178, R16 ;  /* 0x00000010b20e7220 */ /* 0x001fe20000400000 */
[----:B------:R-:W-:-:S04]  /*f400*/  FMUL R13, R179, R18 ;  /* 0x00000012b30d7220 */ /* 0x000fc80000400000 */
[----:B------:R-:W-:Y:S02]  /*f410*/  F2FP.BF16.F32.PACK_AB R14, R14, R17 ;  /* 0x000000110e0e723e */ /* 0x000fe400000010ff */
[----:B------:R-:W-:Y:S01]  /*f420*/  F2FP.BF16.F32.PACK_AB R13, R13, R19 ;  /* 0x000000130d0d723e */ /* 0x000fe200000010ff */
[----:B------:R-:W-:Y:S01]  /*f430*/  BAR.SYNC.DEFER_BLOCKING 0x0 ;  /* 0x0000000000007b1d */ /* 0x000fe20000010000 */
[----:B------:R-:W-:Y:S02]  /*f440*/  FSEL R138, R138, R168, P3 ;  /* 0x000000a88a8a7208 */ /* 0x000fe40001800000 */
[----:B------:R-:W-:-:S03]  /*f450*/  FSEL R139, R139, R167, P3 ;  /* 0x000000a78b8b7208 */ /* 0x000fc60001800000 */
[----:B------:R-:W-:Y:S02]  /*f460*/  @!P6 FMUL R138, R138, 16777216 ;  /* 0x4b8000008a8ae820 */ /* 0x000fe40000400000 */
[----:B------:R-:W-:Y:S01]  /*f470*/  @!P6 FMUL R139, R139, 16777216 ;  /* 0x4b8000008b8be820 */ /* 0x000fe20000400000 */
[C---:B------:R-:W-:Y:S01]  /*f480*/  FMUL R31, R177.reuse, R31 ;  /* 0x0000001fb11f7220 */ /* 0x040fe20000400000 */
[----:B------:R-:W0:Y:S01]  /*f490*/  LDS.128 R16, [R24] ;  /* 0x0000000018107984 */ /* 0x000e220000000c00 */
[----:B------:R-:W-:Y:S01]  /*f4a0*/  FMUL R30, R177, R30 ;  /* 0x0000001eb11e7220 */ /* 0x000fe20000400000 */
[C---:B------:R-:W-:Y:S01]  /*f4b0*/  FMUL R12, R180.reuse, R138 ;  /* 0x0000008ab40c7220 */ /* 0x040fe20000400000 */
[----:B------:R-:W-:Y:S01]  /*f4c0*/  FMUL R139, R180, R139 ;  /* 0x0000008bb48b7220 */ /* 0x000fe20000400000 */
[----:B------:R-:W-:Y:S02]  /*f4d0*/  FMUL R22, R169, 0.25 ;  /* 0x3e800000a9167820 */ /* 0x000fe40000400000 */
[----:B------:R-:W-:-:S02]  /*f4e0*/  F2FP.BF16.F32.PACK_AB R15, R31, R30 ;  /* 0x0000001e1f0f723e */ /* 0x000fc400000010ff */
[----:B------:R-:W-:Y:S01]  /*f4f0*/  F2FP.BF16.F32.PACK_AB R12, R12, R139 ;  /* 0x0000008b0c0c723e */ /* 0x000fe200000010ff */
[----:B------:R-:W-:Y:S01]  /*f500*/  BAR.SYNC.DEFER_BLOCKING 0x0 ;  /* 0x0000000000007b1d */ /* 0x000fe20000010000 */
[----:B------:R-:W-:Y:S02]  /*f510*/  FSEL R22, R22, R169, P3 ;  /* 0x000000a916167208 */ /* 0x000fe40001800000 */
[----:B------:R-:W-:-:S05]  /*f520*/  MOV R169, R23 ;  /* 0x0000001700a97202 */ /* 0x000fca0000000f00 */
[----:B------:R-:W-:-:S05]  /*f530*/  FMUL R23, R169, 0.25 ;  /* 0x3e800000a9177820 */ /* 0x000fca0000400000 */
[----:B------:R-:W-:Y:S01]  /*f540*/  FSEL R23, R23, R169, P3 ;  /* 0x000000a917177208 */ /* 0x000fe20001800000 */
[----:B------:R1:W-:Y:S01]  /*f550*/  STSM.16.M88.4 [R135], R12 ;  /* 0x0000000c87007844 */ /* 0x0003e20000000200 */
[----:B------:R-:W-:Y:S01]  /*f560*/  @!P5 FMUL R20, R20, 16777216 ;  /* 0x4b8000001414d820 */ /* 0x000fe20000400000 */
[----:B------:R-:W-:Y:S01]  /*f570*/  @!P5 FMUL R21, R21, 16777216 ;  /* 0x4b8000001515d820 */ /* 0x000fe20000400000 */
[----:B------:R-:W-:Y:S01]  /*f580*/  @!P6 FMUL R22, R22, 16777216 ;  /* 0x4b8000001616e820 */ /* 0x000fe20000400000 */
[----:B------:R-:W-:Y:S02]  /*f590*/  @!P6 FMUL R23, R23, 16777216 ;  /* 0x4b8000001717e820 */ /* 0x000fe40000400000 */
[C---:B------:R-:W-:Y:S02]  /*f5a0*/  FMUL R21, R179.reuse, R21 ;  /* 0x00000015b3157220 */ /* 0x040fe40000400000 */
[C---:B------:R-:W-:Y:S01]  /*f5b0*/  FMUL R23, R180.reuse, R23 ;  /* 0x00000017b4177220 */ /* 0x040fe20000400000 */
[----:B-1----:R-:W-:Y:S01]  /*f5c0*/  FMUL R13, R179, R20 ;  /* 0x00000014b30d7220 */ /* 0x002fe20000400000 */
[----:B------:R-:W-:-:S04]  /*f5d0*/  FMUL R12, R180, R22 ;  /* 0x00000016b40c7220 */ /* 0x000fc80000400000 */
[----:B------:R-:W-:Y:S02]  /*f5e0*/  F2FP.BF16.F32.PACK_AB R13, R13, R21 ;  /* 0x000000150d0d723e */ /* 0x000fe400000010ff */
[----:B------:R-:W-:Y:S01]  /*f5f0*/  F2FP.BF16.F32.PACK_AB R12, R12, R23 ;  /* 0x000000170c0c723e */ /* 0x000fe200000010ff */
[----:B------:R-:W-:Y:S01]  /*f600*/  BAR.SYNC.DEFER_BLOCKING 0x0 ;  /* 0x0000000000007b1d */ /* 0x000fe20000010000 */
[----:B------:R-:W-:Y:S01]  /*f610*/  @!P4 FMUL R33, R33, 16777216 ;  /* 0x4b8000002121c820 */ /* 0x000fe20000400000 */
[----:B------:R-:W-:Y:S01]  /*f620*/  @!P4 FMUL R32, R32, 16777216 ;  /* 0x4b8000002020c820 */ /* 0x000fe20000400000 */
[----:B------:R-:W-:Y:S01]  /*f630*/  MOV R27, R158 ;  /* 0x0000009e001b7202 */ /* 0x000fe20000000f00 */
[C---:B------:R-:W-:Y:S01]  /*f640*/  FMUL R35, R177.reuse, R35 ;  /* 0x00000023b1237220 */ /* 0x040fe20000400000 */
[----:B------:R-:W-:Y:S01]  /*f650*/  FMUL R34, R177, R34 ;  /* 0x00000022b1227220 */ /* 0x000fe20000400000 */
[C---:B------:R-:W-:Y:S01]  /*f660*/  FMUL R14, R178.reuse, R33 ;  /* 0x00000021b20e7220 */ /* 0x040fe20000400000 */
[----:B------:R-:W-:Y:S01]  /*f670*/  FMUL R32, R178, R32 ;  /* 0x00000020b2207220 */ /* 0x000fe20000400000 */
[----:B------:R-:W-:Y:S01]  /*f680*/  IMAD.MOV.U32 R30, RZ, RZ, R157 ;  /* 0x000000ffff1e7224 */ /* 0x000fe200078e009d */
[----:B------:R-:W2:Y:S01]  /*f690*/  LDL.LU R158, [R1+0x174] ;  /* 0x00017400019e7983 */ /* 0x000ea20000300800 */
[----:B------:R-:W-:-:S02]  /*f6a0*/  MOV R26, R160 ;  /* 0x000000a0001a7202 */ /* 0x000fc40000000f00 */
[----:B------:R-:W-:Y:S01]  /*f6b0*/  MOV R151, R159 ;  /* 0x0000009f00977202 */ /* 0x000fe20000000f00 */
[----:B------:R-:W3:Y:S04]  /*f6c0*/  LDL.LU R157, [R1+0x170] ;  /* 0x00017000019d7983 */ /* 0x000ee80000300800 */
[----:B------:R-:W1:Y:S01]  /*f6d0*/  LDS.128 R20, [R24] ;  /* 0x0000000018147984 */ /* 0x000e620000000c00 */
[----:B------:R-:W-:-:S03]  /*f6e0*/  F2FP.BF16.F32.PACK_AB R14, R14, R32 ;  /* 0x000000200e0e723e */ /* 0x000fc600000010ff */
[----:B------:R-:W4:Y:S01]  /*f6f0*/  LDL.LU R160, [R1+0x164] ;  /* 0x0001640001a07983 */ /* 0x000f220000300800 */
[----:B------:R-:W-:Y:S01]  /*f700*/  F2FP.BF16.F32.PACK_AB R15, R35, R34 ;  /* 0x00000022230f723e */ /* 0x000fe200000010ff */
[----:B------:R-:W-:Y:S06]  /*f710*/  BAR.SYNC.DEFER_BLOCKING 0x0 ;  /* 0x0000000000007b1d */ /* 0x000fec0000010000 */
[----:B------:R-:W5:Y:S04]  /*f720*/  LDL.LU R159, [R1+0x160] ;  /* 0x00016000019f7983 */ /* 0x000f680000300800 */
[----:B------:R-:W3:Y:S04]  /*f730*/  LDL.LU R170, [R1+0x154] ;  /* 0x0001540001aa7983 */ /* 0x000ee80000300800 */
[----:B------:R-:W4:Y:S04]  /*f740*/  LDL.LU R169, [R1+0x150] ;  /* 0x0001500001a97983 */ /* 0x000f280000300800 */
[----:B------:R-:W4:Y:S04]  /*f750*/  LDL.LU R172, [R1+0x144] ;  /* 0x0001440001ac7983 */ /* 0x000f280000300800 */
[----:B------:R-:W4:Y:S04]  /*f760*/  LDL.LU R171, [R1+0x140] ;  /* 0x0001400001ab7983 */ /* 0x000f280000300800 */
[----:B------:R-:W4:Y:S04]  /*f770*/  LDL.LU R177, [R1+0x130] ;  /* 0x0001300001b17983 */ /* 0x000f280000300800 */
[----:B------:R-:W4:Y:S04]  /*f780*/  LDL.LU R181, [R1+0x124] ;  /* 0x0001240001b57983 */ /* 0x000f280000300800 */
[----:B------:R0:W-:Y:S04]  /*f790*/  STSM.16.M88.4 [R135], R12 ;  /* 0x0000000c87007844 */ /* 0x0001e80000000200 */
[----:B------:R-:W4:Y:S04]  /*f7a0*/  LDL.LU R182, [R1+0x120] ;  /* 0x0001200001b67983 */ /* 0x000f280000300800 */
[----:B------:R-:W4:Y:S01]  /*f7b0*/  LDL.LU R147, [R1+0x104] ;  /* 0x0001040001937983 */ /* 0x000f220000300800 */
[----:B------:R-:W-:-:S03]  /*f7c0*/  @!P4 FMUL R149, R149, 16777216 ;  /* 0x4b8000009595c820 */ /* 0x000fc60000400000 */
[----:B------:R-:W4:Y:S01]  /*f7d0*/  LDL.LU R188, [R1+0x100] ;  /* 0x0001000001bc7983 */ /* 0x000f220000300800 */
[----:B0-----:R-:W-:-:S03]  /*f7e0*/  LOP3.LUT R12, R150, 0x38, RZ, 0xc0, !PT ;  /* 0x00000038960c7812 */ /* 0x001fc600078ec0ff */
[----:B------:R-:W4:Y:S01]  /*f7f0*/  LDL.LU R196, [R1+0xf0] ;  /* 0x0000f00001c47983 */ /* 0x000f220000300800 */
[----:B------:R-:W-:Y:S01]  /*f800*/  LOP3.LUT R13, R166, 0xf0, RZ, 0xc0, !PT ;  /* 0x000000f0a60d7812 */ /* 0x000fe200078ec0ff */
[----:B------:R-:W-:Y:S01]  /*f810*/  @!P4 FMUL R148, R148, 16777216 ;  /* 0x4b8000009494c820 */ /* 0x000fe20000400000 */
[----:B------:R-:W-:Y:S01]  /*f820*/  @!P4 FMUL R145, R145, 16777216 ;  /* 0x4b8000009191c820 */ /* 0x000fe20000400000 */
[----:B------:R-:W4:Y:S01]  /*f830*/  LDL.LU R198, [R1+0xe4] ;  /* 0x0000e40001c67983 */ /* 0x000f220000300800 */
[----:B------:R-:W-:Y:S01]  /*f840*/  @!P4 FMUL R144, R144, 16777216 ;  /* 0x4b8000009090c820 */ /* 0x000fe20000400000 */
        /* <DEDUP_REMOVED lines=54> */
[----:B------:R-:W-:Y:S01]  /*fbb0*/  IADD3 R12, R12, UR4, RZ ;  /* 0x000000040c0c7c10 */ /* 0x000fe2000fffe0ff */
[----:B------:R-:W4:Y:S01]  /*fbc0*/  LDL.LU R197, [R1+0xe0] ;  /* 0x0000e00001c57983 */ /* 0x000f220000300800 */
[----:B------:R-:W-:-:S03]  /*fbd0*/  ISETP.GE.U32.AND P4, PT, R4, 0x7f800000, PT ;  /* 0x7f8000000400780c */ /* 0x000fc60003f86070 */
[----:B------:R-:W4:Y:S01]  /*fbe0*/  LDL.LU R210, [R1+0xc4] ;  /* 0x0000c40001d27983 */ /* 0x000f220000300800 */
[----:B------:R-:W-:Y:S02]  /*fbf0*/  LEA R12, R13, R12, 0x2 ;  /* 0x0000000c0d0c7211 */ /* 0x000fe400078e10ff */
[----:B------:R-:W-:Y:S01]  /*fc00*/  SHF.R.U32.HI R199, RZ, 0x1, R166 ;  /* 0x00000001ffc77819 */ /* 0x000fe200000116a6 */
[----:B------:R-:W4:Y:S04]  /*fc10*/  LDL.LU R209, [R1+0xc0] ;  /* 0x0000c00001d17983 */ /* 0x000f280000300800 */
[----:B------:R-:W4:Y:S01]  /*fc20*/  LDL.LU R13, [R1+0xb0] ;  /* 0x0000b000010d7983 */ /* 0x000f220000300800 */
[----:B------:R-:W-:-:S03]  /*fc30*/  LOP3.LUT R199, R199, 0x4, RZ, 0xc0, !PT ;  /* 0x00000004c7c77812 */ /* 0x000fc600078ec0ff */
[----:B------:R-:W4:Y:S04]  /*fc40*/  LDL.LU R14, [R1+0xa4] ;  /* 0x0000a400010e7983 */ /* 0x000f280000300800 */
[----:B------:R-:W4:Y:S04]  /*fc50*/  LDL.LU R15, [R1+0xa0] ;  /* 0x0000a000010f7983 */ /* 0x000f280000300800 */
[----:B------:R-:W4:Y:S04]  /*fc60*/  LDL.LU R35, [R1+0x94] ;  /* 0x0000940001237983 */ /* 0x000f280000300800 */
[----:B------:R-:W4:Y:S01]  /*fc70*/  LDL.LU R32, [R1+0x90] ;  /* 0x0000900001207983 */ /* 0x000f220000300800 */
[----:B------:R-:W-:-:S03]  /*fc80*/  IADD3 R199, R199, R12, RZ ;  /* 0x0000000cc7c77210 */ /* 0x000fc60007ffe0ff */
[----:B------:R-:W4:Y:S01]  /*fc90*/  LDL.LU R212, [R1+0x50] ;  /* 0x0000500001d47983 */ /* 0x000f220000300800 */
[----:B------:R-:W-:-:S03]  /*fca0*/  @P4 MOV R12, 0x7f800000 ;  /* 0x7f800000000c4802 */ /* 0x000fc60000000f00 */
[----:B------:R-:W4:Y:S01]  /*fcb0*/  LDL.LU R211, [R1+0x44] ;  /* 0x0000440001d37983 */ /* 0x000f220000300800 */
[----:B------:R-:W-:-:S03]  /*fcc0*/  FMUL R192, R178, R148 ;  /* 0x00000094b2c07220 */ /* 0x000fc60000400000 */
[----:B------:R-:W4:Y:S01]  /*fcd0*/  LDL.LU R227, [R1+0x40] ;  /* 0x0000400001e37983 */ /* 0x000f220000300800 */
[----:B------:R-:W-:-:S03]  /*fce0*/  FMUL R191, R178, R145 ;  /* 0x00000091b2bf7220 */ /* 0x000fc60000400000 */
[----:B------:R-:W4:Y:S01]  /*fcf0*/  LDL.LU R242, [R1+0x34] ;  /* 0x0000340001f27983 */ /* 0x000f220000300800 */
[----:B------:R-:W-:-:S03]  /*fd00*/  FMUL R190, R178, R144 ;  /* 0x00000090b2be7220 */ /* 0x000fc60000400000 */
[----:B------:R-:W4:Y:S01]  /*fd10*/  LDL.LU R243, [R1+0x30] ;  /* 0x0000300001f37983 */ /* 0x000f220000300800 */
[----:B------:R-:W-:-:S03]  /*fd20*/  FMUL R186, R178, R140 ;  /* 0x0000008cb2ba7220 */ /* 0x000fc60000400000 */
[----:B------:R-:W4:Y:S01]  /*fd30*/  LDL.LU R148, [R1+0x180] ;  /* 0x0001800001947983 */ /* 0x000f220000300800 */
[----:B------:R-:W-:Y:S01]  /*fd40*/  @!P5 FMUL R7, R7, 16777216 ;  /* 0x4b8000000707d820 */ /* 0x000fe20000400000 */
[----:B------:R-:W-:Y:S02]  /*fd50*/  FMUL R168, R178, R124 ;  /* 0x0000007cb2a87220 */ /* 0x000fe40000400000 */
[----:B------:R-:W4:Y:S01]  /*fd60*/  LDL.LU R145, [R1+0x110] ;  /* 0x0001100001917983 */ /* 0x000f220000300800 */
[----:B------:R-:W-:Y:S01]  /*fd70*/  MOV R31, R156 ;  /* 0x0000009c001f7202 */ /* 0x000fe20000000f00 */
[----:B------:R-:W-:Y:S02]  /*fd80*/  @P4 FFMA.FTZ R208, R4, R12, +INF ;  /* 0x7f80000004d04423 */ /* 0x000fe4000001000c */
[----:B------:R-:W4:Y:S01]  /*fd90*/  LDL.LU R144, [R1+0x114] ;  /* 0x0001140001907983 */ /* 0x000f220000300800 */
[----:B------:R-:W-:Y:S01]  /*fda0*/  @!P5 FMUL R87, R87, 16777216 ;  /* 0x4b8000005757d820 */ /* 0x000fe20000400000 */
[----:B------:R-:W-:Y:S01]  /*fdb0*/  @!P5 FMUL R102, R102, 16777216 ;  /* 0x4b8000006666d820 */ /* 0x000fe20000400000 */
[C---:B------:R-:W-:Y:S01]  /*fdc0*/  FMUL R183, R178.reuse, R133 ;  /* 0x00000085b2b77220 */ /* 0x040fe20000400000 */
[----:B------:R-:W4:Y:S01]  /*fdd0*/  LDL.LU R140, [R1+0xf4] ;  /* 0x0000f400018c7983 */ /* 0x000f220000300800 */
[----:B------:R-:W-:Y:S01]  /*fde0*/  FMUL R166, R178, R120 ;  /* 0x00000078b2a67220 */ /* 0x000fe20000400000 */
[----:B------:R-:W-:Y:S01]  /*fdf0*/  FSETP.NEU.AND P4, PT, R4, RZ, PT ;  /* 0x000000ff0400720b */ /* 0x000fe20003f8d000 */
[C---:B------:R-:W-:Y:S01]  /*fe00*/  FMUL R156, R178.reuse, R108 ;  /* 0x0000006cb29c7220 */ /* 0x040fe20000400000 */
[----:B------:R-:W4:Y:S01]  /*fe10*/  LDL.LU R124, [R1+0x54] ;  /* 0x00005400017c7983 */ /* 0x000f220000300800 */
[----:B------:R-:W-:Y:S01]  /*fe20*/  MOV R133, R154 ;  /* 0x0000009a00857202 */ /* 0x000fe20000000f00 */
[C---:B------:R-:W-:Y:S01]  /*fe30*/  FMUL R154, R178.reuse, R104 ;  /* 0x00000068b29a7220 */ /* 0x040fe20000400000 */
[----:B------:R-:W-:Y:S01]  /*fe40*/  MOV R4, R152 ;  /* 0x0000009800047202 */ /* 0x000fe20000000f00 */
[----:B------:R-:W4:Y:S01]  /*fe50*/  LDL.LU R120, [R1+0x60] ;  /* 0x0000600001787983 */ /* 0x000f220000300800 */
[C---:B------:R-:W-:Y:S01]  /*fe60*/  FMUL R193, R178.reuse, R149 ;  /* 0x00000095b2c17220 */ /* 0x040fe20000400000 */
[C---:B------:R-:W-:Y:S01]  /*fe70*/  FMUL R187, R178.reuse, R141 ;  /* 0x0000008db2bb7220 */ /* 0x040fe20000400000 */
[----:B------:R-:W-:Y:S01]  /*fe80*/  FMUL R152, R178, R100 ;  /* 0x00000064b2987220 */ /* 0x000fe20000400000 */
[----:B------:R-:W4:Y:S01]  /*fe90*/  LDL.LU R108, [R1+0x64] ;  /* 0x00006400016c7983 */ /* 0x000f220000300800 */
[C---:B------:R-:W-:Y:S01]  /*fea0*/  FMUL R149, R179.reuse, R7 ;  /* 0x00000007b3957220 */ /* 0x040fe20000400000 */
[----:B------:R-:W-:-:S02]  /*feb0*/  FMUL R141, R179, R87 ;  /* 0x00000057b38d7220 */ /* 0x000fc40000400000 */
[----:B------:R-:W4:Y:S01]  /*fec0*/  LDL.LU R104, [R1+0x70] ;  /* 0x0000700001687983 */ /* 0x000f220000300800 */
[----:B------:R-:W-:Y:S01]  /*fed0*/  MOV R34, R164 ;  /* 0x000000a400227202 */ /* 0x000fe20000000f00 */
[----:B------:R-:W-:Y:S01]  /*fee0*/  @!P5 FMUL R103, R103, 16777216 ;  /* 0x4b8000006767d820 */ /* 0x000fe20000400000 */
[----:B------:R-:W-:Y:S01]  /*fef0*/  FMUL R87, R179, R102 ;  /* 0x00000066b3577220 */ /* 0x000fe20000400000 */
[----:B------:R-:W4:Y:S01]  /*ff00*/  LDL.LU R100, [R1+0x80] ;  /* 0x0000800001647983 */ /* 0x000f220000300800 */
[----:B------:R-:W-:Y:S01]  /*ff10*/  MOV R150, R165 ;  /* 0x000000a500967202 */ /* 0x000fe20000000f00 */
[----:B------:R-:W-:Y:S01]  /*ff20*/  @!P5 FMUL R106, R106, 16777216 ;  /* 0x4b8000006a6ad820 */ /* 0x000fe20000400000 */
[----:B------:R-:W-:Y:S01]  /*ff30*/  MOV R12, R155 ;  /* 0x0000009b000c7202 */ /* 0x000fe20000000f00 */
[----:B------:R-:W4:Y:S01]  /*ff40*/  LDL.LU R7, [R1+0xb4] ;  /* 0x0000b40001077983 */ /* 0x000f220000300800 */
[----:B------:R-:W-:Y:S01]  /*ff50*/  MOV R33, R163 ;  /* 0x000000a300217202 */ /* 0x000fe20000000f00 */
[----:B------:R-:W-:Y:S01]  /*ff60*/  @!P5 FMUL R107, R107, 16777216 ;  /* 0x4b8000006b6bd820 */ /* 0x000fe20000400000 */
[----:B------:R-:W-:Y:S01]  /*ff70*/  MOV R138, R161 ;  /* 0x000000a1008a7202 */ /* 0x000fe20000000f00 */
[----:B------:R-:W4:Y:S01]  /*ff80*/  LDL.LU R102, [R1+0x84] ;  /* 0x0000840001667983 */ /* 0x000f220000300800 */
[----:B------:R-:W-:Y:S01]  /*ff90*/  FMUL R165, R178, R117 ;  /* 0x00000075b2a57220 */ /* 0x000fe20000400000 */
[----:B------:R-:W-:Y:S01]  /*ffa0*/  MOV R139, R162 ;  /* 0x000000a2008b7202 */ /* 0x000fe20000000f00 */
[----:B------:R-:W-:Y:S01]  /*ffb0*/  @!P5 FMUL R110, R110, 16777216 ;  /* 0x4b8000006e6ed820 */ /* 0x000fe20000400000 */
[C---:B------:R-:W-:Y:S01]  /*ffc0*/  FMUL R163, R178.reuse, R113 ;  /* 0x00000071b2a37220 */ /* 0x040fe20000400000 */
[C---:B------:R-:W-:Y:S01]  /*ffd0*/  FMUL R117, R178.reuse, R44 ;  /* 0x0000002cb2757220 */ /* 0x040fe20000400000 */
[C---:B------:R-:W-:Y:S01]  /*ffe0*/  FMUL R174, R178.reuse, R128 ;  /* 0x00000080b2ae7220 */ /* 0x040fe20000400000 */
[C---:B------:R-:W-:Y:S01]  /*fff0*/  FMUL R113, R178.reuse, R48 ;  /* 0x00000030b2717220 */ /* 0x040fe20000400000 */
[----:B------:R-:W-:Y:S01]  /*10000*/  MOV R44, R34 ;  /* 0x00000022002c7202 */ /* 0x000fe20000000f00 */
[C---:B------:R-:W-:Y:S01]  /*10010*/  FMUL R184, R178.reuse, R136 ;  /* 0x00000088b2b87220 */ /* 0x040fe20000400000 */
[----:B------:R-:W-:Y:S01]  /*10020*/  MOV R48, R12 ;  /* 0x0000000c00307202 */ /* 0x000fe20000000f00 */
[C---:B------:R-:W-:Y:S01]  /*10030*/  FMUL R34, R178.reuse, R37 ;  /* 0x00000025b2227220 */ /* 0x040fe20000400000 */
[C---:B------:R-:W-:Y:S01]  /*10040*/  FMUL R128, R179.reuse, R103 ;  /* 0x00000067b3807220 */ /* 0x040fe20000400000 */
[----:B------:R-:W-:Y:S01]  /*10050*/  FMUL R12, R178, R40 ;  /* 0x00000028b20c7220 */ /* 0x000fe20000400000 */
[----:B------:R-:W-:Y:S01]  /*10060*/  MOV R37, R138 ;  /* 0x0000008a00257202 */ /* 0x000fe20000000f00 */
[----:B------:R-:W4:Y:S01]  /*10070*/  LDL.LU R103, [R1+0x74] ;  /* 0x0000740001677983 */ /* 0x000f220000300800 */
[C---:B------:R-:W-:Y:S01]  /*10080*/  FMUL R136, R179.reuse, R106 ;  /* 0x0000006ab3887220 */ /* 0x040fe20000400000 */
[----:B------:R-:W-:Y:S01]  /*10090*/  MOV R40, R139 ;  /* 0x0000008b00287202 */ /* 0x000fe20000000f00 */
[C---:B------:R-:W-:Y:S01]  /*100a0*/  FMUL R138, R179.reuse, R107 ;  /* 0x0000006bb38a7220 */ /* 0x040fe20000400000 */
[----:B------:R-:W4:Y:S01]  /*100b0*/  LDL.LU R106, [R1+0xd0] ;  /* 0x0000d000016a7983 */ /* 0x000f220000300800 */
[----:B------:R-:W-:-:S03]  /*100c0*/  FMUL R139, R179, R110 ;  /* 0x0000006eb38b7220 */ /* 0x000fc60000400000 */
[----:B------:R-:W4:Y:S01]  /*100d0*/  LDL.LU R107, [R1+0xd4] ;  /* 0x0000d400016b7983 */ /* 0x000f220000300800 */
[----:B------:R-:W-:-:S03]  /*100e0*/  @!P5 FMUL R111, R111, 16777216 ;  /* 0x4b8000006f6fd820 */ /* 0x000fc60000400000 */
[----:B------:R-:W4:Y:S01]  /*100f0*/  LDL.LU R110, [R1+0x134] ;  /* 0x00013400016e7983 */ /* 0x000f220000300800 */
[C---:B------:R-:W-:Y:S01]  /*10100*/  FMUL R167, R178.reuse, R121 ;  /* 0x00000079b2a77220 */ /* 0x040fe20000400000 */
[----:B------:R-:W-:Y:S02]  /*10110*/  FMUL R121, R179, R111 ;  /* 0x0000006fb3797220 */ /* 0x000fe40000400000 */
[----:B------:R-:W4:Y:S01]  /*10120*/  LDL.LU R111, [R1+0x184] ;  /* 0x00018400016f7983 */ /* 0x000f220000300800 */
        /* <DEDUP_REMOVED lines=39> */
[----:B------:R-:W-:Y:S01]  /*103a0*/  @!P5 FMUL R91, R91, 16777216 ;  /* 0x4b8000005b5bd820 */ /* 0x000fe20000400000 */
[----:B------:R-:W-:Y:S01]  /*103b0*/  MOV R36, R26 ;  /* 0x0000001a00247202 */ /* 0x000fe20000000f00 */
[----:B------:R-:W-:Y:S01]  /*103c0*/  @!P5 FMUL R95, R95, 16777216 ;  /* 0x4b8000005f5fd820 */ /* 0x000fe20000400000 */
[----:B------:R-:W-:Y:S01]  /*103d0*/  MOV R26, R151 ;  /* 0x00000097001a7202 */ /* 0x000fe20000000f00 */
[----:B------:R-:W-:Y:S01]  /*103e0*/  FMUL R137, R179, R91 ;  /* 0x0000005bb3897220 */ /* 0x000fe20000400000 */
[----:B------:R-:W-:Y:S01]  /*103f0*/  @!P5 FMUL R5, R5, 16777216 ;  /* 0x4b8000000505d820 */ /* 0x000fe20000400000 */
[----:B------:R-:W-:Y:S01]  /*10400*/  @!P5 FMUL R130, R130, 16777216 ;  /* 0x4b8000008282d820 */ /* 0x000fe20000400000 */
[----:B------:R-:W-:Y:S01]  /*10410*/  MOV R91, R26 ;  /* 0x0000001a005b7202 */ /* 0x000fe20000000f00 */
[----:B------:R-:W-:Y:S01]  /*10420*/  FMUL R26, R30, 0.25 ;  /* 0x3e8000001e1a7820 */ /* 0x000fe20000400000 */
[C---:B------:R-:W-:Y:S01]  /*10430*/  FMUL R129, R179.reuse, R95 ;  /* 0x0000005fb3817220 */ /* 0x040fe20000400000 */
[C---:B------:R-:W-:Y:S01]  /*10440*/  FMUL R151, R179.reuse, R5 ;  /* 0x00000005b3977220 */ /* 0x040fe20000400000 */
[----:B------:R-:W-:Y:S01]  /*10450*/  @!P5 FMUL R6, R6, 16777216 ;  /* 0x4b8000000606d820 */ /* 0x000fe20000400000 */
[----:B------:R-:W-:Y:S01]  /*10460*/  @!P5 FMUL R134, R134, 16777216 ;  /* 0x4b8000008686d820 */ /* 0x000fe20000400000 */
[----:B------:R-:W-:Y:S01]  /*10470*/  FSEL R26, R26, R30, P3 ;  /* 0x0000001e1a1a7208 */ /* 0x000fe20001800000 */
[----:B------:R-:W-:Y:S01]  /*10480*/  FMUL R30, R36, 0.25 ;  /* 0x3e800000241e7820 */ /* 0x000fe20000400000 */
[----:B------:R-:W-:Y:S01]  /*10490*/  MOV R95, R27 ;  /* 0x0000001b005f7202 */ /* 0x000fe20000000f00 */
[----:B------:R-:W-:Y:S01]  /*104a0*/  FMUL R5, R179, R130 ;  /* 0x00000082b3057220 */ /* 0x000fe20000400000 */
[----:B------:R-:W-:Y:S01]  /*104b0*/  FMUL R27, R31, 0.25 ;  /* 0x3e8000001f1b7820 */ /* 0x000fe20000400000 */
[----:B------:R-:W-:Y:S01]  /*104c0*/  @!P5 FMUL R131, R131, 16777216 ;  /* 0x4b8000008383d820 */ /* 0x000fe20000400000 */
[----:B------:R-:W-:Y:S01]  /*104d0*/  FSEL R30, R30, R36, P3 ;  /* 0x000000241e1e7208 */ /* 0x000fe20001800000 */
[----:B------:R-:W-:Y:S01]  /*104e0*/  FMUL R36, R40, 0.25 ;  /* 0x3e80000028247820 */ /* 0x000fe20000400000 */
[----:B------:R-:W-:Y:S01]  /*104f0*/  MOV R45, R150 ;  /* 0x00000096002d7202 */ /* 0x000fe20000000f00 */
[----:B------:R-:W-:Y:S01]  /*10500*/  BAR.SYNC.DEFER_BLOCKING 0x0 ;  /* 0x0000000000007b1d */ /* 0x000fe20000010000 */
[----:B------:R-:W-:Y:S01]  /*10510*/  FSEL R27, R27, R31, P3 ;  /* 0x0000001f1b1b7208 */ /* 0x000fe20001800000 */
[----:B------:R-:W-:Y:S01]  /*10520*/  FMUL R31, R37, 0.25 ;  /* 0x3e800000251f7820 */ /* 0x000fe20000400000 */
[----:B------:R-:W-:Y:S01]  /*10530*/  MOV R41, R33 ;  /* 0x0000002100297202 */ /* 0x000fe20000000f00 */
[C---:B------:R-:W-:Y:S01]  /*10540*/  FMUL R150, R179.reuse, R6 ;  /* 0x00000006b3967220 */ /* 0x040fe20000400000 */
[----:B------:R-:W-:Y:S01]  /*10550*/  FMUL R6, R179, R134 ;  /* 0x00000086b3067220 */ /* 0x000fe20000400000 */
[----:B------:R-:W-:Y:S01]  /*10560*/  FSEL R36, R36, R40, P3 ;  /* 0x0000002824247208 */ /* 0x000fe20001800000 */
[----:B------:R-:W-:Y:S01]  /*10570*/  FMUL R40, R44, 0.25 ;  /* 0x3e8000002c287820 */ /* 0x000fe20000400000 */
[----:B--2---:R-:W-:Y:S01]  /*10580*/  FMUL R134, R158, 0.25 ;  /* 0x3e8000009e867820 */ /* 0x004fe20000400000 */
[----:B------:R-:W-:Y:S01]  /*10590*/  FSEL R31, R31, R37, P3 ;  /* 0x000000251f1f7208 */ /* 0x000fe20001800000 */
[----:B------:R-:W-:-:S02]  /*105a0*/  FMUL R37, R41, 0.25 ;  /* 0x3e80000029257820 */ /* 0x000fc40000400000 */
[----:B------:R-:W-:Y:S01]  /*105b0*/  FSEL R40, R40, R44, P3 ;  /* 0x0000002c28287208 */ /* 0x000fe20001800000 */
[----:B------:R-:W-:Y:S01]  /*105c0*/  FMUL R44, R48, 0.25 ;  /* 0x3e800000302c7820 */ /* 0x000fe20000400000 */
[----:B------:R-:W-:Y:S01]  /*105d0*/  FSEL R134, R134, R158, P3 ;  /* 0x0000009e86867208 */ /* 0x000fe20001800000 */
[----:B-----5:R-:W-:Y:S01]  /*105e0*/  FMUL R158, R159, 0.25 ;  /* 0x3e8000009f9e7820 */ /* 0x020fe20000400000 */
[----:B------:R-:W-:Y:S01]  /*105f0*/  FSEL R37, R37, R41, P3 ;  /* 0x0000002925257208 */ /* 0x000fe20001800000 */
[----:B------:R-:W-:Y:S01]  /*10600*/  FMUL R33, R179, R131 ;  /* 0x00000083b3217220 */ /* 0x000fe20000400000 */
[----:B------:R-:W-:Y:S01]  /*10610*/  FMUL R41, R45, 0.25 ;  /* 0x3e8000002d297820 */ /* 0x000fe20000400000 */
[----:B------:R-:W-:Y:S01]  /*10620*/  FSEL R44, R44, R48, P3 ;  /* 0x000000302c2c7208 */ /* 0x000fe20001800000 */
[----:B------:R-:W-:Y:S01]  /*10630*/  FMUL R48, R95, 0.25 ;  /* 0x3e8000005f307820 */ /* 0x000fe20000400000 */
[----:B------:R-:W-:Y:S01]  /*10640*/  FSEL R158, R158, R159, P3 ;  /* 0x0000009f9e9e7208 */ /* 0x000fe20001800000 */
[----:B---3--:R-:W-:Y:S01]  /*10650*/  FMUL R159, R170, 0.25 ;  /* 0x3e800000aa9f7820 */ /* 0x008fe20000400000 */
[----:B------:R-:W-:Y:S01]  /*10660*/  FSEL R41, R41, R45, P3 ;  /* 0x0000002d29297208 */ /* 0x000fe20001800000 */
[----:B------:R-:W-:Y:S01]  /*10670*/  FMUL R45, R49, 0.25 ;  /* 0x3e800000312d7820 */ /* 0x000fe20000400000 */
[----:B------:R-:W-:Y:S01]  /*10680*/  FSEL R48, R48, R95, P3 ;  /* 0x0000005f30307208 */ /* 0x000fe20001800000 */
[----:B------:R-:W-:Y:S01]  /*10690*/  FMUL R95, R133, 0.25 ;  /* 0x3e800000855f7820 */ /* 0x000fe20000400000 */
[----:B------:R-:W-:Y:S01]  /*106a0*/  FSEL R159, R159, R170, P3 ;  /* 0x000000aa9f9f7208 */ /* 0x000fe20001800000 */
[----:B----4-:R-:W-:Y:S01]  /*106b0*/  FMUL R170, R171, 0.25 ;  /* 0x3e800000abaa7820 */ /* 0x010fe20000400000 */
[----:B------:R-:W-:Y:S01]  /*106c0*/  FSEL R45, R45, R49, P3 ;  /* 0x000000312d2d7208 */ /* 0x000fe20001800000 */
[----:B------:R-:W-:Y:S01]  /*106d0*/  FMUL R49, R91, 0.25 ;  /* 0x3e8000005b317820 */ /* 0x000fe20000400000 */
[----:B------:R-:W-:-:S02]  /*106e0*/  FSEL R95, R95, R133, P3 ;  /* 0x000000855f5f7208 */ /* 0x000fc40001800000 */
[----:B------:R-:W-:Y:S02]  /*106f0*/  FSEL R170, R170, R171, P3 ;  /* 0x000000abaaaa7208 */ /* 0x000fe40001800000 */
[----:B------:R-:W-:Y:S01]  /*10700*/  FSEL R49, R49, R91, P3 ;  /* 0x0000005b31317208 */ /* 0x000fe20001800000 */
[----:B------:R-:W-:Y:S01]  /*10710*/  FMUL R91, R132, 0.25 ;  /* 0x3e800000845b7820 */ /* 0x000fe20000400000 */
[----:B------:R-:W-:Y:S01]  /*10720*/  @!P5 FMUL R127, R127, 16777216 ;  /* 0x4b8000007f7fd820 */ /* 0x000fe20000400000 */
[----:B------:R-:W-:-:S03]  /*10730*/  @!P5 FMUL R115, R115, 16777216 ;  /* 0x4b8000007373d820 */ /* 0x000fc60000400000 */
[----:B------:R-:W-:Y:S01]  /*10740*/  FMUL R101, R179, R127 ;  /* 0x0000007fb3657220 */ /* 0x000fe20000400000 */
[----:B------:R-:W-:Y:S01]  /*10750*/  FSEL R91, R91, R132, P3 ;  /* 0x000000845b5b7208 */ /* 0x000fe20001800000 */
[----:B------:R-:W-:Y:S01]  /*10760*/  FMUL R125, R179, R115 ;  /* 0x00000073b37d7220 */ /* 0x000fe20000400000 */
[----:B------:R-:W-:Y:S02]  /*10770*/  F2FP.BF16.F32.PACK_AB R33, R33, R6 ;  /* 0x000000062121723e */ /* 0x000fe400000010ff */
[----:B------:R-:W-:Y:S01]  /*10780*/  F2FP.BF16.F32.PACK_AB R101, R101, R5 ;  /* 0x000000056565723e */ /* 0x000fe200000010ff */
        /* <DEDUP_REMOVED lines=25> */
[----:B------:R-:W-:-:S05]  /*10920*/  FMUL R130, R210, 0.25 ;  /* 0x3e800000d2827820 */ /* 0x000fca0000400000 */
[----:B------:R-:W-:Y:S01]  /*10930*/  FSEL R130, R130, R210, P3 ;  /* 0x000000d282827208 */ /* 0x000fe20001800000 */
[----:B------:R-:W-:-:S05]  /*10940*/  FMUL R210, R13, 0.25 ;  /* 0x3e8000000dd27820 */ /* 0x000fca0000400000 */
[----:B------:R-:W-:Y:S01]  /*10950*/  FSEL R210, R210, R13, P3 ;  /* 0x0000000dd2d27208 */ /* 0x000fe20001800000 */
[----:B------:R-:W-:Y:S01]  /*10960*/  FMUL R13, R15, 0.25 ;  /* 0x3e8000000f0d7820 */ /* 0x000fe20000400000 */
[----:B------:R-:W-:-:S04]  /*10970*/  FMUL R131, R209, 0.25 ;  /* 0x3e800000d1837820 */ /* 0x000fc80000400000 */
[----:B------:R-:W-:Y:S01]  /*10980*/  FSEL R13, R13, R15, P3 ;  /* 0x0000000f0d0d7208 */ /* 0x000fe20001800000 */
[----:B------:R-:W-:Y:S01]  /*10990*/  FMUL R15, R32, 0.25 ;  /* 0x3e800000200f7820 */ /* 0x000fe20000400000 */
[----:B------:R-:W-:-:S04]  /*109a0*/  FSEL R131, R131, R209, P3 ;  /* 0x000000d183837208 */ /* 0x000fc80001800000 */
[----:B------:R-:W-:Y:S01]  /*109b0*/  FSEL R15, R15, R32, P3 ;  /* 0x000000200f0f7208 */ /* 0x000fe20001800000 */
        /* <DEDUP_REMOVED lines=8> */
[----:B------:R-:W-:Y:S01]  /*10a40*/  FMUL R209, R7, 0.25 ;  /* 0x3e80000007d17820 */ /* 0x000fe20000400000 */
[----:B------:R-:W-:-:S04]  /*10a50*/  FMUL R32, R102, 0.25 ;  /* 0x3e80000066207820 */ /* 0x000fc80000400000 */
[----:B------:R-:W-:Y:S01]  /*10a60*/  FSEL R209, R209, R7, P3 ;  /* 0x00000007d1d17208 */ /* 0x000fe20001800000 */
[----:B------:R-:W-:Y:S01]  /*10a70*/  FMUL R7, R14, 0.25 ;  /* 0x3e8000000e077820 */ /* 0x000fe20000400000 */
[----:B------:R-:W-:Y:S01]  /*10a80*/  FSEL R32, R32, R102, P3 ;  /* 0x0000006620207208 */ /* 0x000fe20001800000 */
[----:B------:R-:W-:-:S03]  /*10a90*/  FMUL R102, R104, 0.25 ;  /* 0x3e80000068667820 */ /* 0x000fc60000400000 */
[----:B------:R-:W-:Y:S02]  /*10aa0*/  FSEL R7, R7, R14, P3 ;  /* 0x0000000e07077208 */ /* 0x000fe40001800000 */
[----:B------:R-:W-:-:S03]  /*10ab0*/  FSEL R102, R102, R104, P3 ;  /* 0x0000006866667208 */ /* 0x000fc60001800000 */
[----:B------:R-:W-:Y:S01]  /*10ac0*/  @!P6 FMUL R7, R7, 16777216 ;  /* 0x4b8000000707e820 */ /* 0x000fe20000400000 */
[----:B------:R-:W-:Y:S01]  /*10ad0*/  FMUL R104, R120, 0.25 ;  /* 0x3e80000078687820 */ /* 0x000fe20000400000 */
[----:B------:R-:W-:Y:S01]  /*10ae0*/  @!P6 FMUL R102, R102, 16777216 ;  /* 0x4b8000006666e820 */ /* 0x000fe20000400000 */
[----:B------:R-:W-:-:S05]  /*10af0*/  FMUL R171, R110, 0.25 ;  /* 0x3e8000006eab7820 */ /* 0x000fca0000400000 */
[----:B------:R-:W-:Y:S01]  /*10b00*/  FSEL R171, R171, R110, P3 ;  /* 0x0000006eabab7208 */ /* 0x000fe20001800000 */
[----:B------:R-:W-:Y:S01]  /*10b10*/  FMUL R110, R227, 0.25 ;  /* 0x3e800000e36e7820 */ /* 0x000fe20000400000 */
[----:B------:R-:W-:Y:S01]  /*10b20*/  FMUL R132, R111, 0.25 ;  /* 0x3e8000006f847820 */ /* 0x000fe20000400000 */
[----:B------:R-:W-:Y:S01]  /*10b30*/  FMUL R14, R35, 0.25 ;  /* 0x3e800000230e7820 */ /* 0x000fe20000400000 */
[----:B------:R-:W-:Y:S02]  /*10b40*/  FMUL R115, R180, R7 ;  /* 0x00000007b4737220 */ /* 0x000fe40000400000 */
[----:B------:R-:W-:Y:S01]  /*10b50*/  FSEL R110, R110, R227, P3 ;  /* 0x000000e36e6e7208 */ /* 0x000fe20001800000 */
[----:B------:R-:W-:Y:S01]  /*10b60*/  FMUL R227, R180, R102 ;  /* 0x00000066b4e37220 */ /* 0x000fe20000400000 */
[----:B------:R-:W-:Y:S02]  /*10b70*/  F2FP.BF16.F32.PACK_AB R102, R4, R12 ;  /* 0x0000000c0466723e */ /* 0x000fe400000010ff */
[----:B------:R-:W-:Y:S01]  /*10b80*/  FSEL R132, R132, R111, P3 ;  /* 0x0000006f84847208 */ /* 0x000fe20001800000 */
[----:B------:R-:W0:Y:S01]  /*10b90*/  LDS.128 R4, [R24] ;  /* 0x0000000018047984 */ /* 0x000e220000000c00 */
[----:B------:R-:W-:Y:S01]  /*10ba0*/  FSEL R104, R104, R120, P3 ;  /* 0x0000007868687208 */ /* 0x000fe20001800000 */
[----:B------:R-:W-:Y:S01]  /*10bb0*/  FMUL R111, R242, 0.25 ;  /* 0x3e800000f26f7820 */ /* 0x000fe20000400000 */
[----:B------:R-:W-:Y:S01]  /*10bc0*/  FMUL R120, R243, 0.25 ;  /* 0x3e800000f3787820 */ /* 0x000fe20000400000 */
        /* <DEDUP_REMOVED lines=13> */
[----:B------:R-:W-:Y:S01]  /*10ca0*/  FSEL R157, R157, R160, P3 ;  /* 0x000000a09d9d7208 */ /* 0x000fe20001800000 */
[----:B------:R-:W-:Y:S01]  /*10cb0*/  FMUL R160, R169, 0.25 ;  /* 0x3e800000a9a07820 */ /* 0x000fe20000400000 */
[----:B------:R-:W-:Y:S01]  /*10cc0*/  FSEL R14, R14, R35, P3 ;  /* 0x000000230e0e7208 */ /* 0x000fe20001800000 */
[----:B------:R-:W-:Y:S01]  /*10cd0*/  FMUL R35, R100, 0.25 ;  /* 0x3e80000064237820 */ /* 0x000fe20000400000 */
        /* <DEDUP_REMOVED lines=44> */
[----:B------:R-:W-:Y:S01]  /*10fa0*/  @!P6 FMUL R32, R32, 16777216 ;  /* 0x4b8000002020e820 */ /* 0x000fe20000400000 */
[----:B------:R-:W-:Y:S01]  /*10fb0*/  FSEL R160, R160, R169, P3 ;  /* 0x000000a9a0a07208 */ /* 0x000fe20001800000 */
[----:B------:R-:W-:Y:S01]  /*10fc0*/  FMUL R169, R172, 0.25 ;  /* 0x3e800000aca97820 */ /* 0x000fe20000400000 */
[----:B------:R-:W-:Y:S01]  /*10fd0*/  FSEL R35, R35, R100, P3 ;  /* 0x0000006423237208 */ /* 0x000fe20001800000 */
[----:B------:R-:W-:Y:S01]  /*10fe0*/  @!P6 FMUL R111, R111, 16777216 ;  /* 0x4b8000006f6fe820 */ /* 0x000fe20000400000 */
[----:B------:R-:W-:Y:S01]  /*10ff0*/  @!P6 FMUL R120, R120, 16777216 ;  /* 0x4b8000007878e820 */ /* 0x000fe20000400000 */
[----:B------:R-:W-:Y:S01]  /*11000*/  FSEL R179, R179, R182, P3 ;  /* 0x000000b6b3b37208 */ /* 0x000fe20001800000 */
[----:B------:R-:W-:Y:S01]  /*11010*/  FMUL R182, R145, 0.25 ;  /* 0x3e80000091b67820 */ /* 0x000fe20000400000 */
[C---:B------:R-:W-:Y:S01]  /*11020*/  FMUL R123, R180.reuse, R32 ;  /* 0x00000020b47b7220 */ /* 0x040fe20000400000 */
[----:B------:R-:W-:Y:S01]  /*11030*/  FSEL R169, R169, R172, P3 ;  /* 0x000000aca9a97208 */ /* 0x000fe20001800000 */
[----:B------:R-:W-:Y:S01]  /*11040*/  @!P6 FMUL R35, R35, 16777216 ;  /* 0x4b8000002323e820 */ /* 0x000fe20000400000 */
[C---:B------:R-:W-:Y:S01]  /*11050*/  FMUL R32, R180.reuse, R111 ;  /* 0x0000006fb4207220 */ /* 0x040fe20000400000 */
[----:B------:R-:W-:Y:S01]  /*11060*/  FMUL R120, R180, R120 ;  /* 0x00000078b4787220 */ /* 0x000fe20000400000 */
[----:B------:R-:W-:Y:S01]  /*11070*/  FMUL R172, R177, 0.25 ;  /* 0x3e800000b1ac7820 */ /* 0x000fe20000400000 */
[----:B------:R-:W-:Y:S01]  /*11080*/  FSEL R182, R182, R145, P3 ;  /* 0x00000091b6b67208 */ /* 0x000fe20001800000 */
[----:B------:R-:W-:Y:S01]  /*11090*/  FMUL R145, R188, 0.25 ;  /* 0x3e800000bc917820 */ /* 0x000fe20000400000 */
[----:B------:R-:W-:Y:S01]  /*110a0*/  FMUL R127, R180, R35 ;  /* 0x00000023b47f7220 */ /* 0x000fe20000400000 */
[----:B------:R-:W-:-:S02]  /*110b0*/  F2FP.BF16.F32.PACK_AB R32, R32, R120 ;  /* 0x000000782020723e */ /* 0x000fc400000010ff */
[----:B------:R-:W-:Y:S02]  /*110c0*/  F2FP.BF16.F32.PACK_AB R34, R34, R178 ;  /* 0x000000b22222723e */ /* 0x000fe400000010ff */
[----:B------:R-:W-:Y:S01]  /*110d0*/  F2FP.BF16.F32.PACK_AB R35, R143, R142 ;  /* 0x0000008e8f23723e */ /* 0x000fe200000010ff */
[----:B------:R-:W-:Y:S01]  /*110e0*/  BAR.SYNC.DEFER_BLOCKING 0x0 ;  /* 0x0000000000007b1d */ /* 0x000fe20000010000 */
[----:B------:R-:W-:Y:S01]  /*110f0*/  FSEL R172, R172, R177, P3 ;  /* 0x000000b1acac7208 */ /* 0x000fe20001800000 */
[----:B------:R-:W-:Y:S01]  /*11100*/  FMUL R177, R181, 0.25 ;  /* 0x3e800000b5b17820 */ /* 0x000fe20000400000 */
[----:B------:R-:W-:Y:S01]  /*11110*/  FSEL R145, R145, R188, P3 ;  /* 0x000000bc91917208 */ /* 0x000fe20001800000 */
[----:B------:R-:W-:-:S03]  /*11120*/  FMUL R188, R196, 0.25 ;  /* 0x3e800000c4bc7820 */ /* 0x000fc60000400000 */
[----:B------:R-:W-:Y:S01]  /*11130*/  FSEL R177, R177, R181, P3 ;  /* 0x000000b5b1b17208 */ /* 0x000fe20001800000 */
[----:B------:R-:W-:Y:S01]  /*11140*/  FMUL R181, R144, 0.25 ;  /* 0x3e80000090b57820 */ /* 0x000fe20000400000 */
[----:B------:R-:W-:Y:S01]  /*11150*/  FSEL R188, R188, R196, P3 ;  /* 0x000000c4bcbc7208 */ /* 0x000fe20001800000 */
[----:B------:R-:W-:Y:S01]  /*11160*/  FMUL R196, R197, 0.25 ;  /* 0x3e800000c5c47820 */ /* 0x000fe20000400000 */
[----:B------:R-:W-:Y:S02]  /*11170*/  FMUL R100, R103, 0.25 ;  /* 0x3e80000067647820 */ /* 0x000fe40000400000 */
[----:B------:R-:W-:Y:S01]  /*11180*/  FSEL R181, R181, R144, P3 ;  /* 0x00000090b5b57208 */ /* 0x000fe20001800000 */
[----:B------:R-:W-:Y:S01]  /*11190*/  FMUL R144, R147, 0.25 ;  /* 0x3e80000093907820 */ /* 0x000fe20000400000 */
[----:B------:R-:W-:Y:S01]  /*111a0*/  STSM.16.M88.4 [R135], R32 ;  /* 0x0000002087007844 */ /* 0x000fe20000000200 */
[----:B------:R-:W-:Y:S01]  /*111b0*/  BAR.SYNC.DEFER_BLOCKING 0x0 ;  /* 0x0000000000007b1d */ /* 0x000fe20000010000 */
        /* <DEDUP_REMOVED lines=10> */
[----:B------:R-:W-:Y:S01]  /*11260*/  @!P6 FMUL R13, R13, 16777216 ;  /* 0x4b8000000d0de820 */ /* 0x000fe20000400000 */
[----:B------:R-:W-:Y:S01]  /*11270*/  @!P6 FMUL R14, R14, 16777216 ;  /* 0x4b8000000e0ee820 */ /* 0x000fe20000400000 */
[----:B------:R-:W-:Y:S01]  /*11280*/  @!P6 FMUL R15, R15, 16777216 ;  /* 0x4b8000000f0fe820 */ /* 0x000fe20000400000 */
[----:B------:R-:W-:Y:S01]  /*11290*/  FSEL R147, R147, R140, P3 ;  /* 0x0000008c93937208 */ /* 0x000fe20001800000 */
[----:B------:R-:W-:Y:S01]  /*112a0*/  FMUL R140, R198, 0.25 ;  /* 0x3e800000c68c7820 */ /* 0x000fe20000400000 */
[----:B------:R-:W-:Y:S01]  /*112b0*/  FSEL R107, R107, R212, P3 ;  /* 0x000000d46b6b7208 */ /* 0x000fe20001800000 */
[----:B------:R-:W-:Y:S01]  /*112c0*/  FMUL R119, R180, R13 ;  /* 0x0000000db4777220 */ /* 0x000fe20000400000 */
[----:B------:R-:W-:Y:S01]  /*112d0*/  FSEL R108, R108, R211, P3 ;  /* 0x000000d36c6c7208 */ /* 0x000fe20001800000 */
[C---:B------:R-:W-:Y:S01]  /*112e0*/  FMUL R211, R180.reuse, R14 ;  /* 0x0000000eb4d37220 */ /* 0x040fe20000400000 */
[----:B------:R-:W-:Y:S01]  /*112f0*/  FMUL R212, R180, R15 ;  /* 0x0000000fb4d47220 */ /* 0x000fe20000400000 */
[----:B------:R-:W-:Y:S01]  /*11300*/  FSEL R140, R140, R198, P3 ;  /* 0x000000c68c8c7208 */ /* 0x000fe20001800000 */
[----:B------:R-:W-:Y:S01]  /*11310*/  FMUL R198, R106, 0.25 ;  /* 0x3e8000006ac67820 */ /* 0x000fe20000400000 */
[----:B------:R-:W2:Y:S04]  /*11320*/  LDS.128 R12, [R24] ;  /* 0x00000000180c7984 */ /* 0x000ea80000000c00 */
[----:B------:R-:W-:Y:S01]  /*11330*/  FSEL R198, R198, R106, P3 ;  /* 0x0000006ac6c67208 */ /* 0x000fe20001800000 */
[----:B------:R-:W-:Y:S01]  /*11340*/  FMUL R106, R124, 0.25 ;  /* 0x3e8000007c6a7820 */ /* 0x000fe20000400000 */
[----:B------:R-:W-:Y:S01]  /*11350*/  @!P6 FMUL R100, R100, 16777216 ;  /* 0x4b8000006464e820 */ /* 0x000fe20000400000 */
[----:B------:R-:W-:Y:S01]  /*11360*/  @!P6 FMUL R108, R108, 16777216 ;  /* 0x4b8000006c6ce820 */ /* 0x000fe20000400000 */
[----:B------:R-:W-:-:S02]  /*11370*/  @!P6 FMUL R110, R110, 16777216 ;  /* 0x4b8000006e6ee820 */ /* 0x000fc40000400000 */
[----:B------:R-:W-:Y:S01]  /*11380*/  FSEL R106, R106, R124, P3 ;  /* 0x0000007c6a6a7208 */ /* 0x000fe20001800000 */
[C---:B------:R-:W-:Y:S01]  /*11390*/  FMUL R124, R180.reuse, R100 ;  /* 0x00000064b47c7220 */ /* 0x040fe20000400000 */
[----:B------:R-:W-:Y:S01]  /*113a0*/  @!P6 FMUL R103, R103, 16777216 ;  /* 0x4b8000006767e820 */ /* 0x000fe20000400000 */
[C---:B------:R-:W-:Y:S01]  /*113b0*/  FMUL R100, R180.reuse, R108 ;  /* 0x0000006cb4647220 */ /* 0x040fe20000400000 */
[C---:B------:R-:W-:Y:S02]  /*113c0*/  FMUL R110, R180.reuse, R110 ;  /* 0x0000006eb46e7220 */ /* 0x040fe40000400000 */
[----:B------:R-:W-:Y:S01]  /*113d0*/  FMUL R242, R180, R103 ;  /* 0x00000067b4f27220 */ /* 0x000fe20000400000 */
[----:B------:R-:W-:Y:S02]  /*113e0*/  F2FP.BF16.F32.PACK_AB R103, R189, R146 ;  /* 0x00000092bd67723e */ /* 0x000fe400000010ff */
[----:B------:R-:W-:Y:S01]  /*113f0*/  F2FP.BF16.F32.PACK_AB R100, R100, R110 ;  /* 0x0000006e6464723e */ /* 0x000fe200000010ff */
[----:B------:R-:W-:Y:S06]  /*11400*/  BAR.SYNC.DEFER_BLOCKING 0x0 ;  /* 0x0000000000007b1d */ /* 0x000fec0000010000 */
[----:B------:R-:W-:Y:S02]  /*11410*/  STSM.16.M88.4 [R135], R100 ;  /* 0x0000006487007844 */ /* 0x000fe40000000200 */
[----:B------:R-:W-:Y:S01]  /*11420*/  BAR.SYNC.DEFER_BLOCKING 0x0 ;  /* 0x0000000000007b1d */ /* 0x000fe20000010000 */
[----:B------:R-:W-:Y:S01]  /*11430*/  @!P6 FMUL R104, R104, 16777216 ;  /* 0x4b8000006868e820 */ /* 0x000fe20000400000 */
[----:B------:R-:W-:Y:S01]  /*11440*/  @!P6 FMUL R106, R106, 16777216 ;  /* 0x4b8000006a6ae820 */ /* 0x000fe20000400000 */
[----:B------:R-:W-:-:S02]  /*11450*/  @!P6 FMUL R107, R107, 16777216 ;  /* 0x4b8000006b6be820 */ /* 0x000fc40000400000 */
[C---:B------:R-:W-:Y:S01]  /*11460*/  FMUL R243, R180.reuse, R104 ;  /* 0x00000068b4f37220 */ /* 0x040fe20000400000 */
[C---:B------:R-:W-:Y:S01]  /*11470*/  FMUL R104, R180.reuse, R106 ;  /* 0x0000006ab4687220 */ /* 0x040fe20000400000 */
[----:B------:R-:W-:Y:S01]  /*11480*/  FMUL R107, R180, R107 ;  /* 0x0000006bb46b7220 */ /* 0x000fe20000400000 */
[----:B------:R-:W3:Y:S04]  /*11490*/  LDS.128 R32, [R24] ;  /* 0x0000000018207984 */ /* 0x000ee80000000c00 */
[----:B------:R-:W-:Y:S02]  /*114a0*/  F2FP.BF16.F32.PACK_AB R104, R104, R107 ;  /* 0x0000006b6868723e */ /* 0x000fe400000010ff */
[----:B------:R-:W-:Y:S02]  /*114b0*/  F2FP.BF16.F32.PACK_AB R105, R105, R126 ;  /* 0x0000007e6969723e */ /* 0x000fe400000010ff */
[----:B------:R-:W-:-:S02]  /*114c0*/  F2FP.BF16.F32.PACK_AB R106, R116, R117 ;  /* 0x00000075746a723e */ /* 0x000fc400000010ff */
[----:B------:R-:W-:Y:S01]  /*114d0*/  F2FP.BF16.F32.PACK_AB R107, R195, R194 ;  /* 0x000000c2c36b723e */ /* 0x000fe200000010ff */
[----:B------:R-:W-:Y:S06]  /*114e0*/  BAR.SYNC.DEFER_BLOCKING 0x0 ;  /* 0x0000000000007b1d */ /* 0x000fec0000010000 */
[----:B------:R-:W-:Y:S02]  /*114f0*/  STSM.16.M88.4 [R135], R104 ;  /* 0x0000006887007844 */ /* 0x000fe40000000200 */
[----:B------:R-:W-:Y:S01]  /*11500*/  BAR.SYNC.DEFER_BLOCKING 0x0 ;  /* 0x0000000000007b1d */ /* 0x000fe20000010000 */
[----:B------:R-:W-:-:S02]  /*11510*/  F2FP.BF16.F32.PACK_AB R108, R242, R243 ;  /* 0x000000f3f26c723e */ /* 0x000fc400000010ff */
[----:B------:R-:W-:-:S03]  /*11520*/  F2FP.BF16.F32.PACK_AB R109, R109, R122 ;  /* 0x0000007a6d6d723e */ /* 0x000fc600000010ff */
[----:B------:R-:W4:Y:S01]  /*11530*/  LDS.128 R100, [R24] ;  /* 0x0000000018647984 */ /* 0x000f220000000c00 */
[----:B------:R-:W-:Y:S02]  /*11540*/  F2FP.BF16.F32.PACK_AB R110, R112, R113 ;  /* 0x00000071706e723e */ /* 0x000fe400000010ff */
[----:B------:R-:W-:Y:S01]  /*11550*/  F2FP.BF16.F32.PACK_AB R111, R201, R200 ;  /* 0x000000c8c96f723e */ /* 0x000fe200000010ff */
[----:B------:R-:W-:Y:S06]  /*11560*/  BAR.SYNC.DEFER_BLOCKING 0x0 ;  /* 0x0000000000007b1d */ /* 0x000fec0000010000 */
[----:B------:R-:W-:Y:S02]  /*11570*/  STSM.16.M88.4 [R135], R108 ;  /* 0x0000006c87007844 */ /* 0x000fe40000000200 */
[----:B------:R-:W-:Y:S01]  /*11580*/  BAR.SYNC.DEFER_BLOCKING 0x0 ;  /* 0x0000000000007b1d */ /* 0x000fe20000010000 */
[----:B------:R-:W-:-:S02]  /*11590*/  F2FP.BF16.F32.PACK_AB R120, R123, R127 ;  /* 0x0000007f7b78723e */ /* 0x000fc400000010ff */
[----:B------:R-:W-:-:S03]  /*115a0*/  F2FP.BF16.F32.PACK_AB R124, R124, R227 ;  /* 0x000000e37c7c723e */ /* 0x000fc600000010ff */
[----:B------:R-:W5:Y:S01]  /*115b0*/  LDS.128 R104, [R24] ;  /* 0x0000000018687984 */ /* 0x000f620000000c00 */
[----:B------:R-:W-:Y:S02]  /*115c0*/  F2FP.BF16.F32.PACK_AB R125, R125, R118 ;  /* 0x000000767d7d723e */ /* 0x000fe400000010ff */
[----:B------:R-:W-:Y:S02]  /*115d0*/  F2FP.BF16.F32.PACK_AB R126, R53, R52 ;  /* 0x00000034357e723e */ /* 0x000fe400000010ff */
[----:B------:R-:W-:Y:S01]  /*115e0*/  F2FP.BF16.F32.PACK_AB R127, R203, R202 ;  /* 0x000000cacb7f723e */ /* 0x000fe200000010ff */
[----:B------:R-:W-:Y:S06]  /*115f0*/  BAR.SYNC.DEFER_BLOCKING 0x0 ;  /* 0x0000000000007b1d */ /* 0x000fec0000010000 */
[----:B------:R1:W-:Y:S02]  /*11600*/  STSM.16.M88.4 [R135], R124 ;  /* 0x0000007c87007844 */ /* 0x0003e40000000200 */
[----:B------:R-:W-:Y:S01]  /*11610*/  BAR.SYNC.DEFER_BLOCKING 0x0 ;  /* 0x0000000000007b1d */ /* 0x000fe20000010000 */
[----:B------:R-:W-:-:S02]  /*11620*/  F2FP.BF16.F32.PACK_AB R121, R121, R114 ;  /* 0x000000727979723e */ /* 0x000fc400000010ff */
[----:B------:R-:W-:-:S03]  /*11630*/  F2FP.BF16.F32.PACK_AB R122, R57, R56 ;  /* 0x00000038397a723e */ /* 0x000fc600000010ff */
[----:B------:R-:W5:Y:S01]  /*11640*/  LDS.128 R108, [R24] ;  /* 0x00000000186c7984 */ /* 0x000f620000000c00 */
[----:B------:R-:W-:Y:S02]  /*11650*/  F2FP.BF16.F32.PACK_AB R123, R205, R204 ;  /* 0x000000cccd7b723e */ /* 0x000fe400000010ff */
[----:B------:R-:W-:Y:S01]  /*11660*/  F2FP.BF16.F32.PACK_AB R116, R115, R119 ;  /* 0x000000777374723e */ /* 0x000fe200000010ff */
[----:B------:R-:W-:Y:S01]  /*11670*/  BAR.SYNC.DEFER_BLOCKING 0x0 ;  /* 0x0000000000007b1d */ /* 0x000fe20000010000 */
[----:B------:R-:W-:Y:S02]  /*11680*/  F2FP.BF16.F32.PACK_AB R112, R211, R212 ;  /* 0x000000d4d370723e */ /* 0x000fe400000010ff */
[----:B------:R-:W-:Y:S02]  /*11690*/  F2FP.BF16.F32.PACK_AB R113, R138, R139 ;  /* 0x0000008b8a71723e */ /* 0x000fe400000010ff */
[----:B------:R-:W-:Y:S01]  /*116a0*/  F2FP.BF16.F32.PACK_AB R114, R61, R60 ;  /* 0x0000003c3d72723e */ /* 0x000fe200000010ff */
[----:B------:R-:W-:Y:S01]  /*116b0*/  @!P6 FMUL R209, R209, 16777216 ;  /* 0x4b800000d1d1e820 */ /* 0x000fe20000400000 */
[----:B------:R-:W-:Y:S01]  /*116c0*/  F2FP.BF16.F32.PACK_AB R115, R207, R206 ;  /* 0x000000cecf73723e */ /* 0x000fe200000010ff */
[----:B------:R-:W-:Y:S01]  /*116d0*/  @!P6 FMUL R210, R210, 16777216 ;  /* 0x4b800000d2d2e820 */ /* 0x000fe20000400000 */
[----:B------:R-:W-:Y:S01]  /*116e0*/  F2FP.BF16.F32.PACK_AB R117, R128, R136 ;  /* 0x000000888075723e */ /* 0x000fe200000010ff */
[----:B------:R-:W-:Y:S01]  /*116f0*/  @!P6 FMUL R130, R130, 16777216 ;  /* 0x4b8000008282e820 */ /* 0x000fe20000400000 */
[----:B------:R-:W-:Y:S01]  /*11700*/  F2FP.BF16.F32.PACK_AB R118, R65, R64 ;  /* 0x000000404176723e */ /* 0x000fe200000010ff */
[----:B------:R-:W-:Y:S01]  /*11710*/  @!P6 FMUL R131, R131, 16777216 ;  /* 0x4b8000008383e820 */ /* 0x000fe20000400000 */
[----:B-1----:R-:W-:-:S02]  /*11720*/  F2FP.BF16.F32.PACK_AB R125, R99, R87 ;  /* 0x00000057637d723e */ /* 0x002fc400000010ff */
[----:B------:R-:W-:Y:S01]  /*11730*/  F2FP.BF16.F32.PACK_AB R129, R129, R98 ;  /* 0x000000628181723e */ /* 0x000fe200000010ff */
[----:B------:R-:W-:Y:S01]  /*11740*/  @!P6 FMUL R197, R197, 16777216 ;  /* 0x4b800000c5c5e820 */ /* 0x000fe20000400000 */
[----:B------:R-:W-:Y:S01]  /*11750*/  F2FP.BF16.F32.PACK_AB R126, R69, R68 ;  /* 0x00000044457e723e */ /* 0x000fe200000010ff */
[----:B------:R-:W-:Y:S01]  /*11760*/  @!P6 FMUL R198, R198, 16777216 ;  /* 0x4b800000c6c6e820 */ /* 0x000fe20000400000 */
[----:B------:R-:W-:Y:S02]  /*11770*/  F2FP.BF16.F32.PACK_AB R127, R218, R216 ;  /* 0x000000d8da7f723e */ /* 0x000fe400000010ff */
[----:B------:R-:W-:Y:S01]  /*11780*/  F2FP.BF16.F32.PACK_AB R137, R137, R94 ;  /* 0x0000005e8989723e */ /* 0x000fe200000010ff */
[----:B------:R-:W-:Y:S01]  /*11790*/  @!P6 FMUL R140, R140, 16777216 ;  /* 0x4b8000008c8ce820 */ /* 0x000fe20000400000 */
[----:B------:R-:W-:Y:S01]  /*117a0*/  @!P6 FMUL R196, R196, 16777216 ;  /* 0x4b800000c4c4e820 */ /* 0x000fe20000400000 */
[----:B------:R-:W-:Y:S01]  /*117b0*/  STSM.16.M88.4 [R135], R120 ;  /* 0x0000007887007844 */ /* 0x000fe20000000200 */
[----:B------:R-:W-:Y:S01]  /*117c0*/  F2FP.BF16.F32.PACK_AB R119, R215, R214 ;  /* 0x000000d6d777723e */ /* 0x000fe200000010ff */
[----:B------:R-:W-:Y:S01]  /*117d0*/  FMUL R209, R180, R209 ;  /* 0x000000d1b4d17220 */ /* 0x000fe20000400000 */
[----:B------:R-:W-:Y:S01]  /*117e0*/  F2FP.BF16.F32.PACK_AB R138, R77, R76 ;  /* 0x0000004c4d8a723e */ /* 0x000fe200000010ff */
[----:B------:R-:W-:Y:S01]  /*117f0*/  BAR.SYNC.DEFER_BLOCKING 0x0 ;  /* 0x0000000000007b1d */ /* 0x000fe20000010000 */
[----:B------:R-:W-:-:S02]  /*11800*/  F2FP.BF16.F32.PACK_AB R139, R223, R222 ;  /* 0x000000dedf8b723e */ /* 0x000fc400000010ff */
[----:B------:R-:W-:Y:S02]  /*11810*/  F2FP.BF16.F32.PACK_AB R141, R141, R90 ;  /* 0x0000005a8d8d723e */ /* 0x000fe400000010ff */
[----:B------:R-:W-:Y:S02]  /*11820*/  F2FP.BF16.F32.PACK_AB R142, R81, R80 ;  /* 0x00000050518e723e */ /* 0x000fe400000010ff */
[----:B------:R-:W-:Y:S01]  /*11830*/  F2FP.BF16.F32.PACK_AB R143, R225, R224 ;  /* 0x000000e0e18f723e */ /* 0x000fe200000010ff */
[----:B------:R-:W-:Y:S01]  /*11840*/  @!P6 FMUL R144, R144, 16777216 ;  /* 0x4b8000009090e820 */ /* 0x000fe20000400000 */
[----:B------:R-:W-:Y:S01]  /*11850*/  @!P6 FMUL R145, R145, 16777216 ;  /* 0x4b8000009191e820 */ /* 0x000fe20000400000 */
[----:B------:R-:W-:Y:S01]  /*11860*/  @!P6 FMUL R147, R147, 16777216 ;  /* 0x4b8000009393e820 */ /* 0x000fe20000400000 */
[----:B------:R-:W-:Y:S01]  /*11870*/  @!P6 FMUL R188, R188, 16777216 ;  /* 0x4b800000bcbce820 */ /* 0x000fe20000400000 */
        /* <DEDUP_REMOVED lines=12> */
[----:B------:R-:W1:Y:S01]  /*11940*/  LDS.128 R120, [R24] ;  /* 0x0000000018787984 */ /* 0x000e620000000c00 */
[----:B------:R-:W-:Y:S01]  /*11950*/  @!P6 FMUL R41, R41, 16777216 ;  /* 0x4b8000002929e820 */ /* 0x000fe20000400000 */
[----:B------:R-:W-:Y:S01]  /*11960*/  @!P6 FMUL R44, R44, 16777216 ;  /* 0x4b8000002c2ce820 */ /* 0x000fe20000400000 */
[----:B------:R-:W-:Y:S01]  /*11970*/  @!P6 FMUL R45, R45, 16777216 ;  /* 0x4b8000002d2de820 */ /* 0x000fe20000400000 */
[----:B------:R-:W-:Y:S01]  /*11980*/  BAR.SYNC.DEFER_BLOCKING 0x0 ;  /* 0x0000000000007b1d */ /* 0x000fe20000010000 */
        /* <DEDUP_REMOVED lines=16> */
[----:B------:R-:W-:Y:S01]  /*11a90*/  F2FP.BF16.F32.PACK_AB R57, R59, R62 ;  /* 0x0000003e3b39723e */ /* 0x000fe200000010ff */
[----:B------:R-:W0:Y:S01]  /*11aa0*/  S2UR UR10, SR_CTAID.Y ;  /* 0x00000000000a79c3 */ /* 0x000e220000002600 */
[----:B------:R-:W-:Y:S01]  /*11ab0*/  STSM.16.M88.4 [R135], R112 ;  /* 0x0000007087007844 */ /* 0x000fe20000000200 */
[----:B------:R-:W-:-:S06]  /*11ac0*/  F2FP.BF16.F32.PACK_AB R61, R55, R58 ;  /* 0x0000003a373d723e */ /* 0x000fcc00000010ff */
[----:B------:R-:W2:Y:S08]  /*11ad0*/  LDC R205, c[0x0][0x278] ;  /* 0x00009e00ffcd7b82 */ /* 0x000eb00000000800 */
[----:B------:R-:W-:Y:S01]  /*11ae0*/  BAR.SYNC.DEFER_BLOCKING 0x0 ;  /* 0x0000000000007b1d */ /* 0x000fe20000010000 */
[----:B------:R-:W-:Y:S02]  /*11af0*/  F2FP.BF16.F32.PACK_AB R53, R51, R54 ;  /* 0x000000363335723e */ /* 0x000fe400000010ff */
[----:B------:R-:W-:-:S02]  /*11b00*/  F2FP.BF16.F32.PACK_AB R190, R191, R190 ;  /* 0x000000bebfbe723e */ /* 0x000fc400000010ff */
[----:B------:R-:W-:-:S03]  /*11b10*/  F2FP.BF16.F32.PACK_AB R189, R149, R8 ;  /* 0x0000000895bd723e */ /* 0x000fc600000010ff */
[----:B------:R-:W3:Y:S08]  /*11b20*/  LDC R207, c[0x0][0x278] ;  /* 0x00009e00ffcf7b82 */ /* 0x000ef00000000800 */
[----:B------:R-:W1:Y:S01]  /*11b30*/  LDC R211, c[0x0][0x278] ;  /* 0x00009e00ffd37b82 */ /* 0x000e620000000800 */
[----:B------:R-:W1:Y:S07]  /*11b40*/  LDS.128 R112, [R24] ;  /* 0x0000000018707984 */ /* 0x000e6e0000000c00 */
[----:B------:R-:W-:Y:S06]  /*11b50*/  BAR.SYNC.DEFER_BLOCKING 0x0 ;  /* 0x0000000000007b1d */ /* 0x000fec0000010000 */
[----:B------:R-:W-:Y:S02]  /*11b60*/  STSM.16.M88.4 [R135], R116 ;  /* 0x0000007487007844 */ /* 0x000fe40000000200 */
[----:B------:R-:W-:Y:S01]  /*11b70*/  BAR.SYNC.DEFER_BLOCKING 0x0 ;  /* 0x0000000000007b1d */ /* 0x000fe20000010000 */
[----:B------:R-:W-:-:S05]  /*11b80*/  FMUL R210, R180, R210 ;  /* 0x000000d2b4d27220 */ /* 0x000fca0000400000 */
[----:B------:R-:W1:Y:S01]  /*11b90*/  LDS.128 R116, [R24] ;  /* 0x0000000018747984 */ /* 0x000e620000000c00 */
[----:B------:R-:W-:Y:S01]  /*11ba0*/  F2FP.BF16.F32.PACK_AB R124, R209, R210 ;  /* 0x000000d2d17c723e */ /* 0x000fe200000010ff */
[C---:B------:R-:W-:Y:S01]  /*11bb0*/  FMUL R130, R180.reuse, R130 ;  /* 0x00000082b4827220 */ /* 0x040fe20000400000 */
[C---:B------:R-:W-:Y:S01]  /*11bc0*/  FMUL R131, R180.reuse, R131 ;  /* 0x00000083b4837220 */ /* 0x040fe20000400000 */
[----:B------:R-:W-:Y:S01]  /*11bd0*/  BAR.SYNC.DEFER_BLOCKING 0x0 ;  /* 0x0000000000007b1d */ /* 0x000fe20000010000 */
[C---:B------:R-:W-:Y:S01]  /*11be0*/  FMUL R197, R180.reuse, R197 ;  /* 0x000000c5b4c57220 */ /* 0x040fe20000400000 */
[C---:B------:R-:W-:Y:S01]  /*11bf0*/  FMUL R198, R180.reuse, R198 ;  /* 0x000000c6b4c67220 */ /* 0x040fe20000400000 */
[C---:B------:R-:W-:Y:S01]  /*11c00*/  FMUL R140, R180.reuse, R140 ;  /* 0x0000008cb48c7220 */ /* 0x040fe20000400000 */
[C---:B------:R-:W-:Y:S01]  /*11c10*/  FMUL R196, R180.reuse, R196 ;  /* 0x000000c4b4c47220 */ /* 0x040fe20000400000 */
[C---:B------:R-:W-:Y:S01]  /*11c20*/  FMUL R144, R180.reuse, R144 ;  /* 0x00000090b4907220 */ /* 0x040fe20000400000 */
[C---:B------:R-:W-:Y:S01]  /*11c30*/  FMUL R145, R180.reuse, R145 ;  /* 0x00000091b4917220 */ /* 0x040fe20000400000 */
[----:B------:R-:W-:Y:S01]  /*11c40*/  F2FP.BF16.F32.PACK_AB R81, R83, R86 ;  /* 0x000000565351723e */ /* 0x000fe200000010ff */
        /* <DEDUP_REMOVED lines=16> */
[----:B------:R-:W-:Y:S01]  /*11d50*/  STSM.16.M88.4 [R135], R124 ;  /* 0x0000007c87007844 */ /* 0x000fe20000000200 */
[C---:B------:R-:W-:Y:S01]  /*11d60*/  FMUL R45, R180.reuse, R45 ;  /* 0x0000002db42d7220 */ /* 0x040fe20000400000 */
[C---:B------:R-:W-:Y:S01]  /*11d70*/  FMUL R48, R180.reuse, R48 ;  /* 0x00000030b4307220 */ /* 0x040fe20000400000 */
[----:B------:R-:W-:Y:S01]  /*11d80*/  FMUL R49, R180, R49 ;  /* 0x00000031b4317220 */ /* 0x000fe20000400000 */
[----:B------:R-:W-:Y:S01]  /*11d90*/  BAR.SYNC.DEFER_BLOCKING 0x0 ;  /* 0x0000000000007b1d */ /* 0x000fe20000010000 */
[----:B------:R-:W-:-:S02]  /*11da0*/  F2FP.BF16.F32.PACK_AB R128, R130, R131 ;  /* 0x000000838280723e */ /* 0x000fc400000010ff */
        /* <DEDUP_REMOVED lines=15> */
[----:B------:R-:W-:Y:S01]  /*11ea0*/  F2FP.BF16.F32.PACK_AB R65, R67, R70 ;  /* 0x000000464341723e */ /* 0x000fe200000010ff */
[----:B------:R-:W4:Y:S01]  /*11eb0*/  LDL.LU R180, [R1+0x200] ;  /* 0x0002000001b47983 */ /* 0x000f220000300800 */
[----:B------:R-:W-:-:S02]  /*11ec0*/  F2FP.BF16.F32.PACK_AB R69, R63, R66 ;  /* 0x000000423f45723e */ /* 0x000fc400000010ff */
[----:B------:R-:W-:Y:S02]  /*11ed0*/  F2FP.BF16.F32.PACK_AB R58, R161, R156 ;  /* 0x0000009ca13a723e */ /* 0x000fe400000010ff */
[----:B------:R-:W-:Y:S01]  /*11ee0*/  F2FP.BF16.F32.PACK_AB R59, R240, R239 ;  /* 0x000000eff03b723e */ /* 0x000fe200000010ff */
[----:B------:R-:W1:Y:S01]  /*11ef0*/  LDS.128 R124, [R24] ;  /* 0x00000000187c7984 */ /* 0x000e620000000c00 */
[----:B------:R-:W-:Y:S02]  /*11f00*/  F2FP.BF16.F32.PACK_AB R131, R220, R219 ;  /* 0x000000dbdc83723e */ /* 0x000fe400000010ff */
[----:B------:R-:W-:Y:S01]  /*11f10*/  F2FP.BF16.F32.PACK_AB R62, R163, R162 ;  /* 0x000000a2a33e723e */ /* 0x000fe200000010ff */
[----:B------:R-:W-:Y:S01]  /*11f20*/  BAR.SYNC.DEFER_BLOCKING 0x0 ;  /* 0x0000000000007b1d */ /* 0x000fe20000010000 */
[----:B------:R-:W-:Y:S02]  /*11f30*/  F2FP.BF16.F32.PACK_AB R136, R197, R198 ;  /* 0x000000c6c588723e */ /* 0x000fe400000010ff */
[----:B------:R-:W-:-:S02]  /*11f40*/  F2FP.BF16.F32.PACK_AB R140, R140, R196 ;  /* 0x000000c48c8c723e */ /* 0x000fc400000010ff */
[----:B------:R-:W-:Y:S02]  /*11f50*/  F2FP.BF16.F32.PACK_AB R144, R144, R145 ;  /* 0x000000919090723e */ /* 0x000fe400000010ff */
[----:B------:R-:W-:Y:S02]  /*11f60*/  F2FP.BF16.F32.PACK_AB R89, R43, R46 ;  /* 0x0000002e2b59723e */ /* 0x000fe400000010ff */
[----:B------:R-:W-:Y:S01]  /*11f70*/  F2FP.BF16.F32.PACK_AB R90, R173, R168 ;  /* 0x000000a8ad5a723e */ /* 0x000fe200000010ff */
[----:B0-----:R-:W-:Y:S01]  /*11f80*/  UIMAD UR8, UR10, UR8, URZ ;  /* 0x000000080a0872a4 */ /* 0x001fe2000f8e023f */
[----:B------:R-:W-:Y:S01]  /*11f90*/  F2FP.BF16.F32.PACK_AB R80, R147, R188 ;  /* 0x000000bc9350723e */ /* 0x000fe200000010ff */
[----:B------:R-:W0:Y:S01]  /*11fa0*/  LDC R161, c[0x0][0x278] ;  /* 0x00009e00ffa17b82 */ /* 0x000e220000000800 */
[----:B------:R-:W-:Y:S02]  /*11fb0*/  F2FP.BF16.F32.PACK_AB R83, R228, R226 ;  /* 0x000000e2e453723e */ /* 0x000fe400000010ff */
[----:B------:R-:W-:-:S02]  /*11fc0*/  F2FP.BF16.F32.PACK_AB R73, R75, R78 ;  /* 0x0000004e4b49723e */ /* 0x000fc400000010ff */
[----:B------:R-:W-:Y:S02]  /*11fd0*/  F2FP.BF16.F32.PACK_AB R72, R181, R182 ;  /* 0x000000b6b548723e */ /* 0x000fe400000010ff */
[----:B------:R-:W-:Y:S01]  /*11fe0*/  F2FP.BF16.F32.PACK_AB R74, R93, R92 ;  /* 0x0000005c5d4a723e */ /* 0x000fe200000010ff */
[----:B------:R-:W5:Y:S01]  /*11ff0*/  LDC R163, c[0x0][0x278] ;  /* 0x00009e00ffa37b82 */ /* 0x000f620000000800 */
[----:B------:R-:W-:Y:S07]  /*12000*/  STSM.16.M88.4 [R135], R128 ;  /* 0x0000008087007844 */ /* 0x000fee0000000200 */
[----:B------:R-:W-:Y:S01]  /*12010*/  BAR.SYNC.DEFER_BLOCKING 0x0 ;  /* 0x0000000000007b1d */ /* 0x000fe20000010000 */
[----:B------:R-:W-:-:S02]  /*12020*/  F2FP.BF16.F32.PACK_AB R145, R79, R82 ;  /* 0x000000524f91723e */ /* 0x000fc400000010ff */
[----:B------:R-:W-:Y:S02]  /*12030*/  F2FP.BF16.F32.PACK_AB R76, R177, R179 ;  /* 0x000000b3b14c723e */ /* 0x000fe400000010ff */
[----:B------:R-:W-:-:S03]  /*12040*/  F2FP.BF16.F32.PACK_AB R64, R171, R172 ;  /* 0x000000acab40723e */ /* 0x000fc600000010ff */
[----:B------:R-:W3:Y:S01]  /*12050*/  LDC R173, c[0x0][0x278] ;  /* 0x00009e00ffad7b82 */ /* 0x000ee20000000800 */
[----:B------:R-:W-:Y:S02]  /*12060*/  F2FP.BF16.F32.PACK_AB R54, R165, R164 ;  /* 0x000000a4a536723e */ /* 0x000fe400000010ff */
[----:B------:R-:W-:Y:S02]  /*12070*/  F2FP.BF16.F32.PACK_AB R55, R247, R245 ;  /* 0x000000f5f737723e */ /* 0x000fe400000010ff */
[----:B------:R-:W-:Y:S02]  /*12080*/  F2FP.BF16.F32.PACK_AB R51, R0, R252 ;  /* 0x000000fc0033723e */ /* 0x000fe400000010ff */
[----:B------:R-:W-:Y:S01]  /*12090*/  F2FP.BF16.F32.PACK_AB R191, R3, R2 ;  /* 0x0000000203bf723e */ /* 0x000fe200000010ff */
[----:B------:R-:W4:Y:S01]  /*120a0*/  LDL.LU R0, [R1+0x22c] ;  /* 0x00022c0001007983 */ /* 0x000f220000300800 */
[----:B------:R-:W-:Y:S01]  /*120b0*/  F2FP.BF16.F32.PACK_AB R149, R151, R150 ;  /* 0x000000969795723e */ /* 0x000fe200000010ff */
[----:B--2---:R-:W-:Y:S01]  /*120c0*/  IMAD R205, R205, 0x75, RZ ;  /* 0x00000075cdcd7824 */ /* 0x004fe200078e02ff */
[----:B------:R-:W2:Y:S01]  /*120d0*/  LDC R209, c[0x0][0x278] ;  /* 0x00009e00ffd17b82 */ /* 0x000ea20000000800 */
[----:B------:R-:W2:Y:S01]  /*120e0*/  LDS.128 R128, [R24] ;  /* 0x0000000018807984 */ /* 0x000ea20000000c00 */
[----:B------:R-:W-:-:S02]  /*120f0*/  F2FP.BF16.F32.PACK_AB R82, R85, R84 ;  /* 0x000000545552723e */ /* 0x000fc400000010ff */
[----:B------:R-:W-:-:S04]  /*12100*/  F2FP.BF16.F32.PACK_AB R147, R230, R229 ;  /* 0x000000e5e693723e */ /* 0x000fc800000010ff */
[----:B------:R-:W-:Y:S01]  /*12110*/  BAR.SYNC.DEFER_BLOCKING 0x0 ;  /* 0x0000000000007b1d */ /* 0x000fe20000010000 */
[----:B------:R-:W-:Y:S02]  /*12120*/  F2FP.BF16.F32.PACK_AB R78, R97, R96 ;  /* 0x00000060614e723e */ /* 0x000fe400000010ff */
[----:B------:R-:W-:Y:S02]  /*12130*/  F2FP.BF16.F32.PACK_AB R75, R232, R231 ;  /* 0x000000e7e84b723e */ /* 0x000fe400000010ff */
[----:B------:R-:W-:Y:S02]  /*12140*/  F2FP.BF16.F32.PACK_AB R79, R234, R233 ;  /* 0x000000e9ea4f723e */ /* 0x000fe400000010ff */
[----:B------:R-:W-:Y:S02]  /*12150*/  F2FP.BF16.F32.PACK_AB R66, R153, R152 ;  /* 0x000000989942723e */ /* 0x000fe400000010ff */
[----:B------:R-:W-:Y:S01]  /*12160*/  F2FP.BF16.F32.PACK_AB R67, R236, R235 ;  /* 0x000000ebec43723e */ /* 0x000fe200000010ff */
[----:B------:R-:W1:Y:S01]  /*12170*/  LDC R153, c[0x0][0x278] ;  /* 0x00009e00ff997b82 */ /* 0x000e620000000800 */
[----:B------:R-:W-:-:S02]  /*12180*/  F2FP.BF16.F32.PACK_AB R68, R169, R170 ;  /* 0x000000aaa944723e */ /* 0x000fc400000010ff */
[----:B------:R-:W-:Y:S02]  /*12190*/  F2FP.BF16.F32.PACK_AB R70, R155, R154 ;  /* 0x0000009a9b46723e */ /* 0x000fe400000010ff */
[----:B------:R-:W-:Y:S02]  /*121a0*/  F2FP.BF16.F32.PACK_AB R71, R238, R237 ;  /* 0x000000edee47723e */ /* 0x000fe400000010ff */
[----:B------:R-:W-:Y:S01]  /*121b0*/  F2FP.BF16.F32.PACK_AB R56, R159, R160 ;  /* 0x000000a09f38723e */ /* 0x000fe200000010ff */
[----:B------:R-:W2:Y:S01]  /*121c0*/  LDC R155, c[0x0][0x278] ;  /* 0x00009e00ff9b7b82 */ /* 0x000ea20000000800 */
[----:B------:R-:W-:Y:S01]  /*121d0*/  STSM.16.M88.4 [R135], R136 ;  /* 0x0000008887007844 */ /* 0x000fe20000000200 */
[----:B------:R-:W-:-:S06]  /*121e0*/  F2FP.BF16.F32.PACK_AB R60, R157, R158 ;  /* 0x0000009e9d3c723e */ /* 0x000fcc00000010ff */
[----:B------:R-:W1:Y:S08]  /*121f0*/  LDC R159, c[0x0][0x278] ;  /* 0x00009e00ff9f7b82 */ /* 0x000e700000000800 */
[----:B------:R-:W-:Y:S01]  /*12200*/  BAR.SYNC.DEFER_BLOCKING 0x0 ;  /* 0x0000000000007b1d */ /* 0x000fe20000010000 */
[----:B------:R-:W-:Y:S02]  /*12210*/  F2FP.BF16.F32.PACK_AB R63, R244, R241 ;  /* 0x000000f1f43f723e */ /* 0x000fe400000010ff */
[----:B------:R-:W-:-:S02]  /*12220*/  F2FP.BF16.F32.PACK_AB R52, R134, R148 ;  /* 0x000000948634723e */ /* 0x000fc400000010ff */
[----:B------:R-:W-:-:S03]  /*12230*/  F2FP.BF16.F32.PACK_AB R88, R91, R95 ;  /* 0x0000005f5b58723e */ /* 0x000fc600000010ff */
[----:B------:R-:W4:Y:S01]  /*12240*/  LDC R157, c[0x0][0x278] ;  /* 0x00009e00ff9d7b82 */ /* 0x000f220000000800 */
[----:B------:R-:W-:Y:S02]  /*12250*/  F2FP.BF16.F32.PACK_AB R43, R213, R217 ;  /* 0x000000d9d52b723e */ /* 0x000fe400000010ff */
[----:B------:R-:W-:Y:S02]  /*12260*/  F2FP.BF16.F32.PACK_AB R48, R48, R49 ;  /* 0x000000313030723e */ /* 0x000fe400000010ff */
[----:B------:R-:W-:Y:S02]  /*12270*/  F2FP.BF16.F32.PACK_AB R44, R44, R45 ;  /* 0x0000002d2c2c723e */ /* 0x000fe400000010ff */
[----:B------:R-:W-:Y:S02]  /*12280*/  F2FP.BF16.F32.PACK_AB R46, R183, R176 ;  /* 0x000000b0b72e723e */ /* 0x000fe400000010ff */
[----:B------:R-:W-:Y:S02]  /*12290*/  F2FP.BF16.F32.PACK_AB R40, R40, R41 ;  /* 0x000000292828723e */ /* 0x000fe400000010ff */
[----:B------:R-:W-:-:S02]  /*122a0*/  F2FP.BF16.F32.PACK_AB R36, R36, R37 ;  /* 0x000000252424723e */ /* 0x000fc400000010ff */
[----:B------:R-:W-:Y:S01]  /*122b0*/  F2FP.BF16.F32.PACK_AB R188, R30, R31 ;  /* 0x0000001f1ebc723e */ /* 0x000fe200000010ff */
[----:B0-----:R-:W-:Y:S01]  /*122c0*/  IMAD R161, R161, 0x1e, RZ ;  /* 0x0000001ea1a17824 */ /* 0x001fe200078e02ff */
[----:B------:R-:W-:Y:S01]  /*122d0*/  F2FP.BF16.F32.PACK_AB R150, R193, R192 ;  /* 0x000000c0c196723e */ /* 0x000fe200000010ff */
[----:B-----5:R-:W-:Y:S01]  /*122e0*/  IMAD R163, R163, 0x22, RZ ;  /* 0x00000022a3a37824 */ /* 0x020fe200078e02ff */
[----:B------:R-:W0:Y:S01]  /*122f0*/  LDC R165, c[0x0][0x278] ;  /* 0x00009e00ffa57b82 */ /* 0x000e220000000800 */
[----:B------:R-:W5:Y:S07]  /*12300*/  LDS.128 R136, [R24] ;  /* 0x0000000018887984 */ /* 0x000f6e0000000c00 */
[----:B------:R-:W-:Y:S01]  /*12310*/  BAR.SYNC.DEFER_BLOCKING 0x0 ;  /* 0x0000000000007b1d */ /* 0x000fe20000010000 */
[----:B---3--:R-:W-:-:S07]  /*12320*/  IMAD R173, R173, 0x46, RZ ;  /* 0x00000046adad7824 */ /* 0x008fce00078e02ff */
[----:B------:R-:W3:Y:S08]  /*12330*/  LDC R169, c[0x0][0x278] ;  /* 0x00009e00ffa97b82 */ /* 0x000ef00000000800 */
[----:B------:R-:W5:Y:S08]  /*12340*/  LDC R171, c[0x0][0x278] ;  /* 0x00009e00ffab7b82 */ /* 0x000f700000000800 */
[----:B------:R-:W5:Y:S01]  /*12350*/  LDC R177, c[0x0][0x278] ;  /* 0x00009e00ffb17b82 */ /* 0x000f620000000800 */
[----:B------:R2:W-:Y:S07]  /*12360*/  STSM.16.M88.4 [R135], R140 ;  /* 0x0000008c87007844 */ /* 0x0005ee0000000200 */
[----:B------:R-:W-:Y:S08]  /*12370*/  BAR.SYNC.DEFER_BLOCKING 0x0 ;  /* 0x0000000000007b1d */ /* 0x000ff00000010000 */
[----:B------:R-:W5:Y:S01]  /*12380*/  LDC R179, c[0x0][0x278] ;  /* 0x00009e00ffb37b82 */ /* 0x000f620000000800 */
[----:B------:R-:W5:Y:S07]  /*12390*/  LDS.128 R84, [R24] ;  /* 0x0000000018547984 */ /* 0x000f6e0000000c00 */
[----:B------:R-:W-:Y:S06]  /*123a0*/  BAR.SYNC.DEFER_BLOCKING 0x0 ;  /* 0x0000000000007b1d */ /* 0x000fec0000010000 */
[----:B------:R-:W-:Y:S02]  /*123b0*/  STSM.16.M88.4 [R135], R80 ;  /* 0x0000005087007844 */ /* 0x000fe40000000200 */
[----:B------:R-:W-:Y:S06]  /*123c0*/  BAR.SYNC.DEFER_BLOCKING 0x0 ;  /* 0x0000000000007b1d */ /* 0x000fec0000010000 */
[----:B------:R-:W5:Y:S02]  /*123d0*/  LDS.128 R80, [R24] ;  /* 0x0000000018507984 */ /* 0x000f640000000c00 */
[----:B------:R-:W-:Y:S06]  /*123e0*/  BAR.SYNC.DEFER_BLOCKING 0x0 ;  /* 0x0000000000007b1d */ /* 0x000fec0000010000 */
[----:B------:R0:W-:Y:S02]  /*123f0*/  STSM.16.M88.4 [R135], R144 ;  /* 0x0000009087007844 */ /* 0x0001e40000000200 */
[----:B------:R-:W-:Y:S01]  /*12400*/  BAR.SYNC.DEFER_BLOCKING 0x0 ;  /* 0x0000000000007b1d */ /* 0x000fe20000010000 */
[----:B--2---:R-:W-:-:S02]  /*12410*/  F2FP.BF16.F32.PACK_AB R140, R132, R133 ;  /* 0x00000085848c723e */ /* 0x004fc400000010ff */
[----:B------:R-:W-:Y:S02]  /*12420*/  F2FP.BF16.F32.PACK_AB R141, R47, R50 ;  /* 0x000000322f8d723e */ /* 0x000fe400000010ff */
[----:B------:R-:W-:Y:S02]  /*12430*/  F2FP.BF16.F32.PACK_AB R142, R167, R166 ;  /* 0x000000a6a78e723e */ /* 0x000fe400000010ff */
[----:B------:R-:W-:Y:S01]  /*12440*/  F2FP.BF16.F32.PACK_AB R143, R249, R248 ;  /* 0x000000f8f98f723e */ /* 0x000fe200000010ff */
[----:B------:R-:W-:Y:S01]  /*12450*/  IMAD R155, R155, 0x18, RZ ;  /* 0x000000189b9b7824 */ /* 0x000fe200078e02ff */
[----:B------:R-:W-:Y:S01]  /*12460*/  F2FP.BF16.F32.PACK_AB R91, R251, R250 ;  /* 0x000000fafb5b723e */ /* 0x000fe200000010ff */
[----:B-1----:R-:W-:Y:S01]  /*12470*/  IMAD R159, R159, 0x1c, RZ ;  /* 0x0000001c9f9f7824 */ /* 0x002fe200078e02ff */
[----:B------:R-:W-:Y:S01]  /*12480*/  F2FP.BF16.F32.PACK_AB R49, R39, R42 ;  /* 0x0000002a2731723e */ /* 0x000fe200000010ff */
[----:B0-----:R-:W0:Y:S01]  /*12490*/  LDC R144, c[0x0][0x278] ;  /* 0x00009e00ff907b82 */ /* 0x001e220000000800 */
[----:B------:R-:W1:Y:S01]  /*124a0*/  LDS.128 R96, [R24] ;  /* 0x0000000018607984 */ /* 0x000e620000000c00 */
[----:B------:R-:W-:-:S06]  /*124b0*/  F2FP.BF16.F32.PACK_AB R50, R175, R174 ;  /* 0x000000aeaf32723e */ /* 0x000fcc00000010ff */
[----:B------:R-:W2:Y:S08]  /*124c0*/  LDC R167, c[0x0][0x278] ;  /* 0x00009e00ffa77b82 */ /* 0x000eb00000000800 */
[----:B------:R-:W-:Y:S01]  /*124d0*/  BAR.SYNC.DEFER_BLOCKING 0x0 ;  /* 0x0000000000007b1d */ /* 0x000fe20000010000 */
[----:B----4-:R-:W-:Y:S02]  /*124e0*/  F2FP.BF16.F32.PACK_AB R47, R180, R246 ;  /* 0x000000f6b42f723e */ /* 0x010fe400000010ff */
[----:B------:R-:W-:-:S03]  /*124f0*/  F2FP.BF16.F32.PACK_AB R45, R29, R38 ;  /* 0x000000261d2d723e */ /* 0x000fc600000010ff */
[----:B------:R-:W4:Y:S01]  /*12500*/  LDL.LU R246, [R1+0x228] ;  /* 0x0002280001f67983 */ /* 0x000f220000300800 */
[----:B------:R-:W-:Y:S02]  /*12510*/  F2FP.BF16.F32.PACK_AB R41, R25, R28 ;  /* 0x0000001c1929723e */ /* 0x000fe400000010ff */
[----:B------:R-:W-:Y:S01]  /*12520*/  F2FP.BF16.F32.PACK_AB R37, R9, R10 ;  /* 0x0000000a0925723e */ /* 0x000fe200000010ff */
[----:B------:R-:W4:Y:S01]  /*12530*/  LDL.LU R213, [R1+0x224] ;  /* 0x0002240001d57983 */ /* 0x000f220000300800 */
[----:B------:R-:W-:Y:S01]  /*12540*/  F2FP.BF16.F32.PACK_AB R42, R185, R184 ;  /* 0x000000b8b92a723e */ /* 0x000fe200000010ff */
[----:B------:R-:W3:Y:S02]  /*12550*/  LDC R10, c[0x0][0x278] ;  /* 0x00009e00ff0a7b82 */ /* 0x000ee40000000800 */
[----:B------:R-:W4:Y:S04]  /*12560*/  LDL.LU R217, [R1+0x220] ;  /* 0x0002200001d97983 */ /* 0x000f280000300800 */
[----:B------:R-:W-:Y:S01]  /*12570*/  STSM.16.M88.4 [R135], R72 ;  /* 0x0000004887007844 */ /* 0x000fe20000000200 */
[----:B------:R-:W-:Y:S01]  /*12580*/  F2FP.BF16.F32.PACK_AB R38, R187, R186 ;  /* 0x000000babb26723e */ /* 0x000fe200000010ff */
[----:B------:R-:W1:Y:S08]  /*12590*/  LDC R9, c[0x0][0x278] ;  /* 0x00009e00ff097b82 */ /* 0x000e700000000800 */
[----:B------:R-:W-:Y:S01]  /*125a0*/  BAR.SYNC.DEFER_BLOCKING 0x0 ;  /* 0x0000000000007b1d */ /* 0x000fe20000010000 */
[----:B------:R-:W-:-:S02]  /*125b0*/  F2FP.BF16.F32.PACK_AB R39, R221, R11 ;  /* 0x0000000bdd27723e */ /* 0x000fc400000010ff */
[----:B------:R-:W-:Y:S02]  /*125c0*/  F2FP.BF16.F32.PACK_AB R148, R26, R27 ;  /* 0x0000001b1a94723e */ /* 0x000fe400000010ff */
[----:B------:R-:W-:Y:S01]  /*125d0*/  PRMT R146, R17, 0x7632, R146 ;  /* 0x0000763211927816 */ /* 0x000fe20000000092 */
[----:B--2---:R-:W-:Y:S02]  /*125e0*/  IMAD R167, R167, 0x44, RZ ;  /* 0x00000044a7a77824 */ /* 0x004fe400078e02ff */
[----:B------:R-:W2:Y:S01]  /*125f0*/  LDC R175, c[0x0][0x278] ;  /* 0x00009e00ffaf7b82 */ /* 0x000ea20000000800 */
[----:B------:R-:W2:Y:S01]  /*12600*/  LDL.LU R180, [R1+0x204] ;  /* 0x0002040001b47983 */ /* 0x000ea20000300800 */
[----:B---3--:R-:W-:-:S06]  /*12610*/  IMAD R145, R10, 0x6, RZ ;  /* 0x000000060a917824 */ /* 0x008fcc00078e02ff */
[----:B------:R-:W3:Y:S01]  /*12620*/  LDC R187, c[0x0][0x278] ;  /* 0x00009e00ffbb7b82 */ /* 0x000ee20000000800 */
[----:B------:R-:W0:Y:S07]  /*12630*/  LDS.128 R72, [R24] ;  /* 0x0000000018487984 */ /* 0x000e2e0000000c00 */
[----:B------:R-:W-:Y:S01]  /*12640*/  BAR.SYNC.DEFER_BLOCKING 0x0 ;  /* 0x0000000000007b1d */ /* 0x000fe20000010000 */
[----:B------:R-:W-:Y:S01]  /*12650*/  PRMT R27, R16, 0x7632, R27 ;  /* 0x00007632101b7816 */ /* 0x000fe2000000001b */
[----:B------:R-:W-:-:S02]  /*12660*/  IMAD R147, R10, 0xa, RZ ;  /* 0x0000000a0a937824 */ /* 0x000fc400078e02ff */
[----:B------:R-:W-:Y:S02]  /*12670*/  IMAD R165, R165, 0x2f, RZ ;  /* 0x0000002fa5a57824 */ /* 0x000fe400078e02ff */
[----:B------:R-:W-:Y:S02]  /*12680*/  IMAD R169, R169, 0x39, RZ ;  /* 0x00000039a9a97824 */ /* 0x000fe400078e02ff */
[----:B-----5:R-:W-:Y:S01]  /*12690*/  IMAD R171, R171, 0x41, RZ ;  /* 0x00000041abab7824 */ /* 0x020fe200078e02ff */
[----:B------:R-:W5:Y:S01]  /*126a0*/  LDL.LU R221, [R1+0x21c] ;  /* 0x00021c0001dd7983 */ /* 0x000f620000300800 */
[----:B----4-:R-:W-:-:S03]  /*126b0*/  IMAD R25, R246, UR9, RZ ;  /* 0x00000009f6197c24 */ /* 0x010fc6000f8e02ff */
[----:B------:R-:W-:Y:S01]  /*126c0*/  STSM.16.M88.4 [R135], R76 ;  /* 0x0000004c87007844 */ /* 0x000fe20000000200 */
[----:B------:R-:W-:Y:S01]  /*126d0*/  BAR.SYNC.DEFER_BLOCKING 0x0 ;  /* 0x0000000000007b1d */ /* 0x000fe20000010000 */
[----:B--2---:R-:W-:Y:S01]  /*126e0*/  F2FP.BF16.F32.PACK_AB R151, R180, R0 ;  /* 0x00000000b497723e */ /* 0x004fe200000010ff */
[----:B------:R-:W-:-:S04]  /*126f0*/  IMAD R179, R179, 0x49, RZ ;  /* 0x00000049b3b37824 */ /* 0x000fc800078e02ff */
[----:B------:R-:W2:Y:S04]  /*12700*/  LDL.LU R11, [R1+0x218] ;  /* 0x00021800010b7983 */ /* 0x000ea80000300800 */
[----:B------:R-:W4:Y:S01]  /*12710*/  LDS.128 R76, [R24] ;  /* 0x00000000184c7984 */ /* 0x000f220000000c00 */
[----:B------:R-:W-:Y:S01]  /*12720*/  BAR.SYNC.DEFER_BLOCKING 0x0 ;  /* 0x0000000000007b1d */ /* 0x000fe20000010000 */
[----:B------:R-:W-:Y:S01]  /*12730*/  USHF.L.U32 UR9, UR8, 0x1, URZ ;  /* 0x0000000108097899 */ /* 0x000fe2000800063f */
[C---:B------:R-:W-:Y:S01]  /*12740*/  SHF.L.U32 R133, R25.reuse, 0x1, RZ ;  /* 0x0000000119857819 */ /* 0x040fe200000006ff */
[----:B------:R-:W-:-:S04]  /*12750*/  IMAD.HI R8, R25, 0x2, RZ ;  /* 0x0000000219087827 */ /* 0x000fc800078e02ff */
[----:B---3--:R-:W-:Y:S01]  /*12760*/  IMAD R187, R187, 0x4f, RZ ;  /* 0x0000004fbbbb7824 */ /* 0x008fe200078e02ff */
[----:B------:R-:W3:Y:S04]  /*12770*/  LDL.LU R3, [R1+0x214] ;  /* 0x0002140001037983 */ /* 0x000ee80000300800 */
[----:B------:R-:W-:Y:S01]  /*12780*/  STSM.16.M88.4 [R135], R64 ;  /* 0x0000004087007844 */ /* 0x000fe20000000200 */
[----:B------:R-:W-:Y:S01]  /*12790*/  BAR.SYNC.DEFER_BLOCKING 0x0 ;  /* 0x0000000000007b1d */ /* 0x000fe20000010000 */
[----:B------:R-:W-:Y:S01]  /*127a0*/  SHF.L.U32 R25, R10, 0x1, RZ ;  /* 0x000000010a197819 */ /* 0x000fe200000006ff */
[----:B------:R-:W-:-:S04]  /*127b0*/  IMAD R207, R207, 0x77, RZ ;  /* 0x00000077cfcf7824 */ /* 0x000fc800078e02ff */
[----:B------:R-:W3:Y:S04]  /*127c0*/  LDL.LU R2, [R1+0x210] ;  /* 0x0002100001027983 */ /* 0x000ee80000300800 */
[----:B------:R-:W3:Y:S04]  /*127d0*/  LDL.LU R0, [R1+0x208] ;  /* 0x0002080001007983 */ /* 0x000ee80000300800 */
[----:B------:R-:W5:Y:S01]  /*127e0*/  LDS.128 R64, [R24] ;  /* 0x0000000018407984 */ /* 0x000f620000000c00 */
[----:B------:R-:W-:Y:S06]  /*127f0*/  BAR.SYNC.DEFER_BLOCKING 0x0 ;  /* 0x0000000000007b1d */ /* 0x000fec0000010000 */
[----:B------:R-:W-:Y:S02]  /*12800*/  STSM.16.M88.4 [R135], R68 ;  /* 0x0000004487007844 */ /* 0x000fe40000000200 */
[----:B------:R-:W-:Y:S06]  /*12810*/  BAR.SYNC.DEFER_BLOCKING 0x0 ;  /* 0x0000000000007b1d */ /* 0x000fec0000010000 */
[----:B------:R-:W5:Y:S02]  /*12820*/  LDS.128 R68, [R24] ;  /* 0x0000000018447984 */ /* 0x000f640000000c00 */
[----:B------:R-:W-:Y:S06]  /*12830*/  BAR.SYNC.DEFER_BLOCKING 0x0 ;  /* 0x0000000000007b1d */ /* 0x000fec0000010000 */
[----:B------:R-:W-:Y:S02]  /*12840*/  STSM.16.M88.4 [R135], R56 ;  /* 0x0000003887007844 */ /* 0x000fe40000000200 */
[----:B------:R-:W-:Y:S06]  /*12850*/  BAR.SYNC.DEFER_BLOCKING 0x0 ;  /* 0x0000000000007b1d */ /* 0x000fec0000010000 */
[----:B------:R-:W2:Y:S02]  /*12860*/  LDS.128 R56, [R24] ;  /* 0x0000000018387984 */ /* 0x000ea40000000c00 */
        /* <DEDUP_REMOVED lines=9> */
[----:B------:R1:W-:Y:S02]  /*12900*/  STSM.16.M88.4 [R135], R140 ;  /* 0x0000008c87007844 */ /* 0x0003e40000000200 */
[----:B------:R-:W-:Y:S08]  /*12910*/  BAR.SYNC.DEFER_BLOCKING 0x0 ;  /* 0x0000000000007b1d */ /* 0x000ff00000010000 */
[----:B-1----:R-:W1:Y:S08]  /*12920*/  LDC.64 R140, c[0x0][0x228] ;  /* 0x00008a00ff8c7b82 */ /* 0x002e700000000a00 */
[----:B------:R-:W0:Y:S01]  /*12930*/  LDC R143, c[0x0][0x278] ;  /* 0x00009e00ff8f7b82 */ /* 0x000e220000000800 */
[----:B------:R-:W3:Y:S07]  /*12940*/  LDS.128 R92, [R24] ;  /* 0x00000000185c7984 */ /* 0x000eee0000000c00 */
[----:B------:R-:W-:Y:S08]  /*12950*/  BAR.SYNC.DEFER_BLOCKING 0x0 ;  /* 0x0000000000007b1d */ /* 0x000ff00000010000 */
[----:B------:R-:W4:Y:S01]  /*12960*/  LDC R142, c[0x0][0x278] ;  /* 0x00009e00ff8e7b82 */ /* 0x000f220000000800 */
[----:B------:R-:W-:Y:S07]  /*12970*/  STSM.16.M88.4 [R135], R88 ;  /* 0x0000005887007844 */ /* 0x000fee0000000200 */
[----:B------:R-:W-:Y:S06]  /*12980*/  BAR.SYNC.DEFER_BLOCKING 0x0 ;  /* 0x0000000000007b1d */ /* 0x000fec0000010000 */
[----:B------:R-:W3:Y:S02]  /*12990*/  LDS.128 R88, [R24] ;  /* 0x0000000018587984 */ /* 0x000ee40000000c00 */
[----:B------:R-:W-:Y:S06]  /*129a0*/  BAR.SYNC.DEFER_BLOCKING 0x0 ;  /* 0x0000000000007b1d */ /* 0x000fec0000010000 */
[----:B------:R-:W-:Y:S02]  /*129b0*/  STSM.16.M88.4 [R135], R48 ;  /* 0x0000003087007844 */ /* 0x000fe40000000200 */
        /* <DEDUP_REMOVED lines=15> */
[----:B------:R5:W-:Y:S02]  /*12ab0*/  STSM.16.M88.4 [R135], R188 ;  /* 0x000000bc87007844 */ /* 0x000be40000000200 */
[----:B------:R-:W-:Y:S01]  /*12ac0*/  BAR.SYNC.DEFER_BLOCKING 0x0 ;  /* 0x0000000000007b1d */ /* 0x000fe20000010000 */
[----:B-1----:R-:W-:-:S07]  /*12ad0*/  IADD3 R132, P3, P5, R133, UR9, R140 ;  /* 0x0000000985847c10 */ /* 0x002fce000fd7e08c */
[----:B-----5:R-:W1:Y:S08]  /*12ae0*/  LDC R189, c[0x0][0x278] ;  /* 0x00009e00ffbd7b82 */ /* 0x020e700000000800 */
[----:B------:R-:W5:Y:S01]  /*12af0*/  LDC R191, c[0x0][0x278] ;  /* 0x00009e00ffbf7b82 */ /* 0x000f620000000800 */
[----:B------:R-:W3:Y:S07]  /*12b00*/  LDS.128 R36, [R24] ;  /* 0x0000000018247984 */ /* 0x000eee0000000c00 */
[----:B------:R-:W-:Y:S01]  /*12b10*/  BAR.SYNC.DEFER_BLOCKING 0x0 ;  /* 0x0000000000007b1d */ /* 0x000fe20000010000 */
[----:B------:R-:W-:-:S06]  /*12b20*/  UIMAD.WIDE UR8, UR8, 0x2, URZ ;  /* 0x00000002080878a5 */ /* 0x000fcc000f8e023f */
[----:B------:R-:W-:Y:S01]  /*12b30*/  IADD3.X R133, R8, UR9, R141, P3, P5 ;  /* 0x0000000908857c10 */ /* 0x000fe20009fea48d */
[----:B------:R-:W-:Y:S01]  /*12b40*/  ULDC.64 UR8, c[0x0][0x270] ;  /* 0x00009c0000087ab9 */ /* 0x000fe20000000a00 */
[----:B------:R4:W-:Y:S01]  /*12b50*/  STSM.16.M88.4 [R135], R148 ;  /* 0x0000009487007844 */ /* 0x0009e20000000200 */
[----:B------:R-:W-:Y:S01]  /*12b60*/  BAR.SYNC.DEFER_BLOCKING 0x0 ;  /* 0x0000000000007b1d */ /* 0x000fe20000010000 */
[-C--:B------:R-:W-:Y:S02]  /*12b70*/  IADD3 R8, P3, R25, R132.reuse, RZ ;  /* 0x0000008419087210 */ /* 0x080fe40007f7e0ff */
[-C--:B0-----:R-:W-:Y:S02]  /*12b80*/  LEA R26, P5, R143, R132.reuse, 0x2 ;  /* 0x000000848f1a7211 */ /* 0x081fe400078a10ff */
[----:B------:R-:W-:Y:S02]  /*12b90*/  LEA.HI.X.SX32 R9, R9, R133, 0x1, P3 ;  /* 0x0000008509097211 */ /* 0x000fe400018f0eff */
[C---:B------:R-:W-:Y:S01]  /*12ba0*/  SHF.L.U32 R143, R10.reuse, 0x2, RZ ;  /* 0x000000020a8f7819 */ /* 0x040fe200000006ff */
[----:B------:R-:W-:Y:S01]  /*12bb0*/  IMAD R141, R10, 0x3, RZ ;  /* 0x000000030a8d7824 */ /* 0x000fe200078e02ff */
[----:B------:R-:W-:-:S02]  /*12bc0*/  IADD3 R134, P3, R145, R132, RZ ;  /* 0x0000008491867210 */ /* 0x000fc40007f7e0ff */
[-C--:B------:R-:W-:Y:S01]  /*12bd0*/  IADD3 R140, P6, R147, R132.reuse, RZ ;  /* 0x00000084938c7210 */ /* 0x080fe20007fde0ff */
[----:B------:R-:W-:Y:S04]  /*12be0*/  STG.E.U16 desc[UR6][R132.64], R16 ;  /* 0x0000001084007986 */ /* 0x000fe8000c101506 */
[----:B------:R0:W-:Y:S01]  /*12bf0*/  STG.E.U16 desc[UR6][R8.64], R27 ;  /* 0x0000001b08007986 */ /* 0x0001e2000c101506 */
[-C--:B----4-:R-:W-:Y:S02]  /*12c00*/  LEA.HI.X.SX32 R135, R141, R133.reuse, 0x1, P3 ;  /* 0x000000858d877211 */ /* 0x090fe400018f0eff */
[-C--:B0-----:R-:W-:Y:S02]  /*12c10*/  LEA.HI.X.SX32 R27, R25, R133.reuse, 0x1, P5 ;  /* 0x00000085191b7211 */ /* 0x081fe400028f0eff */
[----:B------:R-:W-:Y:S01]  /*12c20*/  LEA R8, P5, R153, R132, 0x3 ;  /* 0x0000008499087211 */ /* 0x000fe200078a18ff */
[C---:B------:R-:W-:Y:S01]  /*12c30*/  IMAD R25, R10.reuse, 0x5, RZ ;  /* 0x000000050a197824 */ /* 0x040fe200078e02ff */
[----:B------:R-:W0:Y:S02]  /*12c40*/  LDC R153, c[0x0][0x278] ;  /* 0x00009e00ff997b82 */ /* 0x000e240000000800 */
[----:B------:R-:W-:Y:S01]  /*12c50*/  LEA.HI.X.SX32 R9, R143, R133, 0x1, P5 ;  /* 0x000000858f097211 */ /* 0x000fe200028f0eff */
[----:B------:R-:W-:-:S02]  /*12c60*/  IMAD R143, R10, 0xc, RZ ;  /* 0x0000000c0a8f7824 */ /* 0x000fc400078e02ff */
[----:B------:R-:W-:-:S03]  /*12c70*/  IMAD R149, R10, 0xe, RZ ;  /* 0x0000000e0a957824 */ /* 0x000fc600078e02ff */
[----:B------:R-:W-:Y:S01]  /*12c80*/  IADD3 R16, P5, R143, R132, RZ ;  /* 0x000000848f107210 */ /* 0x000fe20007fbe0ff */
[----:B------:R4:W-:Y:S01]  /*12c90*/  STG.E.U16 desc[UR6][R26.64], R17 ;  /* 0x000000111a007986 */ /* 0x0009e2000c101506 */
[----:B------:R-:W-:Y:S01]  /*12ca0*/  LEA.HI.X.SX32 R141, R25, R133, 0x1, P6 ;  /* 0x00000085198d7211 */ /* 0x000fe200030f0eff */
[----:B------:R-:W-:Y:S02]  /*12cb0*/  IMAD R25, R10, 0x7, RZ ;  /* 0x000000070a197824 */ /* 0x000fe400078e02ff */
[----:B------:R-:W-:Y:S01]  /*12cc0*/  STG.E.U16 desc[UR6][R134.64], R146 ;  /* 0x0000009286007986 */ /* 0x000fe2000c101506 */
[----:B------:R-:W-:-:S03]  /*12cd0*/  PRMT R148, R18, 0x7632, R148 ;  /* 0x0000763212947816 */ /* 0x000fc60000000094 */
[----:B------:R1:W-:Y:S01]  /*12ce0*/  STG.E.U16 desc[UR6][R8.64], R18 ;  /* 0x0000001208007986 */ /* 0x0003e2000c101506 */
[----:B----4-:R-:W-:Y:S02]  /*12cf0*/  LEA.HI.X.SX32 R17, R145, R133, 0x1, P5 ;  /* 0x0000008591117211 */ /* 0x010fe400028f0eff */
[-C--:B------:R-:W-:Y:S02]  /*12d00*/  LEA R26, P5, R157, R132.reuse, 0x4 ;  /* 0x000000849d1a7211 */ /* 0x080fe400078a20ff */
[----:B------:R-:W4:Y:S01]  /*12d10*/  LDC R157, c[0x0][0x278] ;  /* 0x00009e00ff9d7b82 */ /* 0x000f220000000800 */
[----:B------:R-:W-:Y:S02]  /*12d20*/  SHF.L.U32 R27, R10, 0x3, RZ ;  /* 0x000000030a1b7819 */ /* 0x000fe400000006ff */
[----:B-1----:R-:W-:Y:S02]  /*12d30*/  IADD3 R8, P3, R149, R132, RZ ;  /* 0x0000008495087210 */ /* 0x002fe40007f7e0ff */
[----:B------:R-:W-:-:S02]  /*12d40*/  PRMT R18, R19, 0x7632, R18 ;  /* 0x0000763213127816 */ /* 0x000fc40000000012 */
[-C--:B------:R-:W-:Y:S02]  /*12d50*/  LEA.HI.X.SX32 R9, R25, R133.reuse, 0x1, P3 ;  /* 0x0000008519097211 */ /* 0x080fe400018f0eff */
[----:B------:R-:W-:Y:S01]  /*12d60*/  LEA.HI.X.SX32 R27, R27, R133, 0x1, P5 ;  /* 0x000000851b1b7211 */ /* 0x000fe200028f0eff */
[----:B------:R1:W-:Y:S01]  /*12d70*/  STG.E.U16 desc[UR6][R140.64], R148 ;  /* 0x000000948c007986 */ /* 0x0003e2000c101506 */
[----:B------:R-:W-:Y:S01]  /*12d80*/  IMAD R151, R142, 0x12, RZ ;  /* 0x000000128e977824 */ /* 0x000fe200078e02ff */
[----:B------:R-:W5:Y:S02]  /*12d90*/  LDC R25, c[0x0][0x278] ;  /* 0x00009e00ff197b82 */ /* 0x000f640000000800 */
[----:B------:R-:W-:Y:S01]  /*12da0*/  STG.E.U16 desc[UR6][R16.64], R19 ;  /* 0x0000001310007986 */ /* 0x000fe2000c101506 */
[----:B------:R-:W-:-:S03]  /*12db0*/  IMAD R135, R10, 0x9, RZ ;  /* 0x000000090a877824 */ /* 0x000fc600078e02ff */
[----:B------:R-:W-:Y:S01]  /*12dc0*/  STG.E.U16 desc[UR6][R8.64], R18 ;  /* 0x0000001208007986 */ /* 0x000fe2000c101506 */
[----:B------:R-:W-:Y:S01]  /*12dd0*/  IADD3 R134, P6, R151, R132, RZ ;  /* 0x0000008497867210 */ /* 0x000fe20007fde0ff */
[----:B------:R-:W-:Y:S01]  /*12de0*/  IMAD R145, R144, 0x14, RZ ;  /* 0x0000001490917824 */ /* 0x000fe200078e02ff */
[----:B------:R-:W2:Y:S01]  /*12df0*/  LDC R142, c[0x0][0x278] ;  /* 0x00009e00ff8e7b82 */ /* 0x000ea20000000800 */
[----:B------:R0:W-:Y:S01]  /*12e00*/  STG.E.U16 desc[UR6][R26.64], R20 ;  /* 0x000000141a007986 */ /* 0x0001e2000c101506 */
[----:B------:R-:W-:-:S06]  /*12e10*/  LEA.HI.X.SX32 R135, R135, R133, 0x1, P6 ;  /* 0x0000008587877211 */ /* 0x000fcc00030f0eff */
[----:B-1----:R-:W1:Y:S01]  /*12e20*/  LDC R140, c[0x0][0x278] ;  /* 0x00009e00ff8c7b82 */ /* 0x002e620000000800 */
[----:B------:R-:W-:Y:S01]  /*12e30*/  PRMT R141, R20, 0x7632, R141 ;  /* 0x00007632148d7816 */ /* 0x000fe2000000008d */
[----:B0-----:R-:W-:-:S06]  /*12e40*/  IMAD R153, R153, 0x16, RZ ;  /* 0x0000001699997824 */ /* 0x001fcc00078e02ff */
[----:B------:R-:W0:Y:S01]  /*12e50*/  LDC R27, c[0x0][0x278] ;  /* 0x00009e00ff1b7b82 */ /* 0x000e220000000800 */
[-C--:B------:R-:W-:Y:S01]  /*12e60*/  IADD3 R8, P3, R145, R132.reuse, RZ ;  /* 0x0000008491087210 */ /* 0x080fe20007f7e0ff */
[----:B------:R5:W-:Y:S01]  /*12e70*/  STG.E.U16 desc[UR6][R134.64], R141 ;  /* 0x0000008d86007986 */ /* 0x000be2000c101506 */
[----:B------:R-:W-:Y:S01]  /*12e80*/  IMAD R17, R10, 0xb, RZ ;  /* 0x0000000b0a117824 */ /* 0x000fe200078e02ff */
[-C--:B------:R-:W-:Y:S02]  /*12e90*/  IADD3 R16, P5, R153, R132.reuse, RZ ;  /* 0x0000008499107210 */ /* 0x080fe40007fbe0ff */
[-C--:B------:R-:W-:Y:S01]  /*12ea0*/  LEA.HI.X.SX32 R9, R147, R133.reuse, 0x1, P3 ;  /* 0x0000008593097211 */ /* 0x080fe200018f0eff */
[----:B----4-:R-:W-:Y:S01]  /*12eb0*/  IMAD R157, R157, 0x1a, RZ ;  /* 0x0000001a9d9d7824 */ /* 0x010fe200078e02ff */
[----:B------:R-:W-:Y:S01]  /*12ec0*/  IADD3 R18, P6, R155, R132, RZ ;  /* 0x000000849b127210 */ /* 0x000fe20007fde0ff */
[----:B------:R-:W4:Y:S01]  /*12ed0*/  LDC R147, c[0x0][0x278] ;  /* 0x00009e00ff937b82 */ /* 0x000f220000000800 */
[----:B------:R-:W-:Y:S01]  /*12ee0*/  LEA.HI.X.SX32 R17, R17, R133, 0x1, P5 ;  /* 0x0000008511117211 */ /* 0x000fe200028f0eff */
[----:B------:R2:W-:Y:S01]  /*12ef0*/  STG.E.U16 desc[UR6][R8.64], R21 ;  /* 0x0000001508007986 */ /* 0x0005e2000c101506 */
[----:B------:R-:W-:-:S05]  /*12f00*/  PRMT R20, R21, 0x7632, R20 ;  /* 0x0000763215147816 */ /* 0x000fca0000000014 */
[----:B-----5:R-:W5:Y:S01]  /*12f10*/  LDC R141, c[0x0][0x278] ;  /* 0x00009e00ff8d7b82 */ /* 0x020f620000000800 */
[----:B------:R-:W-:Y:S01]  /*12f20*/  LEA.HI.X.SX32 R19, R143, R133, 0x1, P6 ;  /* 0x000000858f137211 */ /* 0x000fe200030f0eff */
[----:B------:R3:W-:Y:S06]  /*12f30*/  STG.E.U16 desc[UR6][R16.64], R20 ;  /* 0x0000001410007986 */ /* 0x0007ec000c101506 */
[----:B------:R-:W4:Y:S01]  /*12f40*/  LDC R134, c[0x0][0x278] ;  /* 0x00009e00ff867b82 */ /* 0x000f220000000800 */
[----:B--2---:R-:W-:Y:S01]  /*12f50*/  IMAD R9, R10, 0xd, RZ ;  /* 0x0000000d0a097824 */ /* 0x004fe200078e02ff */
[----:B------:R-:W-:-:S06]  /*12f60*/  IADD3 R8, P5, R157, R132, RZ ;  /* 0x000000849d087210 */ /* 0x000fcc0007fbe0ff */
[----:B------:R-:W2:Y:S01]  /*12f70*/  LDC R135, c[0x0][0x278] ;  /* 0x00009e00ff877b82 */ /* 0x000ea20000000800 */
[----:B------:R0:W-:Y:S01]  /*12f80*/  STG.E.U16 desc[UR6][R18.64], R22 ;  /* 0x0000001612007986 */ /* 0x0001e2000c101506 */
[----:B---3--:R-:W-:Y:S01]  /*12f90*/  IMAD R17, R25, 0xf, RZ ;  /* 0x0000000f19117824 */ /* 0x008fe200078e02ff */
[----:B------:R-:W-:Y:S02]  /*12fa0*/  LEA.HI.X.SX32 R9, R9, R133, 0x1, P5 ;  /* 0x0000008509097211 */ /* 0x000fe400028f0eff */
[----:B------:R-:W-:-:S03]  /*12fb0*/  IADD3 R20, P5, R161, R132, RZ ;  /* 0x00000084a1147210 */ /* 0x000fc60007fbe0ff */
[----:B------:R-:W3:Y:S01]  /*12fc0*/  LDC R16, c[0x0][0x278] ;  /* 0x00009e00ff107b82 */ /* 0x000ee20000000800 */
[----:B-1----:R-:W-:Y:S02]  /*12fd0*/  SHF.L.U32 R25, R140, 0x4, RZ ;  /* 0x000000048c197819 */ /* 0x002fe400000006ff */
[-C--:B0-----:R-:W-:Y:S02]  /*12fe0*/  LEA R26, P6, R27, R132.reuse, 0x5 ;  /* 0x000000841b1a7211 */ /* 0x081fe400078c28ff */
[----:B------:R-:W-:Y:S02]  /*12ff0*/  IADD3 R18, P3, R159, R132, RZ ;  /* 0x000000849f127210 */ /* 0x000fe40007f7e0ff */
[----:B------:R-:W-:Y:S01]  /*13000*/  PRMT R143, R22, 0x7632, R143 ;  /* 0x00007632168f7816 */ /* 0x000fe2000000008f */
[----:B------:R-:W0:Y:S01]  /*13010*/  LDC R140, c[0x0][0x278] ;  /* 0x00009e00ff8c7b82 */ /* 0x000e220000000800 */
[-C--:B------:R-:W-:Y:S02]  /*13020*/  LEA.HI.X.SX32 R19, R149, R133.reuse, 0x1, P3 ;  /* 0x0000008595137211 */ /* 0x080fe400018f0eff */
[----:B------:R-:W-:-:S02]  /*13030*/  LEA.HI.X.SX32 R21, R17, R133, 0x1, P5 ;  /* 0x0000008511157211 */ /* 0x000fc400028f0eff */
[----:B------:R-:W-:Y:S02]  /*13040*/  PRMT R144, R23, 0x7632, R144 ;  /* 0x0000763217907816 */ /* 0x000fe40000000090 */
[----:B------:R-:W-:Y:S01]  /*13050*/  LEA.HI.X.SX32 R27, R25, R133, 0x1, P6 ;  /* 0x00000085191b7211 */ /* 0x000fe200030f0eff */
[----:B------:R-:W1:Y:S01]  /*13060*/  LDC R22, c[0x0][0x278] ;  /* 0x00009e00ff167b82 */ /* 0x000e620000000800 */
[----:B------:R5:W-:Y:S04]  /*13070*/  STG.E.U16 desc[UR6][R8.64], R143 ;  /* 0x0000008f08007986 */ /* 0x000be8000c101506 */
[----:B------:R4:W-:Y:S03]  /*13080*/  STG.E.U16 desc[UR6][R18.64], R23 ;  /* 0x0000001712007986 */ /* 0x0009e6000c101506 */
[----:B------:R-:W0:Y:S01]  /*13090*/  LDC R10, c[0x0][0x278] ;  /* 0x00009e00ff0a7b82 */ /* 0x000e220000000800 */
[----:B------:R2:W-:Y:S01]  /*130a0*/  STG.E.U16 desc[UR6][R20.64], R144 ;  /* 0x0000009014007986 */ /* 0x0005e2000c101506 */
[----:B------:R-:W-:-:S03]  /*130b0*/  IMAD R17, R142, 0x26, RZ ;  /* 0x000000268e117824 */ /* 0x000fc600078e02ff */
[----:B------:R3:W-:Y:S01]  /*130c0*/  STG.E.U16 desc[UR6][R26.64], R4 ;  /* 0x000000041a007986 */ /* 0x0007e2000c101506 */
[----:B-----5:R-:W-:Y:S02]  /*130d0*/  IMAD R9, R141, 0x24, RZ ;  /* 0x000000248d097824 */ /* 0x020fe400078e02ff */
[----:B------:R-:W5:Y:S01]  /*130e0*/  LDC R143, c[0x0][0x278] ;  /* 0x00009e00ff8f7b82 */ /* 0x000f620000000800 */
[----:B----4-:R-:W-:Y:S01]  /*130f0*/  IMAD R19, R134, 0x11, RZ ;  /* 0x0000001186137824 */ /* 0x010fe200078e02ff */
[----:B------:R-:W-:Y:S01]  /*13100*/  IADD3 R18, P3, R163, R132, RZ ;  /* 0x00000084a3127210 */ /* 0x000fe20007f7e0ff */
[----:B--2---:R-:W-:-:S05]  /*13110*/  IMAD R23, R135, 0x13, RZ ;  /* 0x0000001387177824 */ /* 0x004fca00078e02ff */
[----:B------:R-:W2:Y:S01]  /*13120*/  LDC R25, c[0x0][0x278] ;  /* 0x00009e00ff197b82 */ /* 0x000ea20000000800 */
[----:B------:R-:W-:-:S07]  /*13130*/  IADD3 R20, P5, R9, R132, RZ ;  /* 0x0000008409147210 */ /* 0x000fce0007fbe0ff */
[----:B---3--:R-:W3:Y:S01]  /*13140*/  LDC R26, c[0x0][0x278] ;  /* 0x00009e00ff1a7b82 */ /* 0x008ee20000000800 */
[----:B------:R-:W-:Y:S02]  /*13150*/  IADD3 R134, P6, R17, R132, RZ ;  /* 0x0000008411867210 */ /* 0x000fe40007fde0ff */
[----:B------:R-:W-:Y:S02]  /*13160*/  LEA.HI.X.SX32 R19, R19, R133, 0x1, P3 ;  /* 0x0000008513137211 */ /* 0x000fe400018f0eff */
[----:B------:R-:W-:-:S03]  /*13170*/  PRMT R4, R4, 0x7632, R4 ;  /* 0x0000763204047816 */ /* 0x000fc60000000004 */
[----:B------:R-:W4:Y:S01]  /*13180*/  LDC R142, c[0x0][0x278] ;  /* 0x00009e00ff8e7b82 */ /* 0x000f220000000800 */
[-C--:B------:R-:W-:Y:S02]  /*13190*/  LEA.HI.X.SX32 R21, R151, R133.reuse, 0x1, P5 ;  /* 0x0000008597157211 */ /* 0x080fe400028f0eff */
[----:B------:R-:W-:Y:S01]  /*131a0*/  LEA.HI.X.SX32 R135, R23, R133, 0x1, P6 ;  /* 0x0000008517877211 */ /* 0x000fe200030f0eff */
[----:B------:R-:W-:-:S04]  /*131b0*/  IMAD R23, R16, 0x28, RZ ;  /* 0x0000002810177824 */ /* 0x000fc800078e02ff */
[----:B------:R-:W4:Y:S01]  /*131c0*/  LDC R8, c[0x0][0x278] ;  /* 0x00009e00ff087b82 */ /* 0x000f220000000800 */
[----:B------:R0:W-:Y:S01]  /*131d0*/  STG.E.U16 desc[UR6][R18.64], R4 ;  /* 0x0000000412007986 */ /* 0x0001e2000c101506 */
[----:B------:R-:W-:-:S03]  /*131e0*/  PRMT R141, R5, 0x7632, R141 ;  /* 0x00007632058d7816 */ /* 0x000fc6000000008d */
[----:B------:R5:W-:Y:S01]  /*131f0*/  STG.E.U16 desc[UR6][R20.64], R5 ;  /* 0x0000000514007986 */ /* 0x000be2000c101506 */
[----:B-1----:R-:W-:Y:S02]  /*13200*/  IMAD R27, R22, 0x2a, RZ ;  /* 0x0000002a161b7824 */ /* 0x002fe400078e02ff */
[----:B------:R-:W1:Y:S01]  /*13210*/  LDC R149, c[0x0][0x278] ;  /* 0x00009e00ff957b82 */ /* 0x000e620000000800 */
[----:B------:R2:W-:Y:S01]  /*13220*/  STG.E.U16 desc[UR6][R134.64], R141 ;  /* 0x0000008d86007986 */ /* 0x0005e2000c101506 */
[----:B0-----:R-:W-:Y:S01]  /*13230*/  IADD3 R4, P5, R23, R132, RZ ;  /* 0x0000008417047210 */ /* 0x001fe20007fbe0ff */
[----:B------:R-:W-:-:S05]  /*13240*/  IMAD R19, R10, 0x15, RZ ;  /* 0x000000150a137824 */ /* 0x000fca00078e02ff */
[----:B------:R-:W0:Y:S01]  /*13250*/  LDC R10, c[0x0][0x278] ;  /* 0x00009e00ff0a7b82 */ /* 0x000e220000000800 */
[----:B-----5:R-:W-:Y:S01]  /*13260*/  IMAD R21, R140, 0x2c, RZ ;  /* 0x0000002c8c157824 */ /* 0x020fe200078e02ff */
[-C--:B------:R-:W-:Y:S02]  /*13270*/  LEA.HI.X.SX32 R5, R145, R133.reuse, 0x1, P5 ;  /* 0x0000008591057211 */ /* 0x080fe400028f0eff */
[-C--:B------:R-:W-:Y:S02]  /*13280*/  IADD3 R18, P3, R27, R132.reuse, RZ ;  /* 0x000000841b127210 */ /* 0x080fe40007f7e0ff */
[----:B--2---:R-:W-:Y:S01]  /*13290*/  IADD3 R134, P5, R21, R132, RZ ;  /* 0x0000008415867210 */ /* 0x004fe20007fbe0ff */
[----:B------:R-:W-:Y:S01]  /*132a0*/  IMAD R141, R143, 0x2e, RZ ;  /* 0x0000002e8f8d7824 */ /* 0x000fe200078e02ff */
[----:B------:R-:W2:Y:S01]  /*132b0*/  LDC R16, c[0x0][0x278] ;  /* 0x00009e00ff107b82 */ /* 0x000ea20000000800 */
[----:B---3--:R-:W-:Y:S01]  /*132c0*/  IMAD R143, R26, 0x30, RZ ;  /* 0x000000301a8f7824 */ /* 0x008fe200078e02ff */
[-C--:B------:R-:W-:Y:S01]  /*132d0*/  LEA.HI.X.SX32 R135, R153, R133.reuse, 0x1, P5 ;  /* 0x0000008599877211 */ /* 0x080fe200028f0eff */
[----:B------:R3:W-:Y:S01]  /*132e0*/  STG.E.U16 desc[UR6][R4.64], R6 ;  /* 0x0000000604007986 */ /* 0x0007e2000c101506 */
[----:B------:R-:W-:Y:S01]  /*132f0*/  IMAD R25, R25, 0x17, RZ ;  /* 0x0000001719197824 */ /* 0x000fe200078e02ff */
[----:B------:R-:W-:-:S03]  /*13300*/  LEA.HI.X.SX32 R19, R19, R133, 0x1, P3 ;  /* 0x0000008513137211 */ /* 0x000fc600018f0eff */
[----:B------:R-:W5:Y:S01]  /*13310*/  LDC R153, c[0x0][0x278] ;  /* 0x00009e00ff997b82 */ /* 0x000f620000000800 */
[----:B------:R-:W-:Y:S01]  /*13320*/  IADD3 R150, P6, R141, R132, RZ ;  /* 0x000000848d967210 */ /* 0x000fe20007fde0ff */
[----:B----4-:R-:W-:Y:S01]  /*13330*/  IMAD R145, R142, 0x32, RZ ;  /* 0x000000328e917824 */ /* 0x010fe200078e02ff */
[----:B---3--:R-:W-:-:S05]  /*13340*/  PRMT R5, R6, 0x7632, R5 ;  /* 0x0000763206057816 */ /* 0x008fca0000000005 */
[----:B------:R-:W3:Y:S01]  /*13350*/  LDC R20, c[0x0][0x278] ;  /* 0x00009e00ff147b82 */ /* 0x000ee20000000800 */
[----:B------:R-:W-:Y:S02]  /*13360*/  IADD3 R4, P5, R143, R132, RZ ;  /* 0x000000848f047210 */ /* 0x000fe40007fbe0ff */
[----:B------:R-:W-:Y:S01]  /*13370*/  LEA.HI.X.SX32 R151, R25, R133, 0x1, P6 ;  /* 0x0000008519977211 */ /* 0x000fe200030f0eff */
[----:B------:R4:W-:Y:S01]  /*13380*/  STG.E.U16 desc[UR6][R18.64], R5 ;  /* 0x0000000512007986 */ /* 0x0009e2000c101506 */
[----:B------:R-:W-:-:S03]  /*13390*/  PRMT R140, R7, 0x7632, R140 ;  /* 0x00007632078c7816 */ /* 0x000fc6000000008c */
[----:B------:R-:W3:Y:S01]  /*133a0*/  LDC R22, c[0x0][0x278] ;  /* 0x00009e00ff167b82 */ /* 0x000ee20000000800 */
[----:B------:R-:W-:Y:S01]  /*133b0*/  IMAD R25, R8, 0x19, RZ ;  /* 0x0000001908197824 */ /* 0x000fe200078e02ff */
[----:B------:R-:W-:Y:S01]  /*133c0*/  IADD3 R6, P3, R145, R132, RZ ;  /* 0x0000008491067210 */ /* 0x000fe20007f7e0ff */
[----:B------:R1:W-:Y:S01]  /*133d0*/  STG.E.U16 desc[UR6][R134.64], R7 ;  /* 0x0000000786007986 */ /* 0x0003e2000c101506 */
[----:B----4-:R-:W-:-:S04]  /*133e0*/  LEA.HI.X.SX32 R5, R155, R133, 0x1, P5 ;  /* 0x000000859b057211 */ /* 0x010fc800028f0eff */
[----:B------:R-:W4:Y:S01]  /*133f0*/  LDC R26, c[0x0][0x278] ;  /* 0x00009e00ff1a7b82 */ /* 0x000f220000000800 */
[----:B------:R0:W-:Y:S04]  /*13400*/  STG.E.U16 desc[UR6][R150.64], R140 ;  /* 0x0000008c96007986 */ /* 0x0001e8000c101506 */
[----:B------:R2:W-:Y:S01]  /*13410*/  STG.E.U16 desc[UR6][R4.64], R12 ;  /* 0x0000000c04007986 */ /* 0x0005e2000c101506 */
[----:B-1----:R-:W-:Y:S02]  /*13420*/  LEA.HI.X.SX32 R7, R25, R133, 0x1, P3 ;  /* 0x0000008519077211 */ /* 0x002fe400018f0eff */
[----:B------:R-:W1:Y:S01]  /*13430*/  LDC R8, c[0x0][0x278] ;  /* 0x00009e00ff087b82 */ /* 0x000e620000000800 */
[----:B------:R-:W-:Y:S02]  /*13440*/  IMAD R149, R149, 0x34, RZ ;  /* 0x0000003495957824 */ /* 0x000fe400078e02ff */
[----:B------:R-:W-:-:S05]  /*13450*/  IMAD R147, R147, 0x36, RZ ;  /* 0x0000003693937824 */ /* 0x000fca00078e02ff */
[----:B0-----:R-:W0:Y:S01]  /*13460*/  LDC R140, c[0x0][0x278] ;  /* 0x00009e00ff8c7b82 */ /* 0x001e220000000800 */
[----:B--2---:R-:W-:-:S05]  /*13470*/  PRMT R5, R12, 0x7632, R5 ;  /* 0x000076320c057816 */ /* 0x004fca0000000005 */
[----:B------:R2:W-:Y:S02]  /*13480*/  STG.E.U16 desc[UR6][R6.64], R5 ;  /* 0x0000000506007986 */ /* 0x0005e4000c101506 */
[----:B------:R-:W0:Y:S01]  /*13490*/  LDC R25, c[0x0][0x278] ;  /* 0x00009e00ff197b82 */ /* 0x000e220000000800 */
[----:B------:R-:W-:Y:S01]  /*134a0*/  IMAD R135, R16, 0x1b, RZ ;  /* 0x0000001b10877824 */ /* 0x000fe200078e02ff */
[----:B------:R-:W-:Y:S01]  /*134b0*/  IADD3 R18, P5, R149, R132, RZ ;  /* 0x0000008495127210 */ /* 0x000fe20007fbe0ff */
[----:B-----5:R-:W-:-:S05]  /*134c0*/  IMAD R153, R153, 0x38, RZ ;  /* 0x0000003899997824 */ /* 0x020fca00078e02ff */
[----:B------:R-:W5:Y:S01]  /*134d0*/  LDC R151, c[0x0][0x278] ;  /* 0x00009e00ff977b82 */ /* 0x000f620000000800 */
[----:B--2---:R-:W-:Y:S01]  /*134e0*/  IMAD R7, R10, 0x1d, RZ ;  /* 0x0000001d0a077824 */ /* 0x004fe200078e02ff */
[----:B------:R-:W-:-:S06]  /*134f0*/  IADD3 R134, P6, R147, R132, RZ ;  /* 0x0000008493867210 */ /* 0x000fcc0007fde0ff */
[----:B------:R-:W2:Y:S01]  /*13500*/  LDC R10, c[0x0][0x278] ;  /* 0x00009e00ff0a7b82 */ /* 0x000ea20000000800 */
[-C--:B------:R-:W-:Y:S01]  /*13510*/  LEA.HI.X.SX32 R19, R157, R133.reuse, 0x1, P5 ;  /* 0x000000859d137211 */ /* 0x080fe200028f0eff */
[----:B---3--:R-:W-:Y:S01]  /*13520*/  IMAD R155, R20, 0x3a, RZ ;  /* 0x0000003a149b7824 */ /* 0x008fe200078e02ff */
[-C--:B------:R-:W-:Y:S01]  /*13530*/  LEA.HI.X.SX32 R135, R135, R133.reuse, 0x1, P6 ;  /* 0x0000008587877211 */ /* 0x080fe200030f0eff */
[----:B------:R-:W-:Y:S01]  /*13540*/  IMAD R157, R22, 0x3c, RZ ;  /* 0x0000003c169d7824 */ /* 0x000fe200078e02ff */
[----:B------:R-:W-:Y:S02]  /*13550*/  PRMT R16, R13, 0x7632, R16 ;  /* 0x000076320d107816 */ /* 0x000fe40000000010 */
[-C--:B------:R-:W-:Y:S01]  /*13560*/  IADD3 R4, P3, R153, R132.reuse, RZ ;  /* 0x0000008499047210 */ /* 0x080fe20007f7e0ff */
[----:B------:R3:W-:Y:S01]  /*13570*/  STG.E.U16 desc[UR6][R18.64], R13 ;  /* 0x0000000d12007986 */ /* 0x0007e2000c101506 */
[-C--:B------:R-:W-:Y:S01]  /*13580*/  IADD3 R6, P5, R155, R132.reuse, RZ ;  /* 0x000000849b067210 */ /* 0x080fe20007fbe0ff */
[----:B------:R-:W2:Y:S01]  /*13590*/  LDC R22, c[0x0][0x278] ;  /* 0x00009e00ff167b82 */ /* 0x000ea20000000800 */
[-C--:B------:R-:W-:Y:S01]  /*135a0*/  LEA.HI.X.SX32 R5, R159, R133.reuse, 0x1, P3 ;  /* 0x000000859f057211 */ /* 0x080fe200018f0eff */
[----:B------:R1:W-:Y:S01]  /*135b0*/  STG.E.U16 desc[UR6][R134.64], R16 ;  /* 0x0000001086007986 */ /* 0x0003e2000c101506 */
[----:B------:R-:W-:Y:S01]  /*135c0*/  IADD3 R12, P6, R157, R132, RZ ;  /* 0x000000849d0c7210 */ /* 0x000fe20007fde0ff */
[----:B----4-:R-:W-:Y:S01]  /*135d0*/  IMAD R159, R26, 0x3e, RZ ;  /* 0x0000003e1a9f7824 */ /* 0x010fe200078e02ff */
[----:B------:R-:W-:-:S03]  /*135e0*/  LEA.HI.X.SX32 R7, R7, R133, 0x1, P5 ;  /* 0x0000008507077211 */ /* 0x000fc600028f0eff */
[----:B------:R-:W4:Y:S01]  /*135f0*/  LDC R26, c[0x0][0x278] ;  /* 0x00009e00ff1a7b82 */ /* 0x000f220000000800 */
[----:B---3--:R-:W-:Y:S01]  /*13600*/  PRMT R18, R14, 0x7632, R18 ;  /* 0x000076320e127816 */ /* 0x008fe20000000012 */
[----:B------:R3:W-:Y:S01]  /*13610*/  STG.E.U16 desc[UR6][R4.64], R14 ;  /* 0x0000000e04007986 */ /* 0x0007e2000c101506 */
[----:B------:R-:W-:-:S05]  /*13620*/  LEA.HI.X.SX32 R13, R161, R133, 0x1, P6 ;  /* 0x00000085a10d7211 */ /* 0x000fca00030f0eff */
[----:B-1----:R-:W1:Y:S01]  /*13630*/  LDC R16, c[0x0][0x278] ;  /* 0x00009e00ff107b82 */ /* 0x002e620000000800 */
[----:B------:R-:W-:Y:S02]  /*13640*/  IMAD R19, R8, 0x1f, RZ ;  /* 0x0000001f08137824 */ /* 0x000fe400078e02ff */
[----:B0-----:R-:W-:Y:S01]  /*13650*/  IMAD R161, R140, 0x42, RZ ;  /* 0x000000428ca17824 */ /* 0x001fe200078e02ff */
[----:B------:R5:W-:Y:S01]  /*13660*/  STG.E.U16 desc[UR6][R6.64], R18 ;  /* 0x0000001206007986 */ /* 0x000be2000c101506 */
[----:B---3--:R-:W-:-:S03]  /*13670*/  IADD3 R4, P5, R159, R132, RZ ;  /* 0x000000849f047210 */ /* 0x008fc60007fbe0ff */
[----:B------:R-:W0:Y:S01]  /*13680*/  LDC R20, c[0x0][0x278] ;  /* 0x00009e00ff147b82 */ /* 0x000e220000000800 */
[----:B------:R2:W-:Y:S01]  /*13690*/  STG.E.U16 desc[UR6][R12.64], R15 ;  /* 0x0000000f0c007986 */ /* 0x0005e2000c101506 */
[----:B------:R-:W-:Y:S02]  /*136a0*/  SHF.L.U32 R25, R25, 0x5, RZ ;  /* 0x0000000519197819 */ /* 0x000fe400000006ff */
[----:B------:R-:W-:Y:S02]  /*136b0*/  LEA.HI.X.SX32 R5, R19, R133, 0x1, P5 ;  /* 0x0000008513057211 */ /* 0x000fe400028f0eff */
[----:B------:R-:W-:Y:S02]  /*136c0*/  PRMT R134, R15, 0x7632, R134 ;  /* 0x000076320f867816 */ /* 0x000fe40000000086 */
[-C--:B-----5:R-:W-:Y:S01]  /*136d0*/  LEA R6, P3, R151, R132.reuse, 0x6 ;  /* 0x0000008497067211 */ /* 0x0a0fe200078630ff */
[----:B------:R-:W3:Y:S01]  /*136e0*/  LDC R8, c[0x0][0x278] ;  /* 0x00009e00ff087b82 */ /* 0x000ee20000000800 */
[----:B--2---:R-:W-:Y:S01]  /*136f0*/  IMAD R13, R10, 0x21, RZ ;  /* 0x000000210a0d7824 */ /* 0x004fe200078e02ff */
[----:B------:R-:W-:-:S02]  /*13700*/  IADD3 R12, P5, R161, R132, RZ ;  /* 0x00000084a10c7210 */ /* 0x000fc40007fbe0ff */
[----:B------:R-:W-:-:S04]  /*13710*/  LEA.HI.X.SX32 R7, R25, R133, 0x1, P3 ;  /* 0x0000008519077211 */ /* 0x000fc800018f0eff */
[----:B------:R-:W2:Y:S01]  /*13720*/  LDC R10, c[0x0][0x278] ;  /* 0x00009e00ff0a7b82 */ /* 0x000ea20000000800 */
[----:B------:R-:W-:Y:S01]  /*13730*/  LEA.HI.X.SX32 R13, R13, R133, 0x1, P5 ;  /* 0x000000850d0d7211 */ /* 0x000fe200028f0eff */
[----:B------:R5:W-:Y:S01]  /*13740*/  STG.E.U16 desc[UR6][R4.64], R134 ;  /* 0x0000008604007986 */ /* 0x000be2000c101506 */
[----:B------:R-:W-:Y:S02]  /*13750*/  PRMT R135, R32, 0x7632, R135 ;  /* 0x0000763220877816 */ /* 0x000fe40000000087 */
[----:B------:R-:W-:-:S03]  /*13760*/  IADD3 R18, P6, R167, R132, RZ ;  /* 0x00000084a7127210 */ /* 0x000fc60007fde0ff */
[----:B------:R-:W2:Y:S01]  /*13770*/  LDC R14, c[0x0][0x278] ;  /* 0x00009e00ff0e7b82 */ /* 0x000ea20000000800 */
[----:B------:R1:W-:Y:S01]  /*13780*/  STG.E.U16 desc[UR6][R6.64], R32 ;  /* 0x0000002006007986 */ /* 0x0003e2000c101506 */
[----:B------:R-:W-:-:S03]  /*13790*/  LEA.HI.X.SX32 R19, R163, R133, 0x1, P6 ;  /* 0x00000085a3137211 */ /* 0x000fc600030f0eff */
[----:B------:R0:W-:Y:S03]  /*137a0*/  STG.E.U16 desc[UR6][R12.64], R135 ;  /* 0x000000870c007986 */ /* 0x0001e6000c101506 */
[----:B-----5:R-:W5:Y:S01]  /*137b0*/  LDC R134, c[0x0][0x278] ;  /* 0x00009e00ff867b82 */ /* 0x020f620000000800 */
[----:B------:R-:W-:-:S07]  /*137c0*/  IMAD R15, R22, 0x48, RZ ;  /* 0x00000048160f7824 */ /* 0x000fce00078e02ff */
[----:B------:R-:W5:Y:S01]  /*137d0*/  LDC R25, c[0x0][0x278] ;  /* 0x00009e00ff197b82 */ /* 0x000f620000000800 */
[----:B----4-:R-:W-:Y:S01]  /*137e0*/  IMAD R5, R26, 0x4a, RZ ;  /* 0x0000004a1a057824 */ /* 0x010fe200078e02ff */
[----:B-1----:R-:W-:Y:S01]  /*137f0*/  IADD3 R6, P3, R173, R132, RZ ;  /* 0x00000084ad067210 */ /* 0x002fe20007f7e0ff */
[----:B------:R-:W-:-:S05]  /*13800*/  IMAD R7, R16, 0x23, RZ ;  /* 0x0000002310077824 */ /* 0x000fca00078e02ff */
[----:B0-----:R-:W0:Y:S01]  /*13810*/  LDC R135, c[0x0][0x278] ;  /* 0x00009e00ff877b82 */ /* 0x001e220000000800 */
[----:B------:R1:W-:Y:S01]  /*13820*/  STG.E.U16 desc[UR6][R18.64], R33 ;  /* 0x0000002112007986 */ /* 0x0003e2000c101506 */
[-C--:B------:R-:W-:Y:S02]  /*13830*/  IADD3 R12, P5, R15, R132.reuse, RZ ;  /* 0x000000840f0c7210 */ /* 0x080fe40007fbe0ff */
[----:B------:R-:W-:Y:S02]  /*13840*/  IADD3 R32, P6, R5, R132, RZ ;  /* 0x0000008405207210 */ /* 0x000fe40007fde0ff */
[-C--:B------:R-:W-:Y:S02]  /*13850*/  LEA.HI.X.SX32 R7, R7, R133.reuse, 0x1, P3 ;  /* 0x0000008507077211 */ /* 0x080fe400018f0eff */
[----:B------:R-:W-:Y:S01]  /*13860*/  PRMT R16, R33, 0x7632, R16 ;  /* 0x0000763221107816 */ /* 0x000fe20000000010 */
[----:B------:R-:W4:Y:S01]  /*13870*/  LDC R140, c[0x0][0x278] ;  /* 0x00009e00ff8c7b82 */ /* 0x000f220000000800 */
[----:B-1----:R-:W-:Y:S01]  /*13880*/  IMAD R19, R20, 0x25, RZ ;  /* 0x0000002514137824 */ /* 0x002fe200078e02ff */
[----:B------:R-:W-:-:S02]  /*13890*/  LEA.HI.X.SX32 R13, R9, R133, 0x1, P5 ;  /* 0x00000085090d7211 */ /* 0x000fc400028f0eff */
[----:B------:R1:W-:Y:S01]  /*138a0*/  STG.E.U16 desc[UR6][R6.64], R16 ;  /* 0x0000001006007986 */ /* 0x0003e2000c101506 */
[----:B------:R-:W-:-:S03]  /*138b0*/  PRMT R26, R34, 0x7632, R26 ;  /* 0x00007632221a7816 */ /* 0x000fc6000000001a */
[----:B------:R-:W4:Y:S01]  /*138c0*/  LDC R18, c[0x0][0x278] ;  /* 0x00009e00ff127b82 */ /* 0x000f220000000800 */
[----:B------:R-:W-:Y:S01]  /*138d0*/  LEA.HI.X.SX32 R33, R19, R133, 0x1, P6 ;  /* 0x0000008513217211 */ /* 0x000fe200030f0eff */
[----:B---3--:R-:W-:Y:S01]  /*138e0*/  IMAD R19, R8, 0x4c, RZ ;  /* 0x0000004c08137824 */ /* 0x008fe200078e02ff */
[----:B------:R3:W-:Y:S01]  /*138f0*/  STG.E.U16 desc[UR6][R12.64], R34 ;  /* 0x000000220c007986 */ /* 0x0007e2000c101506 */
[----:B--2---:R-:W-:Y:S02]  /*13900*/  IMAD R9, R10, 0x4e, RZ ;  /* 0x0000004e0a097824 */ /* 0x004fe400078e02ff */
[----:B-----5:R-:W-:Y:S02]  /*13910*/  IMAD R25, R25, 0x27, RZ ;  /* 0x0000002719197824 */ /* 0x020fe400078e02ff */
[----:B------:R-:W2:Y:S01]  /*13920*/  LDC R20, c[0x0][0x278] ;  /* 0x00009e00ff147b82 */ /* 0x000ea20000000800 */
[----:B-1----:R-:W-:Y:S01]  /*13930*/  IADD3 R16, P5, R19, R132, RZ ;  /* 0x0000008413107210 */ /* 0x002fe20007fbe0ff */
[----:B------:R-:W-:-:S06]  /*13940*/  IMAD R7, R134, 0x52, RZ ;  /* 0x0000005286077824 */ /* 0x000fcc00078e02ff */
[----:B------:R-:W1:Y:S01]  /*13950*/  LDC R6, c[0x0][0x278] ;  /* 0x00009e00ff067b82 */ /* 0x000e620000000800 */
[----:B---3--:R-:W-:Y:S01]  /*13960*/  IMAD R13, R14, 0x50, RZ ;  /* 0x000000500e0d7824 */ /* 0x008fe200078e02ff */
[----:B------:R3:W-:Y:S01]  /*13970*/  STG.E.U16 desc[UR6][R32.64], R26 ;  /* 0x0000001a20007986 */ /* 0x0007e2000c101506 */
[----:B------:R-:W-:Y:S01]  /*13980*/  LEA.HI.X.SX32 R17, R17, R133, 0x1, P5 ;  /* 0x0000008511117211 */ /* 0x000fe200028f0eff */
[----:B0-----:R-:W-:-:S04]  /*13990*/  IMAD R135, R135, 0x29, RZ ;  /* 0x0000002987877824 */ /* 0x001fc800078e02ff */
[----:B------:R-:W0:Y:S01]  /*139a0*/  LDC R10, c[0x0][0x278] ;  /* 0x00009e00ff0a7b82 */ /* 0x000e220000000800 */
[-C--:B------:R-:W-:Y:S02]  /*139b0*/  IADD3 R150, P5, R13, R132.reuse, RZ ;  /* 0x000000840d967210 */ /* 0x080fe40007fbe0ff */
[-C--:B------:R-:W-:Y:S02]  /*139c0*/  IADD3 R162, P6, R7, R132.reuse, RZ ;  /* 0x0000008407a27210 */ /* 0x080fe40007fde0ff */
[----:B---3--:R-:W-:-:S03]  /*139d0*/  IADD3 R32, P3, R9, R132, RZ ;  /* 0x0000008409207210 */ /* 0x008fc60007f7e0ff */
[----:B------:R-:W3:Y:S01]  /*139e0*/  LDC R22, c[0x0][0x278] ;  /* 0x00009e00ff167b82 */ /* 0x000ee20000000800 */
[-C--:B------:R-:W-:Y:S01]  /*139f0*/  LEA.HI.X.SX32 R33, R25, R133.reuse, 0x1, P3 ;  /* 0x0000008519217211 */ /* 0x080fe200018f0eff */
[----:B------:R5:W-:Y:S01]  /*13a00*/  STG.E.U16 desc[UR6][R16.64], R35 ;  /* 0x0000002310007986 */ /* 0x000be2000c101506 */
[----:B------:R-:W-:Y:S02]  /*13a10*/  PRMT R25, R35, 0x7632, R25 ;  /* 0x0000763223197816 */ /* 0x000fe40000000019 */
[----:B------:R-:W-:-:S03]  /*13a20*/  LEA.HI.X.SX32 R151, R23, R133, 0x1, P5 ;  /* 0x0000008517977211 */ /* 0x000fc600028f0eff */
[----:B------:R-:W3:Y:S01]  /*13a30*/  LDC R4, c[0x0][0x278] ;  /* 0x00009e00ff047b82 */ /* 0x000ee20000000800 */
[----:B------:R-:W-:Y:S01]  /*13a40*/  LEA.HI.X.SX32 R163, R135, R133, 0x1, P6 ;  /* 0x0000008587a37211 */ /* 0x000fe200030f0eff */
[----:B------:R-:W-:Y:S01]  /*13a50*/  STG.E.U16 desc[UR6][R32.64], R25 ;  /* 0x0000001920007986 */ /* 0x000fe2000c101506 */
[----:B-----5:R-:W-:-:S03]  /*13a60*/  PRMT R17, R100, 0x7632, R17 ;  /* 0x0000763264117816 */ /* 0x020fc60000000011 */
[----:B------:R-:W-:Y:S02]  /*13a70*/  STG.E.U16 desc[UR6][R150.64], R100 ;  /* 0x0000006496007986 */ /* 0x000fe4000c101506 */
[----:B------:R-:W5:Y:S02]  /*13a80*/  LDC R12, c[0x0][0x278] ;  /* 0x00009e00ff0c7b82 */ /* 0x000f640000000800 */
[----:B------:R4:W-:Y:S01]  /*13a90*/  STG.E.U16 desc[UR6][R162.64], R17 ;  /* 0x00000011a2007986 */ /* 0x0009e2000c101506 */
[----:B-1----:R-:W-:-:S05]  /*13aa0*/  IMAD R35, R6, 0x2d, RZ ;  /* 0x0000002d06237824 */ /* 0x002fca00078e02ff */
[----:B------:R-:W1:Y:S01]  /*13ab0*/  LDC R14, c[0x0][0x278] ;  /* 0x00009e00ff0e7b82 */ /* 0x000e620000000800 */
[----:B----4-:R-:W-:-:S07]  /*13ac0*/  IMAD R17, R140, 0x5a, RZ ;  /* 0x0000005a8c117824 */ /* 0x010fce00078e02ff */
[----:B------:R-:W4:Y:S01]  /*13ad0*/  LDC R16, c[0x0][0x278] ;  /* 0x00009e00ff107b82 */ /* 0x000f220000000800 */
[----:B------:R-:W-:Y:S01]  /*13ae0*/  IADD3 R162, P6, R17, R132, RZ ;  /* 0x0000008411a27210 */ /* 0x000fe20007fde0ff */
[----:B------:R-:W-:-:S06]  /*13af0*/  IMAD R135, R18, 0x54, RZ ;  /* 0x0000005412877824 */ /* 0x000fcc00078e02ff */
[----:B------:R-:W4:Y:S01]  /*13b00*/  LDC R8, c[0x0][0x278] ;  /* 0x00009e00ff087b82 */ /* 0x000f220000000800 */
[----:B------:R-:W-:Y:S01]  /*13b10*/  LEA.HI.X.SX32 R163, R35, R133, 0x1, P6 ;  /* 0x0000008523a37211 */ /* 0x000fe200030f0eff */
[----:B0-----:R-:W-:Y:S01]  /*13b20*/  IMAD R35, R10, 0x5c, RZ ;  /* 0x0000005c0a237824 */ /* 0x001fe200078e02ff */
[----:B------:R-:W-:Y:S01]  /*13b30*/  IADD3 R26, P5, R135, R132, RZ ;  /* 0x00000084871a7210 */ /* 0x000fe20007fbe0ff */
[----:B--2---:R-:W-:-:S04]  /*13b40*/  IMAD R23, R20, 0x56, RZ ;  /* 0x0000005614177824 */ /* 0x004fc800078e02ff */
[----:B------:R-:W0:Y:S01]  /*13b50*/  LDC R10, c[0x0][0x278] ;  /* 0x00009e00ff0a7b82 */ /* 0x000e220000000800 */
[----:B---3--:R-:W-:Y:S02]  /*13b60*/  IMAD R25, R22, 0x58, RZ ;  /* 0x0000005816197824 */ /* 0x008fe400078e02ff */
[----:B------:R-:W-:Y:S01]  /*13b70*/  IMAD R33, R4, 0x2b, RZ ;  /* 0x0000002b04217824 */ /* 0x000fe200078e02ff */
[-C--:B------:R-:W-:Y:S02]  /*13b80*/  IADD3 R150, P3, R23, R132.reuse, RZ ;  /* 0x0000008417967210 */ /* 0x080fe40007f7e0ff */
[-C--:B------:R-:W-:Y:S02]  /*13b90*/  LEA.HI.X.SX32 R27, R27, R133.reuse, 0x1, P5 ;  /* 0x000000851b1b7211 */ /* 0x080fe400028f0eff */
[----:B------:R-:W2:Y:S01]  /*13ba0*/  LDC R4, c[0x0][0x278] ;  /* 0x00009e00ff047b82 */ /* 0x000ea20000000800 */
[----:B------:R-:W-:Y:S02]  /*13bb0*/  IADD3 R20, P5, R25, R132, RZ ;  /* 0x0000008419147210 */ /* 0x000fe40007fbe0ff */
[----:B------:R-:W-:-:S02]  /*13bc0*/  LEA.HI.X.SX32 R151, R33, R133, 0x1, P3 ;  /* 0x0000008521977211 */ /* 0x000fc400018f0eff */
[----:B------:R-:W-:-:S03]  /*13bd0*/  PRMT R6, R101, 0x7632, R6 ;  /* 0x0000763265067816 */ /* 0x000fc60000000006 */
[----:B------:R-:W3:Y:S01]  /*13be0*/  LDC R18, c[0x0][0x278] ;  /* 0x00009e00ff127b82 */ /* 0x000ee20000000800 */
[----:B------:R-:W-:Y:S01]  /*13bf0*/  LEA.HI.X.SX32 R21, R21, R133, 0x1, P5 ;  /* 0x0000008515157211 */ /* 0x000fe200028f0eff */
[----:B------:R1:W-:Y:S01]  /*13c00*/  STG.E.U16 desc[UR6][R26.64], R101 ;  /* 0x000000651a007986 */ /* 0x0003e2000c101506 */
[----:B------:R-:W-:Y:S01]  /*13c10*/  PRMT R32, R102, 0x7632, R32 ;  /* 0x0000763266207816 */ /* 0x000fe20000000020 */
[----:B-----5:R-:W-:-:S04]  /*13c20*/  IMAD R33, R12, 0x5e, RZ ;  /* 0x0000005e0c217824 */ /* 0x020fc800078e02ff */
[----:B------:R-:W5:Y:S01]  /*13c30*/  LDC R22, c[0x0][0x278] ;  /* 0x00009e00ff167b82 */ /* 0x000f620000000800 */
[----:B------:R-:W-:Y:S01]  /*13c40*/  IADD3 R100, P5, R35, R132, RZ ;  /* 0x0000008423647210 */ /* 0x000fe20007fbe0ff */
[----:B------:R4:W-:Y:S01]  /*13c50*/  STG.E.U16 desc[UR6][R150.64], R6 ;  /* 0x0000000696007986 */ /* 0x0009e2000c101506 */
[----:B-1----:R-:W-:-:S05]  /*13c60*/  IMAD R27, R14, 0x60, RZ ;  /* 0x000000600e1b7824 */ /* 0x002fca00078e02ff */
[----:B------:R-:W1:Y:S01]  /*13c70*/  LDC R12, c[0x0][0x278] ;  /* 0x00009e00ff0c7b82 */ /* 0x000e620000000800 */
[----:B------:R0:W-:Y:S01]  /*13c80*/  STG.E.U16 desc[UR6][R20.64], R102 ;  /* 0x0000006614007986 */ /* 0x0001e2000c101506 */
[----:B------:R-:W-:-:S03]  /*13c90*/  LEA.HI.X.SX32 R101, R141, R133, 0x1, P5 ;  /* 0x000000858d657211 */ /* 0x000fc600028f0eff */
[----:B------:R0:W-:Y:S01]  /*13ca0*/  STG.E.U16 desc[UR6][R162.64], R32 ;  /* 0x00000020a2007986 */ /* 0x0001e2000c101506 */
[-C--:B----4-:R-:W-:Y:S01]  /*13cb0*/  IADD3 R150, P3, R33, R132.reuse, RZ ;  /* 0x0000008421967210 */ /* 0x090fe20007f7e0ff */
[----:B------:R-:W-:Y:S01]  /*13cc0*/  IMAD R141, R8, 0x31, RZ ;  /* 0x00000031088d7824 */ /* 0x000fe200078e02ff */
[----:B------:R-:W-:Y:S01]  /*13cd0*/  PRMT R8, R103, 0x7632, R8 ;  /* 0x0000763267087816 */ /* 0x000fe20000000008 */
[----:B------:R-:W4:Y:S01]  /*13ce0*/  LDC R6, c[0x0][0x278] ;  /* 0x00009e00ff067b82 */ /* 0x000f220000000800 */
[----:B------:R-:W-:Y:S01]  /*13cf0*/  LEA.HI.X.SX32 R151, R165, R133, 0x1, P3 ;  /* 0x00000085a5977211 */ /* 0x000fe200018f0eff */
[----:B0-----:R-:W-:Y:S01]  /*13d00*/  IMAD R21, R16, 0x62, RZ ;  /* 0x0000006210157824 */ /* 0x001fe200078e02ff */
[----:B------:R-:W-:-:S05]  /*13d10*/  IADD3 R162, P5, R27, R132, RZ ;  /* 0x000000841ba27210 */ /* 0x000fca0007fbe0ff */
[----:B------:R-:W0:Y:S01]  /*13d20*/  LDC R14, c[0x0][0x278] ;  /* 0x00009e00ff0e7b82 */ /* 0x000e220000000800 */
[-C--:B------:R-:W-:Y:S01]  /*13d30*/  LEA.HI.X.SX32 R163, R143, R133.reuse, 0x1, P5 ;  /* 0x000000858fa37211 */ /* 0x080fe200028f0eff */
[----:B------:R-:W-:Y:S01]  /*13d40*/  IMAD R143, R10, 0x66, RZ ;  /* 0x000000660a8f7824 */ /* 0x000fe200078e02ff */
[----:B------:R-:W-:Y:S01]  /*13d50*/  IADD3 R164, P6, R21, R132, RZ ;  /* 0x0000008415a47210 */ /* 0x000fe20007fde0ff */
[----:B------:R-:W-:Y:S04]  /*13d60*/  STG.E.U16 desc[UR6][R100.64], R103 ;  /* 0x0000006764007986 */ /* 0x000fe8000c101506 */
[----:B------:R-:W4:Y:S01]  /*13d70*/  LDC R10, c[0x0][0x278] ;  /* 0x00009e00ff0a7b82 */ /* 0x000f220000000800 */
[----:B------:R2:W-:Y:S01]  /*13d80*/  STG.E.U16 desc[UR6][R150.64], R8 ;  /* 0x0000000896007986 */ /* 0x0005e2000c101506 */
[----:B------:R-:W-:-:S06]  /*13d90*/  LEA.HI.X.SX32 R165, R141, R133, 0x1, P6 ;  /* 0x000000858da57211 */ /* 0x000fcc00030f0eff */
[----:B------:R-:W4:Y:S01]  /*13da0*/  LDC R16, c[0x0][0x278] ;  /* 0x00009e00ff107b82 */ /* 0x000f220000000800 */
[----:B------:R-:W-:Y:S01]  /*13db0*/  PRMT R20, R104, 0x7632, R20 ;  /* 0x0000763268147816 */ /* 0x000fe20000000014 */
[----:B---3--:R-:W-:Y:S02]  /*13dc0*/  IMAD R141, R18, 0x64, RZ ;  /* 0x00000064128d7824 */ /* 0x008fe400078e02ff */
[----:B--2---:R-:W-:-:S04]  /*13dd0*/  IMAD R151, R4, 0x33, RZ ;  /* 0x0000003304977824 */ /* 0x004fc800078e02ff */
[----:B------:R-:W2:Y:S01]  /*13de0*/  LDC R4, c[0x0][0x278] ;  /* 0x00009e00ff047b82 */ /* 0x000ea20000000800 */
[----:B------:R3:W-:Y:S01]  /*13df0*/  STG.E.U16 desc[UR6][R162.64], R104 ;  /* 0x00000068a2007986 */ /* 0x0007e2000c101506 */
[----:B-----5:R-:W-:Y:S01]  /*13e00*/  IMAD R101, R22, 0x68, RZ ;  /* 0x0000006816657824 */ /* 0x020fe200078e02ff */
[-C--:B------:R-:W-:Y:S02]  /*13e10*/  IADD3 R102, P3, R141, R132.reuse, RZ ;  /* 0x000000848d667210 */ /* 0x080fe40007f7e0ff */
[----:B------:R5:W-:Y:S03]  /*13e20*/  STG.E.U16 desc[UR6][R164.64], R20 ;  /* 0x00000014a4007986 */ /* 0x000be6000c101506 */
[----:B------:R-:W2:Y:S01]  /*13e30*/  LDC R18, c[0x0][0x278] ;  /* 0x00009e00ff127b82 */ /* 0x000ea20000000800 */
[----:B---3--:R-:W-:Y:S02]  /*13e40*/  IADD3 R162, P5, R143, R132, RZ ;  /* 0x000000848fa27210 */ /* 0x008fe40007fbe0ff */
[----:B------:R-:W-:-:S05]  /*13e50*/  PRMT R26, R105, 0x7632, R26 ;  /* 0x00007632691a7816 */ /* 0x000fca000000001a */
[----:B------:R-:W3:Y:S01]  /*13e60*/  LDC R22, c[0x0][0x278] ;  /* 0x00009e00ff167b82 */ /* 0x000ee20000000800 */
[----:B------:R-:W-:Y:S01]  /*13e70*/  LEA.HI.X.SX32 R163, R151, R133, 0x1, P5 ;  /* 0x0000008597a37211 */ /* 0x000fe200028f0eff */
[----:B-1----:R-:W-:Y:S01]  /*13e80*/  IMAD R151, R12, 0x6a, RZ ;  /* 0x0000006a0c977824 */ /* 0x002fe200078e02ff */
[----:B------:R-:W-:-:S05]  /*13e90*/  IADD3 R148, P6, R101, R132, RZ ;  /* 0x0000008465947210 */ /* 0x000fca0007fde0ff */
[----:B-----5:R-:W1:Y:S01]  /*13ea0*/  LDC R20, c[0x0][0x278] ;  /* 0x00009e00ff147b82 */ /* 0x020e620000000800 */
[-C--:B------:R-:W-:Y:S02]  /*13eb0*/  LEA.HI.X.SX32 R103, R145, R133.reuse, 0x1, P3 ;  /* 0x0000008591677211 */ /* 0x080fe400018f0eff */
[----:B------:R-:W-:-:S05]  /*13ec0*/  LEA.HI.X.SX32 R149, R149, R133, 0x1, P6 ;  /* 0x0000008595957211 */ /* 0x000fca00030f0eff */
[----:B------:R-:W5:Y:S01]  /*13ed0*/  LDC R12, c[0x0][0x278] ;  /* 0x00009e00ff0c7b82 */ /* 0x000f620000000800 */
[----:B------:R4:W-:Y:S01]  /*13ee0*/  STG.E.U16 desc[UR6][R102.64], R105 ;  /* 0x0000006966007986 */ /* 0x0009e2000c101506 */
[----:B0-----:R-:W-:-:S03]  /*13ef0*/  IMAD R145, R14, 0x6c, RZ ;  /* 0x0000006c0e917824 */ /* 0x001fc600078e02ff */
[----:B------:R0:W-:Y:S03]  /*13f00*/  STG.E.U16 desc[UR6][R162.64], R26 ;  /* 0x0000001aa2007986 */ /* 0x0001e6000c101506 */
[----:B------:R-:W3:Y:S01]  /*13f10*/  LDC R8, c[0x0][0x278] ;  /* 0x00009e00ff087b82 */ /* 0x000ee20000000800 */
[----:B------:R2:W-:Y:S01]  /*13f20*/  STG.E.U16 desc[UR6][R148.64], R106 ;  /* 0x0000006a94007986 */ /* 0x0005e2000c101506 */
[----:B----4-:R-:W-:Y:S02]  /*13f30*/  IMAD R103, R10, 0x70, RZ ;  /* 0x000000700a677824 */ /* 0x010fe400078e02ff */
[----:B------:R-:W-:-:S04]  /*13f40*/  IMAD R105, R16, 0x6e, RZ ;  /* 0x0000006e10697824 */ /* 0x000fc800078e02ff */
[----:B------:R-:W4:Y:S01]  /*13f50*/  LDC R14, c[0x0][0x278] ;  /* 0x00009e00ff0e7b82 */ /* 0x000f220000000800 */
[----:B0-----:R-:W-:Y:S01]  /*13f60*/  IMAD R163, R6, 0x35, RZ ;  /* 0x0000003506a37824 */ /* 0x001fe200078e02ff */
[----:B--2---:R-:W-:-:S06]  /*13f70*/  IADD3 R148, P5, R151, R132, RZ ;  /* 0x0000008497947210 */ /* 0x004fcc0007fbe0ff */
[----:B------:R-:W0:Y:S01]  /*13f80*/  LDC R10, c[0x0][0x278] ;  /* 0x00009e00ff0a7b82 */ /* 0x000e220000000800 */
[-C--:B------:R-:W-:Y:S01]  /*13f90*/  LEA.HI.X.SX32 R149, R163, R133.reuse, 0x1, P5 ;  /* 0x00000085a3957211 */ /* 0x080fe200028f0eff */
[----:B------:R-:W-:Y:S01]  /*13fa0*/  IMAD R163, R4, 0x37, RZ ;  /* 0x0000003704a37824 */ /* 0x000fe200078e02ff */
[----:B------:R-:W-:Y:S02]  /*13fb0*/  PRMT R32, R106, 0x7632, R32 ;  /* 0x000076326a207816 */ /* 0x000fe40000000020 */
[-C--:B------:R-:W-:Y:S02]  /*13fc0*/  IADD3 R146, P3, R145, R132.reuse, RZ ;  /* 0x0000008491927210 */ /* 0x080fe40007f7e0ff */
[-C--:B------:R-:W-:Y:S01]  /*13fd0*/  IADD3 R164, P6, R103, R132.reuse, RZ ;  /* 0x0000008467a47210 */ /* 0x080fe20007fde0ff */
[----:B------:R-:W2:Y:S01]  /*13fe0*/  LDC R4, c[0x0][0x278] ;  /* 0x00009e00ff047b82 */ /* 0x000ea20000000800 */
[----:B------:R-:W-:Y:S01]  /*13ff0*/  IADD3 R162, P5, R105, R132, RZ ;  /* 0x0000008469a27210 */ /* 0x000fe20007fbe0ff */
[----:B------:R1:W-:Y:S01]  /*14000*/  STG.E.U16 desc[UR6][R148.64], R32 ;  /* 0x0000002094007986 */ /* 0x0003e2000c101506 */
[----:B------:R-:W-:-:S02]  /*14010*/  LEA.HI.X.SX32 R147, R147, R133, 0x1, P3 ;  /* 0x0000008593937211 */ /* 0x000fc400018f0eff */
[-C--:B------:R-:W-:Y:S01]  /*14020*/  LEA.HI.X.SX32 R165, R153, R133.reuse, 0x1, P6 ;  /* 0x0000008599a57211 */ /* 0x080fe200030f0eff */
[----:B------:R-:W-:Y:S01]  /*14030*/  IMAD R153, R18, 0x72, RZ ;  /* 0x0000007212997824 */ /* 0x000fe200078e02ff */
[----:B------:R-:W-:Y:S01]  /*14040*/  LEA.HI.X.SX32 R163, R163, R133, 0x1, P5 ;  /* 0x00000085a3a37211 */ /* 0x000fe200028f0eff */
[----:B------:R-:W-:Y:S01]  /*14050*/  UIMAD UR8, UR10, UR8, URZ ;  /* 0x000000080a0872a4 */ /* 0x000fe2000f8e023f */
[----:B------:R-:W-:Y:S01]  /*14060*/  PRMT R6, R107, 0x7632, R6 ;  /* 0x000076326b067816 */ /* 0x000fe20000000006 */
[----:B------:R5:W-:Y:S01]  /*14070*/  STG.E.U16 desc[UR6][R146.64], R107 ;  /* 0x0000006b92007986 */ /* 0x000be2000c101506 */
[----:B------:R-:W2:Y:S01]  /*14080*/  LDC R26, c[0x0][0x278] ;  /* 0x00009e00ff1a7b82 */ /* 0x000ea20000000800 */
[----:B-1----:R-:W-:Y:S02]  /*14090*/  IMAD R149, R20, 0x74, RZ ;  /* 0x0000007414957824 */ /* 0x002fe400078e02ff */
[----:B------:R1:W-:Y:S01]  /*140a0*/  STG.E.U16 desc[UR6][R162.64], R6 ;  /* 0x00000006a2007986 */ /* 0x0003e2000c101506 */
[----:B------:R-:W-:-:S02]  /*140b0*/  IADD3 R168, P5, R153, R132, RZ ;  /* 0x0000008499a87210 */ /* 0x000fc40007fbe0ff */
[----:B------:R-:W-:Y:S01]  /*140c0*/  PRMT R16, R108, 0x7632, R16 ;  /* 0x000076326c107816 */ /* 0x000fe20000000010 */
[----:B------:R4:W-:Y:S01]  /*140d0*/  STG.E.U16 desc[UR6][R164.64], R108 ;  /* 0x0000006ca4007986 */ /* 0x0009e2000c101506 */
[----:B-----5:R-:W-:Y:S02]  /*140e0*/  IMAD R147, R12, 0x76, RZ ;  /* 0x000000760c937824 */ /* 0x020fe400078e02ff */
[----:B---3--:R-:W-:Y:S01]  /*140f0*/  IMAD R107, R22, 0x78, RZ ;  /* 0x00000078166b7824 */ /* 0x008fe200078e02ff */
[----:B------:R-:W-:Y:S01]  /*14100*/  PRMT R18, R109, 0x7632, R18 ;  /* 0x000076326d127816 */ /* 0x000fe20000000012 */
[----:B------:R-:W3:Y:S01]  /*14110*/  LDC R12, c[0x0][0x278] ;  /* 0x00009e00ff0c7b82 */ /* 0x000ee20000000800 */
[-C--:B-1----:R-:W-:Y:S02]  /*14120*/  IADD3 R162, P3, R149, R132.reuse, RZ ;  /* 0x0000008495a27210 */ /* 0x082fe40007f7e0ff */
[----:B------:R-:W-:Y:S01]  /*14130*/  LEA.HI.X.SX32 R169, R169, R133, 0x1, P5 ;  /* 0x00000085a9a97211 */ /* 0x000fe200028f0eff */
[----:B----4-:R-:W-:Y:S01]  /*14140*/  IMAD R165, R8, 0x3b, RZ ;  /* 0x0000003b08a57824 */ /* 0x010fe200078e02ff */
[----:B------:R-:W-:-:S02]  /*14150*/  IADD3 R164, P5, R147, R132, RZ ;  /* 0x0000008493a47210 */ /* 0x000fc40007fbe0ff */
[-C--:B------:R-:W-:Y:S01]  /*14160*/  LEA.HI.X.SX32 R163, R155, R133.reuse, 0x1, P3 ;  /* 0x000000859ba37211 */ /* 0x080fe200018f0eff */
[----:B------:R-:W1:Y:S01]  /*14170*/  LDC R6, c[0x0][0x278] ;  /* 0x00009e00ff067b82 */ /* 0x000e620000000800 */
[-C--:B------:R-:W-:Y:S01]  /*14180*/  IADD3 R156, P6, R107, R132.reuse, RZ ;  /* 0x000000846b9c7210 */ /* 0x080fe20007fde0ff */
[----:B------:R4:W-:Y:S01]  /*14190*/  STG.E.U16 desc[UR6][R168.64], R16 ;  /* 0x00000010a8007986 */ /* 0x0009e2000c101506 */
[-C--:B------:R-:W-:Y:S02]  /*141a0*/  LEA.HI.X.SX32 R165, R165, R133.reuse, 0x1, P5 ;  /* 0x00000085a5a57211 */ /* 0x080fe400028f0eff */
[----:B------:R-:W-:Y:S01]  /*141b0*/  LEA.HI.X.SX32 R157, R157, R133, 0x1, P6 ;  /* 0x000000859d9d7211 */ /* 0x000fe200030f0eff */
[----:B------:R5:W-:Y:S01]  /*141c0*/  STG.E.U16 desc[UR6][R162.64], R109 ;  /* 0x0000006da2007986 */ /* 0x000be2000c101506 */
[----:B0-----:R-:W-:Y:S01]  /*141d0*/  IMAD R155, R10, 0x7a, RZ ;  /* 0x0000007a0a9b7824 */ /* 0x001fe200078e02ff */
[----:B------:R-:W0:Y:S02]  /*141e0*/  LDC R8, c[0x0][0x278] ;  /* 0x00009e00ff087b82 */ /* 0x000e240000000800 */
[----:B------:R-:W-:Y:S04]  /*141f0*/  STG.E.U16 desc[UR6][R164.64], R18 ;  /* 0x00000012a4007986 */ /* 0x000fe8000c101506 */
[----:B------:R2:W-:Y:S02]  /*14200*/  STG.E.U16 desc[UR6][R156.64], R110 ;  /* 0x0000006e9c007986 */ /* 0x0005e4000c101506 */
[----:B----4-:R-:W4:Y:S01]  /*14210*/  LDC R169, c[0x0][0x228] ;  /* 0x00008a00ffa97b82 */ /* 0x010f220000000800 */
[----:B-----5:R-:W-:Y:S01]  /*14220*/  IMAD R109, R14, 0x7c, RZ ;  /* 0x0000007c0e6d7824 */ /* 0x020fe200078e02ff */
[----:B------:R-:W-:-:S06]  /*14230*/  IADD3 R162, P3, R155, R132, RZ ;  /* 0x000000849ba27210 */ /* 0x000fcc0007f7e0ff */
[----:B------:R-:W5:Y:S01]  /*14240*/  LDC R14, c[0x0][0x278] ;  /* 0x00009e00ff0e7b82 */ /* 0x000f620000000800 */
[----:B--2---:R-:W-:Y:S01]  /*14250*/  IMAD R157, R4, 0x3d, RZ ;  /* 0x0000003d049d7824 */ /* 0x004fe200078e02ff */
[----:B------:R-:W-:-:S06]  /*14260*/  PRMT R22, R110, 0x7632, R22 ;  /* 0x000076326e167816 */ /* 0x000fcc0000000016 */
[----:B------:R-:W2:Y:S01]  /*14270*/  LDC R16, c[0x0][0x278] ;  /* 0x00009e00ff107b82 */ /* 0x000ea20000000800 */
[----:B------:R-:W-:-:S07]  /*14280*/  LEA.HI.X.SX32 R163, R157, R133, 0x1, P3 ;  /* 0x000000859da37211 */ /* 0x000fce00018f0eff */
[----:B------:R-:W4:Y:S01]  /*14290*/  LDC R18, c[0x0][0x278] ;  /* 0x00009e00ff127b82 */ /* 0x000f220000000800 */
[----:B------:R-:W-:Y:S01]  /*142a0*/  IADD3 R158, P5, R109, R132, RZ ;  /* 0x000000846d9e7210 */ /* 0x000fe20007fbe0ff */
[----:B------:R1:W-:Y:S01]  /*142b0*/  STG.E.U16 desc[UR6][R162.64], R22 ;  /* 0x00000016a2007986 */ /* 0x0003e2000c101506 */
[----:B------:R-:W-:-:S05]  /*142c0*/  IMAD R4, R246, UR9, RZ ;  /* 0x00000009f6047c24 */ /* 0x000fca000f8e02ff */
[----:B------:R-:W4:Y:S01]  /*142d0*/  LDC R10, c[0x0][0x278] ;  /* 0x00009e00ff0a7b82 */ /* 0x000f220000000800 */
[----:B------:R-:W-:Y:S01]  /*142e0*/  LEA.HI.X.SX32 R159, R159, R133, 0x1, P5 ;  /* 0x000000859f9f7211 */ /* 0x000fe200028f0eff */
[----:B---3--:R-:W-:-:S06]  /*142f0*/  IMAD R157, R12, 0x7e, RZ ;  /* 0x0000007e0c9d7824 */ /* 0x008fcc00078e02ff */
[----:B------:R-:W3:Y:S01]  /*14300*/  LDC R20, c[0x0][0x278] ;  /* 0x00009e00ff147b82 */ /* 0x000ee20000000800 */
[----:B------:R-:W-:-:S07]  /*14310*/  USHF.L.U32 UR8, UR8, 0x1, URZ ;  /* 0x0000000108087899 */ /* 0x000fce000800063f */
[----:B-1----:R-:W1:Y:S01]  /*14320*/  LDC R22, c[0x0][0x278] ;  /* 0x00009e00ff167b82 */ /* 0x002e620000000800 */
[----:B------:R-:W-:Y:S01]  /*14330*/  SHF.L.U32 R4, R4, 0x1, RZ ;  /* 0x0000000104047819 */ /* 0x000fe200000006ff */
[----:B------:R5:W-:Y:S01]  /*14340*/  STG.E.U16 desc[UR6][R158.64], R111 ;  /* 0x0000006f9e007986 */ /* 0x000be2000c101506 */
[----:B------:R-:W-:-:S05]  /*14350*/  IMAD R163, R6, 0x3f, RZ ;  /* 0x0000003f06a37824 */ /* 0x000fca00078e02ff */
[----:B------:R-:W3:Y:S01]  /*14360*/  LDC R12, c[0x0][0x278] ;  /* 0x00009e00ff0c7b82 */ /* 0x000ee20000000800 */
[----:B------:R-:W-:Y:S02]  /*14370*/  LEA RZ, P3, R175, R132, 0x7 ;  /* 0x00000084afff7211 */ /* 0x000fe400078638ff */
[----:B0-----:R-:W-:Y:S01]  /*14380*/  SHF.L.U32 R165, R8, 0x6, RZ ;  /* 0x0000000608a57819 */ /* 0x001fe200000006ff */
[----:B-----5:R-:W-:-:S04]  /*14390*/  IMAD R159, R14, 0x84, RZ ;  /* 0x000000840e9f7824 */ /* 0x020fc800078e02ff */
[----:B------:R-:W0:Y:S01]  /*143a0*/  LDC R6, c[0x0][0x278] ;  /* 0x00009e00ff067b82 */ /* 0x000e220000000800 */
[----:B------:R-:W-:Y:S01]  /*143b0*/  PRMT R32, R111, 0x7632, R32 ;  /* 0x000076326f207816 */ /* 0x000fe20000000020 */
[----:B--2---:R-:W-:Y:S01]  /*143c0*/  IMAD R111, R16, 0x82, RZ ;  /* 0x00000082106f7824 */ /* 0x004fe200078e02ff */
[----:B----4-:R-:W-:Y:S01]  /*143d0*/  IADD3 R4, R4, UR8, R169 ;  /* 0x0000000804047c10 */ /* 0x010fe2000fffe0a9 */
[----:B------:R-:W-:Y:S01]  /*143e0*/  IMAD R189, R189, 0x5d, RZ ;  /* 0x0000005dbdbd7824 */ /* 0x000fe200078e02ff */
[----:B------:R-:W-:Y:S01]  /*143f0*/  IADD3 R162, P5, R157, R132, RZ ;  /* 0x000000849da27210 */ /* 0x000fe20007fbe0ff */
[----:B------:R-:W-:Y:S02]  /*14400*/  IMAD R191, R191, 0x61, RZ ;  /* 0x00000061bfbf7824 */ /* 0x000fe400078e02ff */
[----:B------:R-:W2:Y:S01]  /*14410*/  LDC R14, c[0x0][0x278] ;  /* 0x00009e00ff0e7b82 */ /* 0x000ea20000000800 */
[-C--:B------:R-:W-:Y:S01]  /*14420*/  LEA.HI.X.SX32 R169, R165, R133.reuse, 0x1, P3 ;  /* 0x00000085a5a97211 */ /* 0x080fe200018f0eff */
[----:B------:R-:W-:Y:S01]  /*14430*/  IMAD R165, R18, 0x86, RZ ;  /* 0x0000008612a57824 */ /* 0x000fe200078e02ff */
[----:B------:R-:W-:Y:S01]  /*14440*/  LEA.HI.X.SX32 R163, R163, R133, 0x1, P5 ;  /* 0x00000085a3a37211 */ /* 0x000fe200028f0eff */
[----:B------:R-:W4:Y:S01]  /*14450*/  S2R R242, SR_TID.X ;  /* 0x0000000000f27919 */ /* 0x000f220000002100 */
[----:B------:R-:W-:Y:S01]  /*14460*/  LEA R168, R177, R4, 0x7 ;  /* 0x00000004b1a87211 */ /* 0x000fe200078e38ff */
[----:B------:R-:W-:-:S02]  /*14470*/  ULDC UR8, c[0x0][0x27c] ;  /* 0x00009f0000087ab9 */ /* 0x000fc40000000800 */
[----:B------:R-:W5:Y:S01]  /*14480*/  LDC R16, c[0x0][0x278] ;  /* 0x00009e00ff107b82 */ /* 0x000f620000000800 */
[-C--:B------:R-:W-:Y:S02]  /*14490*/  IADD3 R170, P5, R111, R132.reuse, RZ ;  /* 0x000000846faa7210 */ /* 0x080fe40007fbe0ff */
[----:B------:R-:W-:-:S05]  /*144a0*/  IADD3 R174, P6, R159, R132, RZ ;  /* 0x000000849fae7210 */ /* 0x000fca0007fde0ff */
[----:B------:R-:W4:Y:S01]  /*144b0*/  LDC R18, c[0x0][0x278] ;  /* 0x00009e00ff127b82 */ /* 0x000f220000000800 */
[----:B------:R3:W-:Y:S01]  /*144c0*/  STG.E.U16 desc[UR6][R162.64], R32 ;  /* 0x00000020a2007986 */ /* 0x0007e2000c101506 */
[-C--:B------:R-:W-:Y:S02]  /*144d0*/  LEA.HI.X.SX32 R171, R171, R133.reuse, 0x1, P5 ;  /* 0x00000085abab7211 */ /* 0x080fe400028f0eff */
[----:B------:R-:W-:Y:S01]  /*144e0*/  PRMT R8, R120, 0x7632, R8 ;  /* 0x0000763278087816 */ /* 0x000fe20000000008 */
[----:B------:R3:W-:Y:S01]  /*144f0*/  STG.E.U16 desc[UR6][R168.64], R120 ;  /* 0x00000078a8007986 */ /* 0x0007e2000c101506 */
[----:B------:R-:W-:Y:S01]  /*14500*/  LEA.HI.X.SX32 R175, R161, R133, 0x1, P6 ;  /* 0x00000085a1af7211 */ /* 0x000fe200030f0eff */
[----:B-1----:R-:W-:Y:S01]  /*14510*/  IMAD R161, R22, 0x8a, RZ ;  /* 0x0000008a16a17824 */ /* 0x002fe200078e02ff */
[----:B------:R-:W-:Y:S01]  /*14520*/  IADD3 R176, P3, R165, R132, RZ ;  /* 0x00000084a5b07210 */ /* 0x000fe20007f7e0ff */
[----:B------:R1:W-:Y:S01]  /*14530*/  STG.E.U16 desc[UR6][R170.64], R8 ;  /* 0x00000008aa007986 */ /* 0x0003e2000c101506 */
[----:B------:R-:W4:Y:S01]  /*14540*/  LDC R22, c[0x0][0x278] ;  /* 0x00009e00ff167b82 */ /* 0x000f220000000800 */
[----:B---3--:R-:W-:-:S02]  /*14550*/  IMAD R163, R20, 0x88, RZ ;  /* 0x0000008814a37824 */ /* 0x008fc400078e02ff */
[----:B------:R-:W-:Y:S01]  /*14560*/  IMAD R169, R10, 0x43, RZ ;  /* 0x000000430aa97824 */ /* 0x000fe200078e02ff */
[----:B------:R-:W-:-:S04]  /*14570*/  IADD3 R166, P6, R161, R132, RZ ;  /* 0x00000084a1a67210 */ /* 0x000fc80007fde0ff */
[----:B------:R-:W3:Y:S01]  /*14580*/  LDC R10, c[0x0][0x278] ;  /* 0x00009e00ff0a7b82 */ /* 0x000ee20000000800 */
[----:B------:R-:W-:Y:S01]  /*14590*/  IADD3 R120, P5, R163, R132, RZ ;  /* 0x00000084a3787210 */ /* 0x000fe20007fbe0ff */
[----:B-1----:R-:W-:Y:S01]  /*145a0*/  IMAD R171, R12, 0x45, RZ ;  /* 0x000000450cab7824 */ /* 0x002fe200078e02ff */
[----:B------:R1:W-:Y:S01]  /*145b0*/  STG.E.U16 desc[UR6][R174.64], R121 ;  /* 0x00000079ae007986 */ /* 0x0003e2000c101506 */
[----:B------:R-:W-:Y:S02]  /*145c0*/  LEA.HI.X.SX32 R177, R169, R133, 0x1, P3 ;  /* 0x00000085a9b17211 */ /* 0x000fe400018f0eff */
[----:B------:R-:W-:Y:S02]  /*145d0*/  PRMT R32, R121, 0x7632, R32 ;  /* 0x0000763279207816 */ /* 0x000fe40000000020 */
[----:B------:R-:W3:Y:S01]  /*145e0*/  LDC R12, c[0x0][0x278] ;  /* 0x00009e00ff0c7b82 */ /* 0x000ee20000000800 */
[----:B------:R-:W-:-:S07]  /*145f0*/  PRMT R34, R122, 0x7632, R34 ;  /* 0x000076327a227816 */ /* 0x000fce0000000022 */
[----:B------:R-:W3:Y:S01]  /*14600*/  LDC R8, c[0x0][0x278] ;  /* 0x00009e00ff087b82 */ /* 0x000ee20000000800 */
[-C--:B-1----:R-:W-:Y:S01]  /*14610*/  LEA.HI.X.SX32 R121, R167, R133.reuse, 0x1, P5 ;  /* 0x00000085a7797211 */ /* 0x082fe200028f0eff */
[----:B0-----:R-:W-:Y:S01]  /*14620*/  IMAD R175, R6, 0x47, RZ ;  /* 0x0000004706af7824 */ /* 0x001fe200078e02ff */
[----:B------:R-:W-:Y:S01]  /*14630*/  LEA.HI.X.SX32 R167, R171, R133, 0x1, P6 ;  /* 0x00000085aba77211 */ /* 0x000fe200030f0eff */
[----:B--2---:R-:W-:Y:S01]  /*14640*/  IMAD R171, R14, 0x8c, RZ ;  /* 0x0000008c0eab7824 */ /* 0x004fe200078e02ff */
[----:B------:R-:W-:Y:S03]  /*14650*/  STG.E.U16 desc[UR6][R176.64], R32 ;  /* 0x00000020b0007986 */ /* 0x000fe6000c101506 */
[----:B------:R-:W0:Y:S01]  /*14660*/  LDC R20, c[0x0][0x278] ;  /* 0x00009e00ff147b82 */ /* 0x000e220000000800 */
[----:B------:R1:W-:Y:S01]  /*14670*/  STG.E.U16 desc[UR6][R120.64], R122 ;  /* 0x0000007a78007986 */ /* 0x0003e2000c101506 */
[----:B-----5:R-:W-:Y:S01]  /*14680*/  IMAD R169, R16, 0x8e, RZ ;  /* 0x0000008e10a97824 */ /* 0x020fe200078e02ff */
[----:B------:R-:W-:-:S05]  /*14690*/  IADD3 R172, P5, R171, R132, RZ ;  /* 0x00000084abac7210 */ /* 0x000fca0007fbe0ff */
[----:B------:R-:W2:Y:S01]  /*146a0*/  LDC R6, c[0x0][0x278] ;  /* 0x00009e00ff067b82 */ /* 0x000ea20000000800 */
[----:B------:R4:W-:Y:S01]  /*146b0*/  STG.E.U16 desc[UR6][R166.64], R34 ;  /* 0x00000022a6007986 */ /* 0x0009e2000c101506 */
[----:B-1----:R-:W-:-:S06]  /*146c0*/  IMAD R121, R26, 0x90, RZ ;  /* 0x000000901a797824 */ /* 0x002fcc00078e02ff */
[----:B------:R-:W1:Y:S01]  /*146d0*/  LDC R16, c[0x0][0x278] ;  /* 0x00009e00ff107b82 */ /* 0x000e620000000800 */
[----:B------:R-:W-:Y:S01]  /*146e0*/  IADD3 R176, P3, R169, R132, RZ ;  /* 0x00000084a9b07210 */ /* 0x000fe20007f7e0ff */
[----:B----4-:R-:W-:-:S06]  /*146f0*/  IMAD R167, R18, 0x92, RZ ;  /* 0x0000009212a77824 */ /* 0x010fcc00078e02ff */
[----:B------:R-:W4:Y:S01]  /*14700*/  LDC R18, c[0x0][0x278] ;  /* 0x00009e00ff127b82 */ /* 0x000f220000000800 */
[-C--:B------:R-:W-:Y:S02]  /*14710*/  LEA.HI.X.SX32 R173, R173, R133.reuse, 0x1, P5 ;  /* 0x00000085adad7211 */ /* 0x080fe400028f0eff */
[-C--:B------:R-:W-:Y:S02]  /*14720*/  IADD3 R14, P5, R121, R132.reuse, RZ ;  /* 0x00000084790e7210 */ /* 0x080fe40007fbe0ff */
[-C--:B------:R-:W-:Y:S01]  /*14730*/  LEA.HI.X.SX32 R177, R175, R133.reuse, 0x1, P3 ;  /* 0x00000085afb17211 */ /* 0x080fe200018f0eff */
[----:B---3--:R-:W-:Y:S01]  /*14740*/  IMAD R175, R10, 0x94, RZ ;  /* 0x000000940aaf7824 */ /* 0x008fe200078e02ff */
[----:B------:R-:W-:Y:S01]  /*14750*/  PRMT R34, R123, 0x7632, R34 ;  /* 0x000076327b227816 */ /* 0x000fe20000000022 */
[----:B------:R-:W3:Y:S01]  /*14760*/  LDC R26, c[0x0][0x278] ;  /* 0x00009e00ff1a7b82 */ /* 0x000ee20000000800 */
[----:B------:R-:W-:Y:S02]  /*14770*/  IADD3 R178, P6, R167, R132, RZ ;  /* 0x00000084a7b27210 */ /* 0x000fe40007fde0ff */
[-C--:B------:R-:W-:Y:S01]  /*14780*/  LEA.HI.X.SX32 R15, R15, R133.reuse, 0x1, P5 ;  /* 0x000000850f0f7211 */ /* 0x080fe200028f0eff */
[----:B------:R5:W-:Y:S01]  /*14790*/  STG.E.U16 desc[UR6][R172.64], R123 ;  /* 0x0000007bac007986 */ /* 0x000be2000c101506 */
[----:B------:R-:W-:-:S03]  /*147a0*/  LEA.HI.X.SX32 R179, R179, R133, 0x1, P6 ;  /* 0x00000085b3b37211 */ /* 0x000fc600030f0eff */
[----:B------:R-:W3:Y:S01]  /*147b0*/  LDC R10, c[0x0][0x278] ;  /* 0x00009e00ff0a7b82 */ /* 0x000ee20000000800 */
[----:B------:R-:W-:Y:S01]  /*147c0*/  PRMT R100, R112, 0x7632, R100 ;  /* 0x0000763270647816 */ /* 0x000fe20000000064 */
[----:B------:R0:W-:Y:S01]  /*147d0*/  STG.E.U16 desc[UR6][R176.64], R34 ;  /* 0x00000022b0007986 */ /* 0x0001e2000c101506 */
[----:B------:R-:W-:-:S05]  /*147e0*/  IADD3 R180, P5, R175, R132, RZ ;  /* 0x00000084afb47210 */ /* 0x000fca0007fbe0ff */
[----:B------:R-:W3:Y:S01]  /*147f0*/  LDC R32, c[0x0][0x278] ;  /* 0x00009e00ff207b82 */ /* 0x000ee20000000800 */
[----:B------:R2:W-:Y:S01]  /*14800*/  STG.E.U16 desc[UR6][R14.64], R112 ;  /* 0x000000700e007986 */ /* 0x0005e2000c101506 */
[----:B-----5:R-:W-:Y:S01]  /*14810*/  IMAD R123, R12, 0x96, RZ ;  /* 0x000000960c7b7824 */ /* 0x020fe200078e02ff */
[----:B------:R-:W-:Y:S01]  /*14820*/  LEA.HI.X.SX32 R181, R5, R133, 0x1, P5 ;  /* 0x0000008505b57211 */ /* 0x000fe200028f0eff */
[----:B0-----:R-:W-:-:S04]  /*14830*/  IMAD R177, R8, 0x4b, RZ ;  /* 0x0000004b08b17824 */ /* 0x001fc800078e02ff */
[----:B------:R-:W0:Y:S01]  /*14840*/  LDC R8, c[0x0][0x278] ;  /* 0x00009e00ff087b82 */ /* 0x000e220000000800 */
[----:B------:R5:W-:Y:S01]  /*14850*/  STG.E.U16 desc[UR6][R178.64], R100 ;  /* 0x00000064b2007986 */ /* 0x000be2000c101506 */
[----:B--2---:R-:W-:Y:S02]  /*14860*/  IMAD R15, R22, 0x9a, RZ ;  /* 0x0000009a160f7824 */ /* 0x004fe400078e02ff */
[----:B------:R-:W-:-:S04]  /*14870*/  IMAD R173, R20, 0x98, RZ ;  /* 0x0000009814ad7824 */ /* 0x000fc800078e02ff */
[----:B------:R-:W2:Y:S01]  /*14880*/  LDC R12, c[0x0][0x278] ;  /* 0x00009e00ff0c7b82 */ /* 0x000ea20000000800 */
[----:B------:R-:W-:Y:S01]  /*14890*/  IMAD R5, R6, 0x4d, RZ ;  /* 0x0000004d06057824 */ /* 0x000fe200078e02ff */
[-C--:B------:R-:W-:Y:S02]  /*148a0*/  IADD3 R184, P6, R15, R132.reuse, RZ ;  /* 0x000000840fb87210 */ /* 0x080fe40007fde0ff */
[----:B-----5:R-:W-:-:S04]  /*148b0*/  IADD3 R178, P3, R123, R132, RZ ;  /* 0x000000847bb27210 */ /* 0x020fc80007f7e0ff */
[----:B------:R-:W5:Y:S01]  /*148c0*/  LDC R6, c[0x0][0x278] ;  /* 0x00009e00ff067b82 */ /* 0x000f620000000800 */
[-C--:B------:R-:W-:Y:S01]  /*148d0*/  LEA.HI.X.SX32 R179, R177, R133.reuse, 0x1, P3 ;  /* 0x00000085b1b37211 */ /* 0x080fe200018f0eff */
[----:B-1----:R-:W-:Y:S01]  /*148e0*/  IMAD R177, R16, 0x9c, RZ ;  /* 0x0000009c10b17824 */ /* 0x002fe200078e02ff */
[----:B------:R-:W-:Y:S02]  /*148f0*/  IADD3 R182, P5, R173, R132, RZ ;  /* 0x00000084adb67210 */ /* 0x000fe40007fbe0ff */
[----:B------:R-:W-:Y:S02]  /*14900*/  PRMT R20, R113, 0x7632, R20 ;  /* 0x0000763271147816 */ /* 0x000fe40000000014 */
[-C--:B------:R-:W-:Y:S01]  /*14910*/  LEA.HI.X.SX32 R185, R5, R133.reuse, 0x1, P6 ;  /* 0x0000008505b97211 */ /* 0x080fe200030f0eff */
[----:B----4-:R-:W-:Y:S01]  /*14920*/  IMAD R5, R18, 0x9e, RZ ;  /* 0x0000009e12057824 */ /* 0x010fe200078e02ff */
[----:B------:R-:W1:Y:S01]  /*14930*/  LDC R14, c[0x0][0x278] ;  /* 0x00009e00ff0e7b82 */ /* 0x000e620000000800 */
[----:B------:R4:W-:Y:S01]  /*14940*/  STG.E.U16 desc[UR6][R180.64], R113 ;  /* 0x00000071b4007986 */ /* 0x0009e2000c101506 */
[----:B------:R-:W-:-:S03]  /*14950*/  LEA.HI.X.SX32 R183, R19, R133, 0x1, P5 ;  /* 0x0000008513b77211 */ /* 0x000fc600028f0eff */
[----:B------:R0:W-:Y:S01]  /*14960*/  STG.E.U16 desc[UR6][R178.64], R20 ;  /* 0x00000014b2007986 */ /* 0x0001e2000c101506 */
[----:B------:R-:W-:Y:S02]  /*14970*/  PRMT R22, R114, 0x7632, R22 ;  /* 0x0000763272167816 */ /* 0x000fe40000000016 */
[----:B------:R-:W1:Y:S01]  /*14980*/  LDC R16, c[0x0][0x278] ;  /* 0x00009e00ff107b82 */ /* 0x000e620000000800 */
[----:B---3--:R-:W-:Y:S01]  /*14990*/  IMAD R19, R26, 0xa0, RZ ;  /* 0x000000a01a137824 */ /* 0x008fe200078e02ff */
[----:B----4-:R-:W-:-:S06]  /*149a0*/  IADD3 R180, P5, R177, R132, RZ ;  /* 0x00000084b1b47210 */ /* 0x010fcc0007fbe0ff */
[----:B------:R-:W3:Y:S01]  /*149b0*/  LDC R18, c[0x0][0x278] ;  /* 0x00009e00ff127b82 */ /* 0x000ee20000000800 */
[-C--:B0-----:R-:W-:Y:S01]  /*149c0*/  IADD3 R178, P3, R5, R132.reuse, RZ ;  /* 0x0000008405b27210 */ /* 0x081fe20007f7e0ff */
[----:B------:R-:W-:Y:S01]  /*149d0*/  IMAD R113, R32, 0xa2, RZ ;  /* 0x000000a220717824 */ /* 0x000fe200078e02ff */
[-C--:B------:R-:W-:Y:S01]  /*149e0*/  LEA.HI.X.SX32 R181, R9, R133.reuse, 0x1, P5 ;  /* 0x0000008509b57211 */ /* 0x080fe200028f0eff */
[----:B------:R-:W-:Y:S01]  /*149f0*/  IMAD R9, R10, 0x51, RZ ;  /* 0x000000510a097824 */ /* 0x000fe200078e02ff */
[----:B------:R-:W-:Y:S02]  /*14a00*/  LEA.HI.X.SX32 R179, R187, R133, 0x1, P3 ;  /* 0x00000085bbb37211 */ /* 0x000fe400018f0eff */
[----:B------:R-:W-:Y:S01]  /*14a10*/  PRMT R26, R115, 0x7632, R26 ;  /* 0x00007632731a7816 */ /* 0x000fe2000000001a */
[----:B------:R-:W0:Y:S01]  /*14a20*/  LDC R10, c[0x0][0x278] ;  /* 0x00009e00ff0a7b82 */ /* 0x000e220000000800 */
[----:B------:R-:W-:Y:S04]  /*14a30*/  STG.E.U16 desc[UR6][R182.64], R114 ;  /* 0x00000072b6007986 */ /* 0x000fe8000c101506 */
[----:B------:R4:W-:Y:S03]  /*14a40*/  STG.E.U16 desc[UR6][R184.64], R22 ;  /* 0x00000016b8007986 */ /* 0x0009e6000c101506 */
[----:B------:R-:W3:Y:S01]  /*14a50*/  LDC R20, c[0x0][0x278] ;  /* 0x00009e00ff147b82 */ /* 0x000ee20000000800 */
[----:B------:R-:W-:Y:S04]  /*14a60*/  STG.E.U16 desc[UR6][R180.64], R115 ;  /* 0x00000073b4007986 */ /* 0x000fe8000c101506 */
[----:B------:R2:W-:Y:S01]  /*14a70*/  STG.E.U16 desc[UR6][R178.64], R26 ;  /* 0x0000001ab2007986 */ /* 0x0005e2000c101506 */
[----:B----4-:R-:W-:-:S02]  /*14a80*/  IADD3 R184, P6, R113, R132, RZ ;  /* 0x0000008471b87210 */ /* 0x010fc40007fde0ff */
[----:B------:R-:W4:Y:S01]  /*14a90*/  LDC R22, c[0x0][0x278] ;  /* 0x00009e00ff167b82 */ /* 0x000f220000000800 */
[----:B------:R-:W-:Y:S02]  /*14aa0*/  IADD3 R182, P5, R19, R132, RZ ;  /* 0x0000008413b67210 */ /* 0x000fe40007fbe0ff */
[----:B------:R-:W-:Y:S01]  /*14ab0*/  LEA.HI.X.SX32 R185, R9, R133, 0x1, P6 ;  /* 0x0000008509b97211 */ /* 0x000fe200030f0eff */
[----:B--2---:R-:W-:Y:S01]  /*14ac0*/  IMAD R179, R8, 0x53, RZ ;  /* 0x0000005308b37824 */ /* 0x004fe200078e02ff */
[----:B------:R-:W-:-:S03]  /*14ad0*/  PRMT R32, R116, 0x7632, R32 ;  /* 0x0000763274207816 */ /* 0x000fc60000000020 */
[----:B------:R-:W2:Y:S01]  /*14ae0*/  LDC R8, c[0x0][0x278] ;  /* 0x00009e00ff087b82 */ /* 0x000ea20000000800 */
[----:B-----5:R-:W-:Y:S02]  /*14af0*/  IMAD R9, R6, 0xa4, RZ ;  /* 0x000000a406097824 */ /* 0x020fe400078e02ff */
[----:B------:R-:W-:Y:S01]  /*14b00*/  IMAD R115, R12, 0xa6, RZ ;  /* 0x000000a60c737824 */ /* 0x000fe200078e02ff */
[-C--:B------:R-:W-:Y:S01]  /*14b10*/  LEA.HI.X.SX32 R183, R13, R133.reuse, 0x1, P5 ;  /* 0x000000850db77211 */ /* 0x080fe200028f0eff */
[----:B-1----:R-:W-:Y:S01]  /*14b20*/  IMAD R13, R14, 0xa8, RZ ;  /* 0x000000a80e0d7824 */ /* 0x002fe200078e02ff */
[-C--:B------:R-:W-:Y:S02]  /*14b30*/  IADD3 R6, P3, R9, R132.reuse, RZ ;  /* 0x0000008409067210 */ /* 0x080fe40007f7e0ff */
[-C--:B------:R-:W-:Y:S01]  /*14b40*/  IADD3 R180, P5, R115, R132.reuse, RZ ;  /* 0x0000008473b47210 */ /* 0x080fe20007fbe0ff */
[----:B------:R1:W-:Y:S01]  /*14b50*/  STG.E.U16 desc[UR6][R182.64], R116 ;  /* 0x00000074b6007986 */ /* 0x0003e2000c101506 */
[-C--:B------:R-:W-:Y:S01]  /*14b60*/  LEA.HI.X.SX32 R7, R7, R133.reuse, 0x1, P3 ;  /* 0x0000008507077211 */ /* 0x080fe200018f0eff */
[----:B------:R-:W5:Y:S01]  /*14b70*/  LDC R12, c[0x0][0x278] ;  /* 0x00009e00ff0c7b82 */ /* 0x000f620000000800 */
[-C--:B------:R-:W-:Y:S01]  /*14b80*/  LEA.HI.X.SX32 R181, R179, R133.reuse, 0x1, P5 ;  /* 0x00000085b3b57211 */ /* 0x080fe200028f0eff */
[----:B------:R-:W-:Y:S01]  /*14b90*/  IMAD R179, R16, 0xaa, RZ ;  /* 0x000000aa10b37824 */ /* 0x000fe200078e02ff */
[----:B------:R-:W-:Y:S01]  /*14ba0*/  PRMT R34, R117, 0x7632, R34 ;  /* 0x0000763275227816 */ /* 0x000fe20000000022 */
[----:B------:R0:W-:Y:S04]  /*14bb0*/  STG.E.U16 desc[UR6][R184.64], R32 ;  /* 0x00000020b8007986 */ /* 0x0001e8000c101506 */
[----:B------:R-:W5:Y:S01]  /*14bc0*/  LDC R26, c[0x0][0x278] ;  /* 0x00009e00ff1a7b82 */ /* 0x000f620000000800 */
[----:B-1----:R-:W-:Y:S01]  /*14bd0*/  IADD3 R182, P6, R13, R132, RZ ;  /* 0x000000840db67210 */ /* 0x002fe20007fde0ff */
[----:B------:R1:W-:Y:S03]  /*14be0*/  STG.E.U16 desc[UR6][R6.64], R117 ;  /* 0x0000007506007986 */ /* 0x0003e6000c101506 */
[----:B------:R-:W-:Y:S01]  /*14bf0*/  LEA.HI.X.SX32 R183, R135, R133, 0x1, P6 ;  /* 0x0000008587b77211 */ /* 0x000fe200030f0eff */
[----:B------:R4:W-:Y:S02]  /*14c00*/  STG.E.U16 desc[UR6][R180.64], R34 ;  /* 0x00000022b4007986 */ /* 0x0009e4000c101506 */
[----:B0-----:R-:W0:Y:S01]  /*14c10*/  LDC R32, c[0x0][0x278] ;  /* 0x00009e00ff207b82 */ /* 0x001e220000000800 */
[----:B------:R-:W-:-:S02]  /*14c20*/  IMAD R185, R10, 0x55, RZ ;  /* 0x000000550ab97824 */ /* 0x000fc400078e02ff */
[----:B---3--:R-:W-:Y:S01]  /*14c30*/  IMAD R135, R18, 0xac, RZ ;  /* 0x000000ac12877824 */ /* 0x008fe200078e02ff */
[----:B------:R3:W-:Y:S01]  /*14c40*/  STG.E.U16 desc[UR6][R182.64], R118 ;  /* 0x00000076b6007986 */ /* 0x0007e2000c101506 */
[----:B-1----:R-:W-:-:S03]  /*14c50*/  IMAD R117, R20, 0xae, RZ ;  /* 0x000000ae14757824 */ /* 0x002fc600078e02ff */
[----:B------:R-:W1:Y:S01]  /*14c60*/  LDC R14, c[0x0][0x278] ;  /* 0x00009e00ff0e7b82 */ /* 0x000e620000000800 */
[----:B----4-:R-:W-:-:S07]  /*14c70*/  IADD3 R180, P5, R179, R132, RZ ;  /* 0x00000084b3b47210 */ /* 0x010fce0007fbe0ff */
[----:B------:R-:W4:Y:S01]  /*14c80*/  LDC R16, c[0x0][0x278] ;  /* 0x00009e00ff107b82 */ /* 0x000f220000000800 */
[-C--:B------:R-:W-:Y:S01]  /*14c90*/  LEA.HI.X.SX32 R181, R185, R133.reuse, 0x1, P5 ;  /* 0x00000085b9b57211 */ /* 0x080fe200028f0eff */
[----:B--2---:R-:W-:Y:S01]  /*14ca0*/  IMAD R185, R8, 0x57, RZ ;  /* 0x0000005708b97824 */ /* 0x004fe200078e02ff */
[-C--:B---3--:R-:W-:Y:S02]  /*14cb0*/  IADD3 R182, P3, R135, R132.reuse, RZ ;  /* 0x0000008487b67210 */ /* 0x088fe40007f7e0ff */
[----:B------:R-:W-:Y:S02]  /*14cc0*/  IADD3 R184, P5, R117, R132, RZ ;  /* 0x0000008475b87210 */ /* 0x000fe40007fbe0ff */
[----:B------:R-:W-:Y:S01]  /*14cd0*/  PRMT R100, R118, 0x7632, R100 ;  /* 0x0000763276647816 */ /* 0x000fe20000000064 */
[----:B------:R-:W2:Y:S01]  /*14ce0*/  LDC R8, c[0x0][0x278] ;  /* 0x00009e00ff087b82 */ /* 0x000ea20000000800 */
[-C--:B------:R-:W-:Y:S02]  /*14cf0*/  LEA.HI.X.SX32 R183, R23, R133.reuse, 0x1, P3 ;  /* 0x0000008517b77211 */ /* 0x080fe400018f0eff */
[----:B------:R-:W-:-:S02]  /*14d00*/  LEA.HI.X.SX32 R185, R185, R133, 0x1, P5 ;  /* 0x00000085b9b97211 */ /* 0x000fc400028f0eff */
[----:B------:R-:W-:Y:S01]  /*14d10*/  PRMT R6, R119, 0x7632, R6 ;  /* 0x0000763277067816 */ /* 0x000fe20000000006 */
[----:B------:R5:W-:Y:S02]  /*14d20*/  STG.E.U16 desc[UR6][R180.64], R100 ;  /* 0x00000064b4007986 */ /* 0x000be4000c101506 */
[----:B------:R-:W3:Y:S01]  /*14d30*/  LDC R10, c[0x0][0x278] ;  /* 0x00009e00ff0a7b82 */ /* 0x000ee20000000800 */
[----:B------:R-:W-:Y:S01]  /*14d40*/  IMAD R7, R22, 0xb0, RZ ;  /* 0x000000b016077824 */ /* 0x000fe200078e02ff */
[----:B------:R-:W-:Y:S06]  /*14d50*/  STG.E.U16 desc[UR6][R182.64], R119 ;  /* 0x00000077b6007986 */ /* 0x000fec000c101506 */
[----:B------:R-:W3:Y:S01]  /*14d60*/  LDC R20, c[0x0][0x278] ;  /* 0x00009e00ff147b82 */ /* 0x000ee20000000800 */
[----:B------:R0:W-:Y:S07]  /*14d70*/  STG.E.U16 desc[UR6][R184.64], R6 ;  /* 0x00000006b8007986 */ /* 0x0001ee000c101506 */
[----:B------:R-:W3:Y:S01]  /*14d80*/  LDC R18, c[0x0][0x278] ;  /* 0x00009e00ff127b82 */ /* 0x000ee20000000800 */
[----:B------:R-:W-:Y:S01]  /*14d90*/  IADD3 R186, P6, R7, R132, RZ ;  /* 0x0000008407ba7210 */ /* 0x000fe20007fde0ff */
[----:B-----5:R-:W-:-:S06]  /*14da0*/  IMAD R181, R26, 0xb2, RZ ;  /* 0x000000b21ab57824 */ /* 0x020fcc00078e02ff */
[----:B0-----:R-:W0:Y:S01]  /*14db0*/  LDC R6, c[0x0][0x278] ;  /* 0x00009e00ff067b82 */ /* 0x001e220000000800 */
[----:B------:R-:W-:Y:S02]  /*14dc0*/  IMAD R119, R12, 0x59, RZ ;  /* 0x000000590c777824 */ /* 0x000fe400078e02ff */
[----:B------:R-:W-:Y:S01]  /*14dd0*/  IMAD R23, R32, 0xb4, RZ ;  /* 0x000000b420177824 */ /* 0x000fe200078e02ff */
[----:B------:R-:W-:Y:S01]  /*14de0*/  LEA.HI.X.SX32 R187, R25, R133, 0x1, P6 ;  /* 0x0000008519bb7211 */ /* 0x000fe200030f0eff */
[----:B----4-:R-:W-:-:S03]  /*14df0*/  IMAD R25, R16, 0xb6, RZ ;  /* 0x000000b610197824 */ /* 0x010fc600078e02ff */
[----:B------:R-:W4:Y:S01]  /*14e00*/  LDC R12, c[0x0][0x278] ;  /* 0x00009e00ff0c7b82 */ /* 0x000f220000000800 */
[----:B-1----:R-:W-:Y:S01]  /*14e10*/  IMAD R183, R14, 0x5b, RZ ;  /* 0x0000005b0eb77824 */ /* 0x002fe200078e02ff */
[-C--:B------:R-:W-:Y:S02]  /*14e20*/  IADD3 R118, P3, R181, R132.reuse, RZ ;  /* 0x00000084b5767210 */ /* 0x080fe40007f7e0ff */
[----:B------:R-:W-:Y:S01]  /*14e30*/  IADD3 R184, P5, R23, R132, RZ ;  /* 0x0000008417b87210 */ /* 0x000fe20007fbe0ff */
[----:B------:R1:W-:Y:S03]  /*14e40*/  STG.E.U16 desc[UR6][R186.64], R124 ;  /* 0x0000007cba007986 */ /* 0x0003e6000c101506 */
[----:B------:R-:W5:Y:S01]  /*14e50*/  LDC R14, c[0x0][0x278] ;  /* 0x00009e00ff0e7b82 */ /* 0x000f620000000800 */
[-C--:B------:R-:W-:Y:S02]  /*14e60*/  LEA.HI.X.SX32 R119, R119, R133.reuse, 0x1, P3 ;  /* 0x0000008577777211 */ /* 0x080fe400018f0eff */
[----:B------:R-:W-:-:S05]  /*14e70*/  LEA.HI.X.SX32 R185, R17, R133, 0x1, P5 ;  /* 0x0000008511b97211 */ /* 0x000fca00028f0eff */
[----:B------:R-:W5:Y:S01]  /*14e80*/  LDC R16, c[0x0][0x278] ;  /* 0x00009e00ff107b82 */ /* 0x000f620000000800 */
[-C--:B-1----:R-:W-:Y:S02]  /*14e90*/  IADD3 R186, P6, R25, R132.reuse, RZ ;  /* 0x0000008419ba7210 */ /* 0x082fe40007fde0ff */
[----:B------:R-:W-:Y:S01]  /*14ea0*/  PRMT R124, R124, 0x7632, R124 ;  /* 0x000076327c7c7816 */ /* 0x000fe2000000007c */
[----:B--2---:R-:W-:Y:S01]  /*14eb0*/  IMAD R17, R8, 0xb8, RZ ;  /* 0x000000b808117824 */ /* 0x004fe200078e02ff */
[----:B------:R-:W-:Y:S01]  /*14ec0*/  LEA.HI.X.SX32 R187, R183, R133, 0x1, P6 ;  /* 0x00000085b7bb7211 */ /* 0x000fe200030f0eff */
[----:B---3--:R-:W-:Y:S01]  /*14ed0*/  IMAD R183, R10, 0xba, RZ ;  /* 0x000000ba0ab77824 */ /* 0x008fe200078e02ff */
[----:B------:R-:W-:Y:S01]  /*14ee0*/  PRMT R26, R125, 0x7632, R26 ;  /* 0x000076327d1a7816 */ /* 0x000fe2000000001a */
[----:B------:R-:W1:Y:S01]  /*14ef0*/  LDC R22, c[0x0][0x278] ;  /* 0x00009e00ff167b82 */ /* 0x000e620000000800 */
[----:B------:R2:W-:Y:S01]  /*14f00*/  STG.E.U16 desc[UR6][R118.64], R124 ;  /* 0x0000007c76007986 */ /* 0x0005e2000c101506 */
[----:B------:R-:W-:-:S03]  /*14f10*/  IADD3 R34, P5, R17, R132, RZ ;  /* 0x0000008411227210 */ /* 0x000fc60007fbe0ff */
[----:B------:R3:W-:Y:S03]  /*14f20*/  STG.E.U16 desc[UR6][R184.64], R125 ;  /* 0x0000007db8007986 */ /* 0x0007e6000c101506 */
[----:B------:R-:W1:Y:S01]  /*14f30*/  LDC R8, c[0x0][0x278] ;  /* 0x00009e00ff087b82 */ /* 0x000e620000000800 */
[----:B------:R0:W-:Y:S01]  /*14f40*/  STG.E.U16 desc[UR6][R186.64], R26 ;  /* 0x0000001aba007986 */ /* 0x0001e2000c101506 */
[----:B--2---:R-:W-:Y:S01]  /*14f50*/  IMAD R119, R20, 0xbe, RZ ;  /* 0x000000be14777824 */ /* 0x004fe200078e02ff */
[----:B------:R-:W-:-:S05]  /*14f60*/  PRMT R100, R127, 0x7632, R100 ;  /* 0x000076327f647816 */ /* 0x000fca0000000064 */
[----:B------:R-:W2:Y:S01]  /*14f70*/  LDC R10, c[0x0][0x278] ;  /* 0x00009e00ff0a7b82 */ /* 0x000ea20000000800 */
[----:B---3--:R-:W-:Y:S01]  /*14f80*/  IMAD R125, R18, 0xbc, RZ ;  /* 0x000000bc127d7824 */ /* 0x008fe200078e02ff */
[-C--:B------:R-:W-:Y:S02]  /*14f90*/  IADD3 R184, P3, R183, R132.reuse, RZ ;  /* 0x00000084b7b87210 */ /* 0x080fe40007f7e0ff */
[----:B------:R-:W-:Y:S01]  /*14fa0*/  IADD3 R188, P6, R119, R132, RZ ;  /* 0x0000008477bc7210 */ /* 0x000fe20007fde0ff */
[----:B0-----:R-:W-:-:S03]  /*14fb0*/  IMAD R187, R6, 0x5f, RZ ;  /* 0x0000005f06bb7824 */ /* 0x001fc600078e02ff */
[----:B------:R-:W0:Y:S01]  /*14fc0*/  LDC R18, c[0x0][0x278] ;  /* 0x00009e00ff127b82 */ /* 0x000e220000000800 */
[-C--:B------:R-:W-:Y:S02]  /*14fd0*/  LEA.HI.X.SX32 R35, R35, R133.reuse, 0x1, P5 ;  /* 0x0000008523237211 */ /* 0x080fe400028f0eff */
[----:B------:R-:W-:Y:S02]  /*14fe0*/  IADD3 R32, P5, R125, R132, RZ ;  /* 0x000000847d207210 */ /* 0x000fe40007fbe0ff */
[----:B------:R-:W-:-:S03]  /*14ff0*/  LEA.HI.X.SX32 R185, R189, R133, 0x1, P3 ;  /* 0x00000085bdb97211 */ /* 0x000fc600018f0eff */
[----:B------:R-:W3:Y:S01]  /*15000*/  LDC R6, c[0x0][0x278] ;  /* 0x00009e00ff067b82 */ /* 0x000ee20000000800 */
[----:B------:R-:W-:Y:S02]  /*15010*/  PRMT R20, R126, 0x7632, R20 ;  /* 0x000076327e147816 */ /* 0x000fe40000000014 */
[-C--:B------:R-:W-:Y:S01]  /*15020*/  LEA.HI.X.SX32 R189, R187, R133.reuse, 0x1, P6 ;  /* 0x00000085bbbd7211 */ /* 0x080fe200030f0eff */
[----:B----4-:R-:W-:Y:S01]  /*15030*/  IMAD R187, R12, 0xc0, RZ ;  /* 0x000000c00cbb7824 */ /* 0x010fe200078e02ff */
[----:B------:R-:W-:Y:S01]  /*15040*/  LEA.HI.X.SX32 R33, R33, R133, 0x1, P5 ;  /* 0x0000008521217211 */ /* 0x000fe200028f0eff */
[----:B------:R5:W-:Y:S02]  /*15050*/  STG.E.U16 desc[UR6][R34.64], R126 ;  /* 0x0000007e22007986 */ /* 0x000be4000c101506 */
[----:B------:R-:W4:Y:S01]  /*15060*/  LDC R12, c[0x0][0x278] ;  /* 0x00009e00ff0c7b82 */ /* 0x000f220000000800 */
[----:B------:R-:W-:Y:S01]  /*15070*/  IADD3 R26, P5, R187, R132, RZ ;  /* 0x00000084bb1a7210 */ /* 0x000fe20007fbe0ff */
[----:B------:R1:W-:Y:S04]  /*15080*/  STG.E.U16 desc[UR6][R184.64], R20 ;  /* 0x00000014b8007986 */ /* 0x0003e8000c101506 */
[----:B------:R1:W-:Y:S01]  /*15090*/  STG.E.U16 desc[UR6][R32.64], R127 ;  /* 0x0000007f20007986 */ /* 0x0003e2000c101506 */
[----:B-----5:R-:W-:-:S03]  /*150a0*/  IMAD R35, R14, 0xc2, RZ ;  /* 0x000000c20e237824 */ /* 0x020fc600078e02ff */
[----:B------:R5:W-:Y:S01]  /*150b0*/  STG.E.U16 desc[UR6][R188.64], R100 ;  /* 0x00000064bc007986 */ /* 0x000be2000c101506 */
[----:B------:R-:W-:Y:S01]  /*150c0*/  LEA.HI.X.SX32 R27, R27, R133, 0x1, P5 ;  /* 0x000000851b1b7211 */ /* 0x000fe200028f0eff */
[----:B------:R-:W4:Y:S01]  /*150d0*/  LDC R14, c[0x0][0x278] ;  /* 0x00009e00ff0e7b82 */ /* 0x000f220000000800 */
[----:B-1----:R-:W-:-:S05]  /*150e0*/  IMAD R185, R16, 0xc4, RZ ;  /* 0x000000c410b97824 */ /* 0x002fca00078e02ff */
[-C--:B------:R-:W-:Y:S01]  /*150f0*/  IADD3 R190, P5, R185, R132.reuse, RZ ;  /* 0x00000084b9be7210 */ /* 0x080fe20007fbe0ff */
[----:B------:R-:W-:Y:S01]  /*15100*/  IMAD R33, R22, 0xc6, RZ ;  /* 0x000000c616217824 */ /* 0x000fe200078e02ff */
[----:B------:R-:W1:Y:S01]  /*15110*/  LDC R20, c[0x0][0x278] ;  /* 0x00009e00ff147b82 */ /* 0x000e620000000800 */
[----:B-----5:R-:W-:Y:S02]  /*15120*/  IADD3 R188, P3, R35, R132, RZ ;  /* 0x0000008423bc7210 */ /* 0x020fe40007f7e0ff */
[----:B------:R-:W-:Y:S02]  /*15130*/  PRMT R22, R128, 0x7632, R22 ;  /* 0x0000763280167816 */ /* 0x000fe40000000016 */
[-C--:B------:R-:W-:Y:S01]  /*15140*/  LEA.HI.X.SX32 R189, R191, R133.reuse, 0x1, P3 ;  /* 0x00000085bfbd7211 */ /* 0x080fe200018f0eff */
[----:B------:R-:W-:Y:S01]  /*15150*/  IMAD R127, R8, 0x63, RZ ;  /* 0x00000063087f7824 */ /* 0x000fe200078e02ff */
[----:B------:R-:W-:Y:S01]  /*15160*/  LEA.HI.X.SX32 R191, R21, R133, 0x1, P5 ;  /* 0x0000008515bf7211 */ /* 0x000fe200028f0eff */
[----:B------:R-:W5:Y:S01]  /*15170*/  LDC R8, c[0x0][0x278] ;  /* 0x00009e00ff087b82 */ /* 0x000f620000000800 */
[----:B0-----:R-:W-:Y:S01]  /*15180*/  IMAD R21, R18, 0xcc, RZ ;  /* 0x000000cc12157824 */ /* 0x001fe200078e02ff */
[----:B------:R-:W-:Y:S01]  /*15190*/  STG.E.U16 desc[UR6][R26.64], R128 ;  /* 0x000000801a007986 */ /* 0x000fe2000c101506 */
[----:B------:R-:W-:-:S03]  /*151a0*/  PRMT R32, R129, 0x7632, R32 ;  /* 0x0000763281207816 */ /* 0x000fc60000000020 */
[----:B------:R-:W-:Y:S02]  /*151b0*/  STG.E.U16 desc[UR6][R188.64], R22 ;  /* 0x00000016bc007986 */ /* 0x000fe4000c101506 */
[----:B------:R-:W0:Y:S02]  /*151c0*/  LDC R16, c[0x0][0x278] ;  /* 0x00009e00ff107b82 */ /* 0x000e240000000800 */
[----:B------:R3:W-:Y:S01]  /*151d0*/  STG.E.U16 desc[UR6][R190.64], R129 ;  /* 0x00000081be007986 */ /* 0x0007e2000c101506 */
[----:B------:R-:W-:-:S05]  /*151e0*/  IADD3 R192, P6, R33, R132, RZ ;  /* 0x0000008421c07210 */ /* 0x000fca0007fde0ff */
[----:B------:R-:W1:Y:S01]  /*151f0*/  LDC R18, c[0x0][0x278] ;  /* 0x00009e00ff127b82 */ /* 0x000e620000000800 */
[----:B------:R-:W-:Y:S01]  /*15200*/  LEA.HI.X.SX32 R193, R127, R133, 0x1, P6 ;  /* 0x000000857fc17211 */ /* 0x000fe200030f0eff */
[----:B---3--:R-:W-:-:S06]  /*15210*/  IMAD R129, R6, 0x65, RZ ;  /* 0x0000006506817824 */ /* 0x008fcc00078e02ff */
[----:B------:R-:W3:Y:S01]  /*15220*/  LDC R6, c[0x0][0x278] ;  /* 0x00009e00ff067b82 */ /* 0x000ee20000000800 */
[----:B--2---:R-:W-:Y:S02]  /*15230*/  IMAD R27, R10, 0xc8, RZ ;  /* 0x000000c80a1b7824 */ /* 0x004fe400078e02ff */
[----:B----4-:R-:W-:-:S05]  /*15240*/  IMAD R127, R12, 0xca, RZ ;  /* 0x000000ca0c7f7824 */ /* 0x010fca00078e02ff */
[----:B------:R-:W2:Y:S01]  /*15250*/  LDC R22, c[0x0][0x278] ;  /* 0x00009e00ff167b82 */ /* 0x000ea20000000800 */
[-C--:B------:R-:W-:Y:S02]  /*15260*/  IADD3 R194, P3, R27, R132.reuse, RZ ;  /* 0x000000841bc27210 */ /* 0x080fe40007f7e0ff */
[-C--:B------:R-:W-:Y:S01]  /*15270*/  IADD3 R128, P5, R127, R132.reuse, RZ ;  /* 0x000000847f807210 */ /* 0x080fe20007fbe0ff */
[----:B------:R4:W-:Y:S01]  /*15280*/  STG.E.U16 desc[UR6][R192.64], R32 ;  /* 0x00000020c0007986 */ /* 0x0009e2000c101506 */
[-C--:B------:R-:W-:Y:S01]  /*15290*/  LEA.HI.X.SX32 R195, R141, R133.reuse, 0x1, P3 ;  /* 0x000000858dc37211 */ /* 0x080fe200018f0eff */
[----:B------:R-:W-:Y:S01]  /*152a0*/  IMAD R189, R14, 0xce, RZ ;  /* 0x000000ce0ebd7824 */ /* 0x000fe200078e02ff */
[----:B------:R-:W-:Y:S01]  /*152b0*/  IADD3 R190, P6, R21, R132, RZ ;  /* 0x0000008415be7210 */ /* 0x000fe20007fde0ff */
[----:B------:R-:W2:Y:S01]  /*152c0*/  LDC R26, c[0x0][0x278] ;  /* 0x00009e00ff1a7b82 */ /* 0x000ea20000000800 */
[-C--:B------:R-:W-:Y:S01]  /*152d0*/  LEA.HI.X.SX32 R129, R129, R133.reuse, 0x1, P5 ;  /* 0x0000008581817211 */ /* 0x080fe200028f0eff */
[----:B------:R-:W-:Y:S01]  /*152e0*/  STG.E.U16 desc[UR6][R194.64], R130 ;  /* 0x00000082c2007986 */ /* 0x000fe2000c101506 */
[----:B------:R-:W-:-:S02]  /*152f0*/  LEA.HI.X.SX32 R191, R143, R133, 0x1, P6 ;  /* 0x000000858fbf7211 */ /* 0x000fc400030f0eff */
[----:B----4-:R-:W-:-:S03]  /*15300*/  PRMT R32, R130, 0x7632, R32 ;  /* 0x0000763282207816 */ /* 0x010fc60000000020 */
[----:B------:R-:W4:Y:S01]  /*15310*/  LDC R12, c[0x0][0x278] ;  /* 0x00009e00ff0c7b82 */ /* 0x000f220000000800 */
[----:B0-----:R-:W-:Y:S01]  /*15320*/  IMAD R141, R16, 0xd0, RZ ;  /* 0x000000d0108d7824 */ /* 0x001fe200078e02ff */
[----:B------:R-:W-:Y:S01]  /*15330*/  IADD3 R192, P5, R189, R132, RZ ;  /* 0x00000084bdc07210 */ /* 0x000fe20007fbe0ff */
[----:B-----5:R-:W-:Y:S01]  /*15340*/  IMAD R193, R8, 0x67, RZ ;  /* 0x0000006708c17824 */ /* 0x020fe200078e02ff */
[----:B------:R0:W-:Y:S01]  /*15350*/  STG.E.U16 desc[UR6][R128.64], R32 ;  /* 0x0000002080007986 */ /* 0x0001e2000c101506 */
[----:B-1----:R-:W-:-:S03]  /*15360*/  IMAD R143, R20, 0xd2, RZ ;  /* 0x000000d2148f7824 */ /* 0x002fc600078e02ff */
[----:B------:R-:W1:Y:S01]  /*15370*/  LDC R10, c[0x0][0x278] ;  /* 0x00009e00ff0a7b82 */ /* 0x000e620000000800 */
[----:B------:R-:W-:Y:S01]  /*15380*/  PRMT R34, R131, 0x7632, R34 ;  /* 0x0000763283227816 */ /* 0x000fe20000000022 */
[----:B------:R5:W-:Y:S01]  /*15390*/  STG.E.U16 desc[UR6][R190.64], R131 ;  /* 0x00000083be007986 */ /* 0x000be2000c101506 */
[----:B------:R-:W-:-:S05]  /*153a0*/  LEA.HI.X.SX32 R193, R193, R133, 0x1, P5 ;  /* 0x00000085c1c17211 */ /* 0x000fca00028f0eff */
[----:B------:R-:W1:Y:S01]  /*153b0*/  LDC R14, c[0x0][0x278] ;  /* 0x00009e00ff0e7b82 */ /* 0x000e620000000800 */
[----:B0-----:R-:W-:Y:S01]  /*153c0*/  IMAD R129, R18, 0xd4, RZ ;  /* 0x000000d412817824 */ /* 0x001fe200078e02ff */
[-C--:B------:R-:W-:Y:S02]  /*153d0*/  IADD3 R194, P5, R143, R132.reuse, RZ ;  /* 0x000000848fc27210 */ /* 0x080fe40007fbe0ff */
[-C--:B-----5:R-:W-:Y:S01]  /*153e0*/  IADD3 R190, P3, R141, R132.reuse, RZ ;  /* 0x000000848dbe7210 */ /* 0x0a0fe20007f7e0ff */
[----:B---3--:R-:W-:Y:S01]  /*153f0*/  IMAD R131, R6, 0x69, RZ ;  /* 0x0000006906837824 */ /* 0x008fe200078e02ff */
[----:B------:R-:W-:Y:S02]  /*15400*/  IADD3 R196, P6, R129, R132, RZ ;  /* 0x0000008481c47210 */ /* 0x000fe40007fde0ff */
[----:B------:R-:W0:Y:S01]  /*15410*/  LDC R16, c[0x0][0x278] ;  /* 0x00009e00ff107b82 */ /* 0x000e220000000800 */
[-C--:B------:R-:W-:Y:S02]  /*15420*/  LEA.HI.X.SX32 R191, R101, R133.reuse, 0x1, P3 ;  /* 0x0000008565bf7211 */ /* 0x080fe400018f0eff */
[----:B------:R-:W-:-:S02]  /*15430*/  LEA.HI.X.SX32 R195, R131, R133, 0x1, P5 ;  /* 0x0000008583c37211 */ /* 0x000fc400028f0eff */
[----:B------:R-:W-:Y:S02]  /*15440*/  PRMT R8, R136, 0x7632, R8 ;  /* 0x0000763288087816 */ /* 0x000fe40000000008 */
[----:B------:R-:W-:Y:S01]  /*15450*/  LEA.HI.X.SX32 R197, R151, R133, 0x1, P6 ;  /* 0x0000008597c57211 */ /* 0x000fe200030f0eff */
[----:B------:R-:W3:Y:S01]  /*15460*/  LDC R18, c[0x0][0x278] ;  /* 0x00009e00ff127b82 */ /* 0x000ee20000000800 */
[----:B--2---:R-:W-:Y:S01]  /*15470*/  IMAD R151, R22, 0xd6, RZ ;  /* 0x000000d616977824 */ /* 0x004fe200078e02ff */
[----:B------:R4:W-:Y:S04]  /*15480*/  STG.E.U16 desc[UR6][R192.64], R34 ;  /* 0x00000022c0007986 */ /* 0x0009e8000c101506 */
[----:B------:R-:W-:Y:S02]  /*15490*/  STG.E.U16 desc[UR6][R190.64], R136 ;  /* 0x00000088be007986 */ /* 0x000fe4000c101506 */
[----:B------:R-:W2:Y:S02]  /*154a0*/  LDC R20, c[0x0][0x278] ;  /* 0x00009e00ff147b82 */ /* 0x000ea40000000800 */
[----:B------:R5:W-:Y:S06]  /*154b0*/  STG.E.U16 desc[UR6][R194.64], R8 ;  /* 0x00000008c2007986 */ /* 0x000bec000c101506 */
[----:B------:R-:W2:Y:S01]  /*154c0*/  LDC R22, c[0x0][0x278] ;  /* 0x00009e00ff167b82 */ /* 0x000ea20000000800 */
[----:B------:R-:W-:-:S02]  /*154d0*/  IMAD R101, R26, 0xd8, RZ ;  /* 0x000000d81a657824 */ /* 0x000fc400078e02ff */
[----:B----4-:R-:W-:-:S05]  /*154e0*/  IMAD R193, R12, 0x6d, RZ ;  /* 0x0000006d0cc17824 */ /* 0x010fca00078e02ff */
[----:B-----5:R-:W4:Y:S01]  /*154f0*/  LDC R8, c[0x0][0x278] ;  /* 0x00009e00ff087b82 */ /* 0x020f220000000800 */
[----:B-1----:R-:W-:-:S07]  /*15500*/  IMAD R191, R10, 0x6b, RZ ;  /* 0x0000006b0abf7824 */ /* 0x002fce00078e02ff */
[----:B------:R-:W1:Y:S01]  /*15510*/  LDC R6, c[0x0][0x278] ;  /* 0x00009e00ff067b82 */ /* 0x000e620000000800 */
[----:B------:R-:W-:Y:S01]  /*15520*/  IMAD R131, R14, 0xda, RZ ;  /* 0x000000da0e837824 */ /* 0x000fe200078e02ff */
[-C--:B------:R-:W-:Y:S02]  /*15530*/  IADD3 R190, P3, R151, R132.reuse, RZ ;  /* 0x0000008497be7210 */ /* 0x080fe40007f7e0ff */
[----:B------:R-:W-:-:S04]  /*15540*/  IADD3 R144, P5, R101, R132, RZ ;  /* 0x0000008465907210 */ /* 0x000fc80007fbe0ff */
[----:B------:R-:W5:Y:S01]  /*15550*/  LDC R12, c[0x0][0x278] ;  /* 0x00009e00ff0c7b82 */ /* 0x000f620000000800 */
[----:B------:R0:W-:Y:S01]  /*15560*/  STG.E.U16 desc[UR6][R196.64], R137 ;  /* 0x00000089c4007986 */ /* 0x0001e2000c101506 */
[----:B------:R-:W-:Y:S02]  /*15570*/  LEA.HI.X.SX32 R191, R191, R133, 0x1, P3 ;  /* 0x00000085bfbf7211 */ /* 0x000fe400018f0eff */
[----:B------:R-:W-:-:S04]  /*15580*/  PRMT R32, R137, 0x7632, R32 ;  /* 0x0000763289207816 */ /* 0x000fc80000000020 */
[----:B------:R-:W5:Y:S01]  /*15590*/  LDC R14, c[0x0][0x278] ;  /* 0x00009e00ff0e7b82 */ /* 0x000f620000000800 */
[----:B------:R-:W-:Y:S02]  /*155a0*/  IADD3 R194, P6, R131, R132, RZ ;  /* 0x0000008483c27210 */ /* 0x000fe40007fde0ff */
[----:B------:R-:W-:Y:S01]  /*155b0*/  LEA.HI.X.SX32 R145, R145, R133, 0x1, P5 ;  /* 0x0000008591917211 */ /* 0x000fe200028f0eff */
[----:B0-----:R-:W-:-:S04]  /*155c0*/  IMAD R137, R16, 0xdc, RZ ;  /* 0x000000dc10897824 */ /* 0x001fc800078e02ff */
[----:B------:R-:W0:Y:S01]  /*155d0*/  LDC R10, c[0x0][0x278] ;  /* 0x00009e00ff0a7b82 */ /* 0x000e220000000800 */
[----:B------:R-:W-:Y:S01]  /*155e0*/  LEA.HI.X.SX32 R195, R193, R133, 0x1, P6 ;  /* 0x00000085c1c37211 */ /* 0x000fe200030f0eff */
[----:B------:R2:W-:Y:S01]  /*155f0*/  STG.E.U16 desc[UR6][R190.64], R32 ;  /* 0x00000020be007986 */ /* 0x0005e2000c101506 */
[----:B------:R-:W-:Y:S01]  /*15600*/  PRMT R34, R138, 0x7632, R34 ;  /* 0x000076328a227816 */ /* 0x000fe20000000022 */
[----:B---3--:R-:W-:-:S04]  /*15610*/  IMAD R193, R18, 0xde, RZ ;  /* 0x000000de12c17824 */ /* 0x008fc800078e02ff */
[----:B------:R-:W3:Y:S01]  /*15620*/  LDC R16, c[0x0][0x278] ;  /* 0x00009e00ff107b82 */ /* 0x000ee20000000800 */
[----:B------:R4:W-:Y:S01]  /*15630*/  STG.E.U16 desc[UR6][R144.64], R138 ;  /* 0x0000008a90007986 */ /* 0x0009e2000c101506 */
[----:B------:R-:W-:Y:S01]  /*15640*/  IADD3 R104, P5, R137, R132, RZ ;  /* 0x0000008489687210 */ /* 0x000fe20007fbe0ff */
[----:B--2---:R-:W-:-:S05]  /*15650*/  IMAD R191, R22, 0xe2, RZ ;  /* 0x000000e216bf7824 */ /* 0x004fca00078e02ff */
[----:B------:R-:W2:Y:S01]  /*15660*/  LDC R26, c[0x0][0x278] ;  /* 0x00009e00ff1a7b82 */ /* 0x000ea20000000800 */
[----:B------:R1:W-:Y:S01]  /*15670*/  STG.E.U16 desc[UR6][R194.64], R34 ;  /* 0x00000022c2007986 */ /* 0x0003e2000c101506 */
[----:B----4-:R-:W-:-:S06]  /*15680*/  IMAD R145, R20, 0xe0, RZ ;  /* 0x000000e014917824 */ /* 0x010fcc00078e02ff */
[----:B------:R-:W4:Y:S01]  /*15690*/  LDC R18, c[0x0][0x278] ;  /* 0x00009e00ff127b82 */ /* 0x000f220000000800 */
[----:B-1----:R-:W-:Y:S01]  /*156a0*/  IMAD R197, R6, 0x6f, RZ ;  /* 0x0000006f06c57824 */ /* 0x002fe200078e02ff */
[----:B------:R-:W-:Y:S01]  /*156b0*/  IADD3 R200, P6, R191, R132, RZ ;  /* 0x00000084bfc87210 */ /* 0x000fe20007fde0ff */
[----:B------:R-:W-:-:S05]  /*156c0*/  IMAD R195, R8, 0x71, RZ ;  /* 0x0000007108c37824 */ /* 0x000fca00078e02ff */
[----:B------:R-:W1:Y:S01]  /*156d0*/  LDC R20, c[0x0][0x278] ;  /* 0x00009e00ff147b82 */ /* 0x000e620000000800 */
[-C--:B------:R-:W-:Y:S02]  /*156e0*/  IADD3 R196, P3, R193, R132.reuse, RZ ;  /* 0x00000084c1c47210 */ /* 0x080fe40007f7e0ff */
[-C--:B------:R-:W-:Y:S02]  /*156f0*/  LEA.HI.X.SX32 R105, R105, R133.reuse, 0x1, P5 ;  /* 0x0000008569697211 */ /* 0x080fe400028f0eff */
[----:B------:R-:W-:Y:S02]  /*15700*/  IADD3 R102, P5, R145, R132, RZ ;  /* 0x0000008491667210 */ /* 0x000fe40007fbe0ff */
[-C--:B------:R-:W-:Y:S01]  /*15710*/  LEA.HI.X.SX32 R201, R195, R133.reuse, 0x1, P6 ;  /* 0x00000085c3c97211 */ /* 0x080fe200030f0eff */
[----:B-----5:R-:W-:Y:S01]  /*15720*/  IMAD R195, R12, 0xe4, RZ ;  /* 0x000000e40cc37824 */ /* 0x020fe200078e02ff */
[-C--:B------:R-:W-:Y:S01]  /*15730*/  LEA.HI.X.SX32 R197, R197, R133.reuse, 0x1, P3 ;  /* 0x00000085c5c57211 */ /* 0x080fe200018f0eff */
[----:B------:R-:W5:Y:S01]  /*15740*/  LDC R12, c[0x0][0x278] ;  /* 0x00009e00ff0c7b82 */ /* 0x000f620000000800 */
[----:B------:R-:W-:Y:S01]  /*15750*/  PRMT R8, R139, 0x7632, R8 ;  /* 0x000076328b087816 */ /* 0x000fe20000000008 */
[----:B------:R0:W-:Y:S01]  /*15760*/  STG.E.U16 desc[UR6][R104.64], R139 ;  /* 0x0000008b68007986 */ /* 0x0001e2000c101506 */
[----:B------:R-:W-:-:S02]  /*15770*/  LEA.HI.X.SX32 R103, R103, R133, 0x1, P5 ;  /* 0x0000008567677211 */ /* 0x000fc400028f0eff */
[----:B------:R-:W-:Y:S01]  /*15780*/  PRMT R100, R84, 0x7632, R100 ;  /* 0x0000763254647816 */ /* 0x000fe20000000064 */
[----:B------:R2:W-:Y:S01]  /*15790*/  STG.E.U16 desc[UR6][R196.64], R8 ;  /* 0x00000008c4007986 */ /* 0x0005e2000c101506 */
[----:B------:R-:W-:Y:S01]  /*157a0*/  IADD3 R152, P5, R195, R132, RZ ;  /* 0x00000084c3987210 */ /* 0x000fe20007fbe0ff */
[----:B------:R-:W5:Y:S02]  /*157b0*/  LDC R22, c[0x0][0x278] ;  /* 0x00009e00ff167b82 */ /* 0x000f640000000800 */
[----:B------:R-:W-:Y:S01]  /*157c0*/  STG.E.U16 desc[UR6][R102.64], R84 ;  /* 0x0000005466007986 */ /* 0x000fe2000c101506 */
[----:B0-----:R-:W-:-:S03]  /*157d0*/  IMAD R105, R14, 0xe6, RZ ;  /* 0x000000e60e697824 */ /* 0x001fc600078e02ff */
[----:B------:R0:W-:Y:S02]  /*157e0*/  STG.E.U16 desc[UR6][R200.64], R100 ;  /* 0x00000064c8007986 */ /* 0x0001e4000c101506 */
[----:B------:R-:W5:Y:S01]  /*157f0*/  LDC R6, c[0x0][0x278] ;  /* 0x00009e00ff067b82 */ /* 0x000f620000000800 */
[----:B---3--:R-:W-:Y:S01]  /*15800*/  IMAD R139, R16, 0xe8, RZ ;  /* 0x000000e8108b7824 */ /* 0x008fe200078e02ff */
[----:B------:R-:W-:Y:S01]  /*15810*/  LEA.HI.X.SX32 R153, R153, R133, 0x1, P5 ;  /* 0x0000008599997211 */ /* 0x000fe200028f0eff */
[----:B--2---:R-:W-:-:S05]  /*15820*/  IMAD R197, R10, 0x73, RZ ;  /* 0x000000730ac57824 */ /* 0x004fca00078e02ff */
[----:B------:R-:W2:Y:S01]  /*15830*/  LDC R8, c[0x0][0x278] ;  /* 0x00009e00ff087b82 */ /* 0x000ea20000000800 */
[-C--:B0-----:R-:W-:Y:S01]  /*15840*/  IADD3 R200, P3, R105, R132.reuse, RZ ;  /* 0x0000008469c87210 */ /* 0x081fe20007f7e0ff */
[----:B------:R-:W-:Y:S01]  /*15850*/  IMAD R103, R26, 0xea, RZ ;  /* 0x000000ea1a677824 */ /* 0x000fe200078e02ff */
[----:B------:R-:W-:Y:S01]  /*15860*/  IADD3 R202, P5, R139, R132, RZ ;  /* 0x000000848bca7210 */ /* 0x000fe20007fbe0ff */
[----:B------:R1:W-:Y:S01]  /*15870*/  STG.E.U16 desc[UR6][R152.64], R85 ;  /* 0x0000005598007986 */ /* 0x0003e2000c101506 */
[----:B------:R-:W-:-:S03]  /*15880*/  LEA.HI.X.SX32 R201, R197, R133, 0x1, P3 ;  /* 0x00000085c5c97211 */ /* 0x000fc600018f0eff */
[----:B------:R-:W0:Y:S01]  /*15890*/  LDC R14, c[0x0][0x278] ;  /* 0x00009e00ff0e7b82 */ /* 0x000e220000000800 */
[----:B------:R-:W-:Y:S01]  /*158a0*/  PRMT R100, R85, 0x7632, R100 ;  /* 0x0000763255647816 */ /* 0x000fe20000000064 */
[----:B----4-:R-:W-:Y:S01]  /*158b0*/  IMAD R197, R18, 0xec, RZ ;  /* 0x000000ec12c57824 */ /* 0x010fe200078e02ff */
[----:B------:R-:W-:-:S05]  /*158c0*/  IADD3 R204, P6, R103, R132, RZ ;  /* 0x0000008467cc7210 */ /* 0x000fca0007fde0ff */
[----:B------:R-:W3:Y:S01]  /*158d0*/  LDC R10, c[0x0][0x278] ;  /* 0x00009e00ff0a7b82 */ /* 0x000ee20000000800 */
[----:B-1----:R-:W-:Y:S01]  /*158e0*/  IMAD R85, R20, 0xee, RZ ;  /* 0x000000ee14557824 */ /* 0x002fe200078e02ff */
[----:B------:R-:W-:Y:S01]  /*158f0*/  LEA.HI.X.SX32 R203, R149, R133, 0x1, P5 ;  /* 0x0000008595cb7211 */ /* 0x000fe200028f0eff */
[----:B------:R1:W-:Y:S01]  /*15900*/  STG.E.U16 desc[UR6][R200.64], R100 ;  /* 0x00000064c8007986 */ /* 0x0003e2000c101506 */
[----:B------:R-:W-:-:S04]  /*15910*/  IADD3 R146, P5, R197, R132, RZ ;  /* 0x00000084c5927210 */ /* 0x000fc80007fbe0ff */
[----:B------:R-:W4:Y:S01]  /*15920*/  LDC R16, c[0x0][0x278] ;  /* 0x00009e00ff107b82 */ /* 0x000f220000000800 */
[-C--:B------:R-:W-:Y:S02]  /*15930*/  LEA.HI.X.SX32 R205, R205, R133.reuse, 0x1, P6 ;  /* 0x00000085cdcd7211 */ /* 0x080fe400030f0eff */
[----:B------:R-:W-:Y:S02]  /*15940*/  PRMT R102, R86, 0x7632, R102 ;  /* 0x0000763256667816 */ /* 0x000fe40000000066 */
[-C--:B------:R-:W-:Y:S02]  /*15950*/  LEA.HI.X.SX32 R147, R147, R133.reuse, 0x1, P5 ;  /* 0x0000008593937211 */ /* 0x080fe400028f0eff */
[-C--:B-1----:R-:W-:Y:S01]  /*15960*/  IADD3 R200, P3, R85, R132.reuse, RZ ;  /* 0x0000008455c87210 */ /* 0x082fe20007f7e0ff */
[----:B-----5:R-:W-:Y:S01]  /*15970*/  IMAD R153, R12, 0xf2, RZ ;  /* 0x000000f20c997824 */ /* 0x020fe200078e02ff */
[----:B------:R-:W-:Y:S01]  /*15980*/  PRMT R100, R87, 0x7632, R100 ;  /* 0x0000763257647816 */ /* 0x000fe20000000064 */
[----:B------:R1:W-:Y:S01]  /*15990*/  STG.E.U16 desc[UR6][R202.64], R86 ;  /* 0x00000056ca007986 */ /* 0x0003e2000c101506 */
[----:B------:R-:W-:Y:S01]  /*159a0*/  LEA.HI.X.SX32 R201, R207, R133, 0x1, P3 ;  /* 0x00000085cfc97211 */ /* 0x000fe200018f0eff */
[----:B------:R-:W5:Y:S01]  /*159b0*/  LDC R12, c[0x0][0x278] ;  /* 0x00009e00ff0c7b82 */ /* 0x000f620000000800 */
[----:B------:R-:W-:Y:S01]  /*159c0*/  IMAD R149, R22, 0xf0, RZ ;  /* 0x000000f016957824 */ /* 0x000fe200078e02ff */
[----:B------:R-:W-:Y:S04]  /*159d0*/  STG.E.U16 desc[UR6][R204.64], R102 ;  /* 0x00000066cc007986 */ /* 0x000fe8000c101506 */
[----:B------:R-:W-:Y:S02]  /*159e0*/  STG.E.U16 desc[UR6][R146.64], R87 ;  /* 0x0000005792007986 */ /* 0x000fe4000c101506 */
[----:B------:R-:W5:Y:S02]  /*159f0*/  LDC R18, c[0x0][0x278] ;  /* 0x00009e00ff127b82 */ /* 0x000f640000000800 */
[----:B------:R2:W-:Y:S01]  /*15a00*/  STG.E.U16 desc[UR6][R200.64], R100 ;  /* 0x00000064c8007986 */ /* 0x0005e2000c101506 */
[----:B-1----:R-:W-:-:S04]  /*15a10*/  IADD3 R202, P5, R149, R132, RZ ;  /* 0x0000008495ca7210 */ /* 0x002fc80007fbe0ff */
[----:B------:R-:W-:Y:S01]  /*15a20*/  LEA.HI.X.SX32 R203, R107, R133, 0x1, P5 ;  /* 0x000000856bcb7211 */ /* 0x000fe200028f0eff */
[----:B--2---:R-:W-:Y:S02]  /*15a30*/  IMAD R201, R8, 0x7b, RZ ;  /* 0x0000007b08c97824 */ /* 0x004fe400078e02ff */
[----:B------:R-:W1:Y:S01]  /*15a40*/  LDC R8, c[0x0][0x278] ;  /* 0x00009e00ff087b82 */ /* 0x000e620000000800 */
[----:B0-----:R-:W-:Y:S02]  /*15a50*/  IMAD R87, R14, 0xf6, RZ ;  /* 0x000000f60e577824 */ /* 0x001fe400078e02ff */
[----:B---3--:R-:W-:Y:S01]  /*15a60*/  IMAD R107, R10, 0xf4, RZ ;  /* 0x000000f40a6b7824 */ /* 0x008fe200078e02ff */
[----:B------:R-:W-:Y:S01]  /*15a70*/  IADD3 R204, P6, R153, R132, RZ ;  /* 0x0000008499cc7210 */ /* 0x000fe20007fde0ff */
[----:B------:R-:W-:-:S03]  /*15a80*/  IMAD R205, R6, 0x79, RZ ;  /* 0x0000007906cd7824 */ /* 0x000fc600078e02ff */
[----:B------:R-:W0:Y:S01]  /*15a90*/  LDC R14, c[0x0][0x278] ;  /* 0x00009e00ff0e7b82 */ /* 0x000e220000000800 */
[----:B----4-:R-:W-:Y:S01]  /*15aa0*/  IMAD R147, R16, 0xf8, RZ ;  /* 0x000000f810937824 */ /* 0x010fe200078e02ff */
[----:B------:R-:W-:Y:S01]  /*15ab0*/  IADD3 R206, P3, R107, R132, RZ ;  /* 0x000000846bce7210 */ /* 0x000fe20007f7e0ff */
[----:B------:R2:W-:Y:S01]  /*15ac0*/  STG.E.U16 desc[UR6][R202.64], R80 ;  /* 0x00000050ca007986 */ /* 0x0005e2000c101506 */
[----:B------:R-:W-:-:S04]  /*15ad0*/  LEA.HI.X.SX32 R205, R205, R133, 0x1, P6 ;  /* 0x00000085cdcd7211 */ /* 0x000fc800030f0eff */
[----:B------:R-:W3:Y:S01]  /*15ae0*/  LDC R6, c[0x0][0x278] ;  /* 0x00009e00ff067b82 */ /* 0x000ee20000000800 */
[-C--:B------:R-:W-:Y:S02]  /*15af0*/  IADD3 R200, P5, R87, R132.reuse, RZ ;  /* 0x0000008457c87210 */ /* 0x080fe40007fbe0ff */
[----:B------:R-:W-:Y:S02]  /*15b00*/  PRMT R102, R80, 0x7632, R102 ;  /* 0x0000763250667816 */ /* 0x000fe40000000066 */
[-C--:B------:R-:W-:Y:S02]  /*15b10*/  LEA.HI.X.SX32 R207, R155, R133.reuse, 0x1, P3 ;  /* 0x000000859bcf7211 */ /* 0x080fe400018f0eff */
[----:B--2---:R-:W-:Y:S01]  /*15b20*/  IADD3 R202, P6, R147, R132, RZ ;  /* 0x0000008493ca7210 */ /* 0x004fe20007fde0ff */
[----:B------:R-:W2:Y:S01]  /*15b30*/  LDC R16, c[0x0][0x278] ;  /* 0x00009e00ff107b82 */ /* 0x000ea20000000800 */
[----:B------:R-:W-:Y:S02]  /*15b40*/  LEA.HI.X.SX32 R201, R201, R133, 0x1, P5 ;  /* 0x00000085c9c97211 */ /* 0x000fe400028f0eff */
[----:B------:R-:W-:-:S02]  /*15b50*/  PRMT R100, R81, 0x7632, R100 ;  /* 0x0000763251647816 */ /* 0x000fc40000000064 */
[----:B------:R-:W-:Y:S01]  /*15b60*/  LEA.HI.X.SX32 R203, R109, R133, 0x1, P6 ;  /* 0x000000856dcb7211 */ /* 0x000fe200030f0eff */
[----:B------:R-:W-:Y:S01]  /*15b70*/  STG.E.U16 desc[UR6][R204.64], R102 ;  /* 0x00000066cc007986 */ /* 0x000fe2000c101506 */
[----:B-----5:R-:W-:Y:S01]  /*15b80*/  IMAD R155, R12, 0xfa, RZ ;  /* 0x000000fa0c9b7824 */ /* 0x020fe200078e02ff */
[----:B------:R-:W4:Y:S02]  /*15b90*/  LDC R10, c[0x0][0x278] ;  /* 0x00009e00ff0a7b82 */ /* 0x000f240000000800 */
[----:B------:R5:W-:Y:S04]  /*15ba0*/  STG.E.U16 desc[UR6][R206.64], R81 ;  /* 0x00000051ce007986 */ /* 0x000be8000c101506 */
[----:B------:R-:W-:Y:S02]  /*15bb0*/  STG.E.U16 desc[UR6][R200.64], R100 ;  /* 0x00000064c8007986 */ /* 0x000fe4000c101506 */
[----:B------:R-:W4:Y:S02]  /*15bc0*/  LDC R12, c[0x0][0x278] ;  /* 0x00009e00ff0c7b82 */ /* 0x000f240000000800 */
[----:B------:R1:W-:Y:S01]  /*15bd0*/  STG.E.U16 desc[UR6][R202.64], R82 ;  /* 0x00000052ca007986 */ /* 0x0003e2000c101506 */
[----:B------:R-:W-:-:S05]  /*15be0*/  IMAD R109, R18, 0xfc, RZ ;  /* 0x000000fc126d7824 */ /* 0x000fca00078e02ff */
[----:B-----5:R-:W5:Y:S01]  /*15bf0*/  LDC R207, c[0x0][0x278] ;  /* 0x00009e00ffcf7b82 */ /* 0x020f620000000800 */
[----:B-1----:R-:W-:-:S07]  /*15c00*/  IMAD R203, R8, 0x7f, RZ ;  /* 0x0000007f08cb7824 */ /* 0x002fce00078e02ff */
[----:B------:R-:W1:Y:S01]  /*15c10*/  LDC R8, c[0x0][0x278] ;  /* 0x00009e00ff087b82 */ /* 0x000e620000000800 */
[----:B0-----:R-:W-:Y:S01]  /*15c20*/  IMAD R81, R14, 0xfe, RZ ;  /* 0x000000fe0e517824 */ /* 0x001fe200078e02ff */
[-C--:B------:R-:W-:Y:S01]  /*15c30*/  IADD3 R200, P3, R155, R132.reuse, RZ ;  /* 0x000000849bc87210 */ /* 0x080fe20007f7e0ff */
[----:B---3--:R-:W-:Y:S01]  /*15c40*/  IMAD R205, R6, 0x7d, RZ ;  /* 0x0000007d06cd7824 */ /* 0x008fe200078e02ff */
[----:B------:R-:W-:-:S04]  /*15c50*/  IADD3 R156, P5, R109, R132, RZ ;  /* 0x000000846d9c7210 */ /* 0x000fc80007fbe0ff */
[----:B------:R-:W0:Y:S01]  /*15c60*/  LDC R14, c[0x0][0x278] ;  /* 0x00009e00ff0e7b82 */ /* 0x000e220000000800 */
[----:B------:R-:W-:Y:S01]  /*15c70*/  PRMT R20, R82, 0x7632, R20 ;  /* 0x0000763252147816 */ /* 0x000fe20000000014 */
[----:B--2---:R-:W-:Y:S01]  /*15c80*/  IMAD R215, R16, 0x102, RZ ;  /* 0x0000010210d77824 */ /* 0x004fe200078e02ff */
[-C--:B------:R-:W-:Y:S02]  /*15c90*/  LEA.HI.X.SX32 R201, R205, R133.reuse, 0x1, P3 ;  /* 0x00000085cdc97211 */ /* 0x080fe400018f0eff */
[----:B------:R-:W-:Y:S02]  /*15ca0*/  IADD3 R202, P3, R81, R132, RZ ;  /* 0x0000008451ca7210 */ /* 0x000fe40007f7e0ff */
[-C--:B------:R-:W-:Y:S01]  /*15cb0*/  LEA.HI.X.SX32 R157, R157, R133.reuse, 0x1, P5 ;  /* 0x000000859d9d7211 */ /* 0x080fe200028f0eff */
[----:B------:R-:W2:Y:S01]  /*15cc0*/  LDC R205, c[0x0][0x278] ;  /* 0x00009e00ffcd7b82 */ /* 0x000ea20000000800 */
[----:B------:R4:W-:Y:S01]  /*15cd0*/  STG.E.U16 desc[UR6][R200.64], R20 ;  /* 0x00000014c8007986 */ /* 0x0009e2000c101506 */
[----:B------:R-:W-:-:S06]  /*15ce0*/  LEA.HI.X.SX32 R203, R203, R133, 0x1, P3 ;  /* 0x00000085cbcb7211 */ /* 0x000fcc00018f0eff */
[----:B------:R-:W3:Y:S01]  /*15cf0*/  LDC R6, c[0x0][0x278] ;  /* 0x00009e00ff067b82 */ /* 0x000ee20000000800 */
[----:B------:R-:W-:Y:S01]  /*15d00*/  PRMT R18, R83, 0x7632, R18 ;  /* 0x0000763253127816 */ /* 0x000fe20000000012 */
[----:B------:R5:W-:Y:S01]  /*15d10*/  STG.E.U16 desc[UR6][R156.64], R83 ;  /* 0x000000539c007986 */ /* 0x000be2000c101506 */
[----:B------:R-:W-:-:S05]  /*15d20*/  LEA RZ, P3, R209, R132, 0x8 ;  /* 0x00000084d1ff7211 */ /* 0x000fca00078640ff */
[----:B------:R-:W3:Y:S01]  /*15d30*/  LDC R16, c[0x0][0x278] ;  /* 0x00009e00ff107b82 */ /* 0x000ee20000000800 */
[----:B----4-:R-:W-:Y:S02]  /*15d40*/  SHF.L.U32 R201, R10, 0x7, RZ ;  /* 0x000000070ac97819 */ /* 0x010fe400000006ff */
[----:B------:R-:W-:Y:S01]  /*15d50*/  IADD3 RZ, P5, R215, R132, RZ ;  /* 0x00000084d7ff7210 */ /* 0x000fe20007fbe0ff */
[----:B-----5:R-:W-:-:S04]  /*15d60*/  IMAD R157, R12, 0x81, RZ ;  /* 0x000000810c9d7824 */ /* 0x020fc800078e02ff */
[----:B------:R-:W4:Y:S01]  /*15d70*/  LDC R209, c[0x0][0x278] ;  /* 0x00009e00ffd17b82 */ /* 0x000f220000000800 */
[----:B------:R-:W-:Y:S01]  /*15d80*/  LEA.HI.X.SX32 R83, R201, R133, 0x1, P3 ;  /* 0x00000085c9537211 */ /* 0x000fe200018f0eff */
[----:B------:R5:W-:Y:S01]  /*15d90*/  STG.E.U16 desc[UR6][R202.64], R18 ;  /* 0x00000012ca007986 */ /* 0x000be2000c101506 */
[----:B------:R-:W-:Y:S01]  /*15da0*/  LEA R82, R211, R4, 0x8 ;  /* 0x00000004d3527211 */ /* 0x000fe200078e40ff */
[----:B-1----:R-:W-:-:S04]  /*15db0*/  IMAD R201, R8, 0x104, RZ ;  /* 0x0000010408c97824 */ /* 0x002fc800078e02ff */
[----:B------:R-:W1:Y:S01]  /*15dc0*/  LDC R10, c[0x0][0x278] ;  /* 0x00009e00ff0a7b82 */ /* 0x000e620000000800 */
[----:B------:R-:W-:Y:S01]  /*15dd0*/  IMAD R156, R207, 0x102, R4 ;  /* 0x00000102cf9c7824 */ /* 0x000fe200078e0204 */
[----:B------:R-:W-:Y:S02]  /*15de0*/  LEA.HI.X.SX32 R157, R157, R133, 0x1, P5 ;  /* 0x000000859d9d7211 */ /* 0x000fe400028f0eff */
[----:B-----5:R-:W-:-:S04]  /*15df0*/  PRMT R18, R96, 0x7632, R18 ;  /* 0x0000763260127816 */ /* 0x020fc80000000012 */
[----:B------:R-:W5:Y:S01]  /*15e00*/  LDC R8, c[0x0][0x278] ;  /* 0x00009e00ff087b82 */ /* 0x000f620000000800 */
[----:B------:R3:W-:Y:S01]  /*15e10*/  STG.E.U16 desc[UR6][R82.64], R96 ;  /* 0x0000006052007986 */ /* 0x0007e2000c101506 */
[----:B------:R-:W-:Y:S01]  /*15e20*/  IADD3 RZ, P3, R201, R132, RZ ;  /* 0x00000084c9ff7210 */ /* 0x000fe20007f7e0ff */
[----:B0-----:R-:W-:-:S05]  /*15e30*/  IMAD R207, R14, 0x106, RZ ;  /* 0x000001060ecf7824 */ /* 0x001fca00078e02ff */
[----:B------:R-:W0:Y:S01]  /*15e40*/  LDC R12, c[0x0][0x278] ;  /* 0x00009e00ff0c7b82 */ /* 0x000e220000000800 */
[----:B------:R3:W-:Y:S07]  /*15e50*/  STG.E.U16 desc[UR6][R156.64], R18 ;  /* 0x000000129c007986 */ /* 0x0007ee000c101506 */
[----:B------:R-:W0:Y:S01]  /*15e60*/  LDC R201, c[0x0][0x278] ;  /* 0x00009e00ffc97b82 */ /* 0x000e220000000800 */
[----:B--2---:R-:W-:-:S07]  /*15e70*/  IMAD R110, R205, 0x104, R4 ;  /* 0x00000104cd6e7824 */ /* 0x004fce00078e0204 */
[----:B------:R-:W2:Y:S01]  /*15e80*/  LDC R203, c[0x0][0x278] ;  /* 0x00009e00ffcb7b82 */ /* 0x000ea20000000800 */
[----:B------:R-:W-:-:S07]  /*15e90*/  LEA.HI.X.SX32 R111, R111, R133, 0x1, P3 ;  /* 0x000000856f6f7211 */ /* 0x000fce00018f0eff */
[----:B------:R-:W2:Y:S01]  /*15ea0*/  LDC R14, c[0x0][0x278] ;  /* 0x00009e00ff0e7b82 */ /* 0x000ea20000000800 */
[----:B---3--:R-:W-:-:S07]  /*15eb0*/  IMAD R83, R6, 0x83, RZ ;  /* 0x0000008306537824 */ /* 0x008fce00078e02ff */
[----:B------:R-:W3:Y:S01]  /*15ec0*/  LDC R157, c[0x0][0x278] ;  /* 0x00009e00ff9d7b82 */ /* 0x000ee20000000800 */
[----:B------:R-:W-:Y:S01]  /*15ed0*/  IADD3 RZ, P3, R207, R132, RZ ;  /* 0x00000084cfff7210 */ /* 0x000fe20007f7e0ff */
[----:B------:R-:W-:Y:S01]  /*15ee0*/  IMAD R205, R16, 0x108, RZ ;  /* 0x0000010810cd7824 */ /* 0x000fe200078e02ff */
[----:B------:R-:W-:Y:S01]  /*15ef0*/  PRMT R18, R97, 0x7632, R18 ;  /* 0x0000763261127816 */ /* 0x000fe20000000012 */
[----:B----4-:R-:W-:Y:S01]  /*15f00*/  IMAD R82, R209, 0x106, R4 ;  /* 0x00000106d1527824 */ /* 0x010fe200078e0204 */
[----:B------:R-:W-:-:S03]  /*15f10*/  LEA.HI.X.SX32 R83, R83, R133, 0x1, P3 ;  /* 0x0000008553537211 */ /* 0x000fc600018f0eff */
[----:B------:R-:W4:Y:S01]  /*15f20*/  LDC R6, c[0x0][0x278] ;  /* 0x00009e00ff067b82 */ /* 0x000f220000000800 */
[-C--:B------:R-:W-:Y:S01]  /*15f30*/  IADD3 RZ, P3, R205, R132.reuse, RZ ;  /* 0x00000084cdff7210 */ /* 0x080fe20007f7e0ff */
[----:B-1----:R-:W-:Y:S01]  /*15f40*/  IMAD R207, R10, 0x10a, RZ ;  /* 0x0000010a0acf7824 */ /* 0x002fe200078e02ff */
[----:B------:R5:W-:Y:S05]  /*15f50*/  STG.E.U16 desc[UR6][R110.64], R97 ;  /* 0x000000616e007986 */ /* 0x000bea000c101506 */
[----:B------:R-:W1:Y:S01]  /*15f60*/  LDC R205, c[0x0][0x278] ;  /* 0x00009e00ffcd7b82 */ /* 0x000e620000000800 */
[----:B------:R0:W-:Y:S01]  /*15f70*/  STG.E.U16 desc[UR6][R82.64], R18 ;  /* 0x0000001252007986 */ /* 0x0001e2000c101506 */
[----:B------:R-:W-:-:S06]  /*15f80*/  IADD3 RZ, P5, R207, R132, RZ ;  /* 0x00000084cfff7210 */ /* 0x000fcc0007fbe0ff */
[----:B------:R-:W1:Y:S01]  /*15f90*/  LDC R10, c[0x0][0x278] ;  /* 0x00009e00ff0a7b82 */ /* 0x000e620000000800 */
[----:B-----5:R-:W-:-:S07]  /*15fa0*/  IMAD R111, R8, 0x85, RZ ;  /* 0x00000085086f7824 */ /* 0x020fce00078e02ff */
[----:B------:R-:W5:Y:S01]  /*15fb0*/  LDC R16, c[0x0][0x278] ;  /* 0x00009e00ff107b82 */ /* 0x000f620000000800 */
[----:B0-----:R-:W-:Y:S01]  /*15fc0*/  IMAD R83, R12, 0x10c, RZ ;  /* 0x0000010c0c537824 */ /* 0x001fe200078e02ff */
[-C--:B------:R-:W-:Y:S01]  /*15fd0*/  LEA.HI.X.SX32 R97, R159, R133.reuse, 0x1, P3 ;  /* 0x000000859f617211 */ /* 0x080fe200018f0eff */
[----:B------:R-:W-:Y:S01]  /*15fe0*/  IMAD R96, R201, 0x108, R4 ;  /* 0x00000108c9607824 */ /* 0x000fe200078e0204 */
[----:B------:R-:W-:-:S04]  /*15ff0*/  LEA.HI.X.SX32 R111, R111, R133, 0x1, P5 ;  /* 0x000000856f6f7211 */ /* 0x000fc800028f0eff */
[----:B------:R-:W0:Y:S01]  /*16000*/  LDC R8, c[0x0][0x278] ;  /* 0x00009e00ff087b82 */ /* 0x000e220000000800 */
[----:B--2---:R-:W-:Y:S01]  /*16010*/  IMAD R110, R203, 0x10a, R4 ;  /* 0x0000010acb6e7824 */ /* 0x004fe200078e0204 */
[----:B------:R-:W-:Y:S01]  /*16020*/  PRMT R18, R98, 0x7632, R18 ;  /* 0x0000763262127816 */ /* 0x000fe20000000012 */
[----:B------:R-:W-:-:S05]  /*16030*/  IMAD R201, R14, 0x10e, RZ ;  /* 0x0000010e0ec97824 */ /* 0x000fca00078e02ff */
[----:B------:R-:W2:Y:S01]  /*16040*/  LDC R12, c[0x0][0x278] ;  /* 0x00009e00ff0c7b82 */ /* 0x000ea20000000800 */
[----:B---3--:R-:W-:Y:S01]  /*16050*/  IMAD R82, R157, 0x10c, R4 ;  /* 0x0000010c9d527824 */ /* 0x008fe200078e0204 */
[----:B------:R4:W-:Y:S01]  /*16060*/  STG.E.U16 desc[UR6][R96.64], R98 ;  /* 0x0000006260007986 */ /* 0x0009e2000c101506 */
[----:B------:R-:W-:-:S05]  /*16070*/  IADD3 RZ, P3, R83, R132, RZ ;  /* 0x0000008453ff7210 */ /* 0x000fca0007f7e0ff */
[----:B------:R-:W3:Y:S01]  /*16080*/  LDC R159, c[0x0][0x278] ;  /* 0x00009e00ff9f7b82 */ /* 0x000ee20000000800 */
[----:B------:R1:W-:Y:S07]  /*16090*/  STG.E.U16 desc[UR6][R110.64], R18 ;  /* 0x000000126e007986 */ /* 0x0003ee000c101506 */
[----:B------:R-:W3:Y:S08]  /*160a0*/  LDC R157, c[0x0][0x278] ;  /* 0x00009e00ff9d7b82 */ /* 0x000ef00000000800 */
[----:B------:R-:W3:Y:S01]  /*160b0*/  LDC R14, c[0x0][0x278] ;  /* 0x00009e00ff0e7b82 */ /* 0x000ee20000000800 */
[----:B------:R-:W-:Y:S01]  /*160c0*/  LEA.HI.X.SX32 R83, R165, R133, 0x1, P3 ;  /* 0x00000085a5537211 */ /* 0x000fe200018f0eff */
[----:B----4-:R-:W-:Y:S01]  /*160d0*/  IMAD R97, R6, 0x87, RZ ;  /* 0x0000008706617824 */ /* 0x010fe200078e02ff */
[----:B------:R-:W-:-:S05]  /*160e0*/  IADD3 RZ, P3, R201, R132, RZ ;  /* 0x00000084c9ff7210 */ /* 0x000fca0007f7e0ff */
[----:B-1----:R-:W1:Y:S01]  /*160f0*/  LDC R111, c[0x0][0x278] ;  /* 0x00009e00ff6f7b82 */ /* 0x002e620000000800 */
[----:B------:R-:W-:Y:S01]  /*16100*/  PRMT R18, R99, 0x7632, R18 ;  /* 0x0000763263127816 */ /* 0x000fe20000000012 */
[----:B------:R-:W-:Y:S01]  /*16110*/  IMAD R96, R205, 0x10e, R4 ;  /* 0x0000010ecd607824 */ /* 0x000fe200078e0204 */
[----:B------:R-:W-:Y:S01]  /*16120*/  LEA.HI.X.SX32 R97, R97, R133, 0x1, P3 ;  /* 0x0000008561617211 */ /* 0x000fe200018f0eff */
[----:B------:R-:W-:Y:S02]  /*16130*/  IMAD R165, R10, 0x110, RZ ;  /* 0x000001100aa57824 */ /* 0x000fe400078e02ff */
[----:B-----5:R-:W-:Y:S02]  /*16140*/  IMAD R201, R16, 0x112, RZ ;  /* 0x0000011210c97824 */ /* 0x020fe400078e02ff */
[----:B------:R-:W4:Y:S01]  /*16150*/  LDC R16, c[0x0][0x278] ;  /* 0x00009e00ff107b82 */ /* 0x000f220000000800 */
[----:B------:R0:W-:Y:S01]  /*16160*/  STG.E.U16 desc[UR6][R82.64], R99 ;  /* 0x0000006352007986 */ /* 0x0001e2000c101506 */
[----:B------:R-:W-:-:S03]  /*16170*/  IADD3 RZ, P3, R165, R132, RZ ;  /* 0x00000084a5ff7210 */ /* 0x000fc60007f7e0ff */
[----:B------:R2:W-:Y:S01]  /*16180*/  STG.E.U16 desc[UR6][R96.64], R18 ;  /* 0x0000001260007986 */ /* 0x0005e2000c101506 */
[----:B------:R-:W-:Y:S02]  /*16190*/  IADD3 RZ, P5, R201, R132, RZ ;  /* 0x00000084c9ff7210 */ /* 0x000fe40007fbe0ff */
[----:B------:R-:W5:Y:S01]  /*161a0*/  LDC R6, c[0x0][0x278] ;  /* 0x00009e00ff067b82 */ /* 0x000f620000000800 */
[----:B0-----:R-:W-:-:S07]  /*161b0*/  IMAD R99, R8, 0x89, RZ ;  /* 0x0000008908637824 */ /* 0x001fce00078e02ff */
[----:B------:R-:W0:Y:S01]  /*161c0*/  LDC R10, c[0x0][0x278] ;  /* 0x00009e00ff0a7b82 */ /* 0x000e220000000800 */
[----:B--2---:R-:W-:Y:S01]  /*161d0*/  IMAD R97, R12, 0x114, RZ ;  /* 0x000001140c617824 */ /* 0x004fe200078e02ff */
[-C--:B------:R-:W-:Y:S01]  /*161e0*/  LEA.HI.X.SX32 R83, R163, R133.reuse, 0x1, P3 ;  /* 0x00000085a3537211 */ /* 0x080fe200018f0eff */
[--C-:B---3--:R-:W-:Y:S01]  /*161f0*/  IMAD R82, R159, 0x110, R4.reuse ;  /* 0x000001109f527824 */ /* 0x108fe200078e0204 */
[----:B------:R-:W-:Y:S01]  /*16200*/  LEA.HI.X.SX32 R99, R99, R133, 0x1, P5 ;  /* 0x0000008563637211 */ /* 0x000fe200028f0eff */
[----:B------:R-:W-:Y:S01]  /*16210*/  IMAD R98, R157, 0x112, R4 ;  /* 0x000001129d627824 */ /* 0x000fe200078e0204 */
[----:B------:R-:W-:Y:S01]  /*16220*/  PRMT R18, R72, 0x7632, R18 ;  /* 0x0000763248127816 */ /* 0x000fe20000000012 */
[----:B------:R-:W-:Y:S01]  /*16230*/  IMAD R159, R14, 0x116, RZ ;  /* 0x000001160e9f7824 */ /* 0x000fe200078e02ff */
[----:B------:R-:W2:Y:S01]  /*16240*/  LDC R165, c[0x0][0x278] ;  /* 0x00009e00ffa57b82 */ /* 0x000ea20000000800 */
[----:B------:R-:W-:Y:S01]  /*16250*/  IADD3 RZ, P3, R97, R132, RZ ;  /* 0x0000008461ff7210 */ /* 0x000fe20007f7e0ff */
[----:B------:R-:W-:Y:S01]  /*16260*/  STG.E.U16 desc[UR6][R82.64], R72 ;  /* 0x0000004852007986 */ /* 0x000fe2000c101506 */
[----:B-1----:R-:W-:-:S02]  /*16270*/  IMAD R96, R111, 0x114, R4 ;  /* 0x000001146f607824 */ /* 0x002fc400078e0204 */
[----:B------:R-:W-:-:S03]  /*16280*/  LEA.HI.X.SX32 R97, R161, R133, 0x1, P3 ;  /* 0x00000085a1617211 */ /* 0x000fc600018f0eff */
[----:B------:R-:W1:Y:S01]  /*16290*/  LDC R12, c[0x0][0x278] ;  /* 0x00009e00ff0c7b82 */ /* 0x000e620000000800 */
[----:B------:R3:W-:Y:S01]  /*162a0*/  STG.E.U16 desc[UR6][R98.64], R18 ;  /* 0x0000001262007986 */ /* 0x0007e2000c101506 */
[----:B------:R-:W-:-:S06]  /*162b0*/  IADD3 RZ, P3, R159, R132, RZ ;  /* 0x000000849fff7210 */ /* 0x000fcc0007f7e0ff */
[----:B------:R-:W1:Y:S08]  /*162c0*/  LDC R157, c[0x0][0x278] ;  /* 0x00009e00ff9d7b82 */ /* 0x000e700000000800 */
[----:B------:R-:W1:Y:S08]  /*162d0*/  LDC R8, c[0x0][0x278] ;  /* 0x00009e00ff087b82 */ /* 0x000e700000000800 */
[----:B------:R-:W1:Y:S08]  /*162e0*/  LDC R111, c[0x0][0x278] ;  /* 0x00009e00ff6f7b82 */ /* 0x000e700000000800 */
[----:B---3--:R-:W3:Y:S08]  /*162f0*/  LDC R99, c[0x0][0x278] ;  /* 0x00009e00ff637b82 */ /* 0x008ef00000000800 */
[----:B------:R-:W3:Y:S01]  /*16300*/  LDC R159, c[0x0][0x278] ;  /* 0x00009e00ff9f7b82 */ /* 0x000ee20000000800 */
[----:B----4-:R-:W-:-:S07]  /*16310*/  IMAD R163, R16, 0x11a, RZ ;  /* 0x0000011a10a37824 */ /* 0x010fce00078e02ff */
[----:B------:R-:W4:Y:S01]  /*16320*/  LDC R14, c[0x0][0x278] ;  /* 0x00009e00ff0e7b82 */ /* 0x000f220000000800 */
[----:B-----5:R-:W-:Y:S02]  /*16330*/  IMAD R83, R6, 0x8b, RZ ;  /* 0x0000008b06537824 */ /* 0x020fe400078e02ff */
[----:B0-----:R-:W-:-:S05]  /*16340*/  IMAD R161, R10, 0x118, RZ ;  /* 0x000001180aa17824 */ /* 0x001fca00078e02ff */
[----:B------:R-:W0:Y:S01]  /*16350*/  LDC R16, c[0x0][0x278] ;  /* 0x00009e00ff107b82 */ /* 0x000e220000000800 */
[----:B------:R-:W-:Y:S01]  /*16360*/  LEA.HI.X.SX32 R83, R83, R133, 0x1, P3 ;  /* 0x0000008553537211 */ /* 0x000fe200018f0eff */
[----:B--2---:R-:W-:Y:S01]  /*16370*/  IMAD R82, R165, 0x116, R4 ;  /* 0x00000116a5527824 */ /* 0x004fe200078e0204 */
[----:B------:R-:W-:-:S05]  /*16380*/  PRMT R20, R73, 0x7632, R20 ;  /* 0x0000763249147816 */ /* 0x000fca0000000014 */
[----:B------:R-:W2:Y:S01]  /*16390*/  LDC R6, c[0x0][0x278] ;  /* 0x00009e00ff067b82 */ /* 0x000ea20000000800 */
[----:B------:R-:W-:Y:S01]  /*163a0*/  IADD3 RZ, P3, R161, R132, RZ ;  /* 0x00000084a1ff7210 */ /* 0x000fe20007f7e0ff */
[----:B-1----:R-:W-:-:S06]  /*163b0*/  IMAD R161, R12, 0x11c, RZ ;  /* 0x0000011c0ca17824 */ /* 0x002fcc00078e02ff */
[----:B------:R-:W1:Y:S01]  /*163c0*/  LDC R10, c[0x0][0x278] ;  /* 0x00009e00ff0a7b82 */ /* 0x000e620000000800 */
[----:B------:R5:W-:Y:S01]  /*163d0*/  STG.E.U16 desc[UR6][R96.64], R73 ;  /* 0x0000004960007986 */ /* 0x000be2000c101506 */
[--C-:B------:R-:W-:Y:S01]  /*163e0*/  IMAD R72, R157, 0x118, R4.reuse ;  /* 0x000001189d487824 */ /* 0x100fe200078e0204 */
[----:B------:R-:W-:Y:S01]  /*163f0*/  IADD3 RZ, P5, R163, R132, RZ ;  /* 0x00000084a3ff7210 */ /* 0x000fe20007fbe0ff */
[----:B---3--:R-:W-:Y:S01]  /*16400*/  IMAD R98, R159, 0x11e, R4 ;  /* 0x0000011e9f627824 */ /* 0x008fe200078e0204 */
[----:B------:R3:W-:Y:S03]  /*16410*/  STG.E.U16 desc[UR6][R82.64], R20 ;  /* 0x0000001452007986 */ /* 0x0007e6000c101506 */
[----:B------:R-:W1:Y:S01]  /*16420*/  LDC R12, c[0x0][0x278] ;  /* 0x00009e00ff0c7b82 */ /* 0x000e620000000800 */
[----:B-----5:R-:W-:-:S07]  /*16430*/  IMAD R97, R8, 0x8d, RZ ;  /* 0x0000008d08617824 */ /* 0x020fce00078e02ff */
[----:B------:R-:W5:Y:S01]  /*16440*/  LDC R18, c[0x0][0x278] ;  /* 0x00009e00ff127b82 */ /* 0x000f620000000800 */
[--C-:B---3--:R-:W-:Y:S02]  /*16450*/  IMAD R82, R111, 0x11a, R4.reuse ;  /* 0x0000011a6f527824 */ /* 0x108fe400078e0204 */
[----:B------:R-:W-:Y:S01]  /*16460*/  IMAD R96, R99, 0x11c, R4 ;  /* 0x0000011c63607824 */ /* 0x000fe200078e0204 */
[----:B------:R-:W-:-:S04]  /*16470*/  LEA.HI.X.SX32 R83, R97, R133, 0x1, P5 ;  /* 0x0000008561537211 */ /* 0x000fc800028f0eff */
[----:B------:R-:W3:Y:S01]  /*16480*/  LDC R4, c[0x0][0x278] ;  /* 0x00009e00ff047b82 */ /* 0x000ee20000000800 */
[----:B----4-:R-:W-:Y:S01]  /*16490*/  IMAD R97, R14, 0x11e, RZ ;  /* 0x0000011e0e617824 */ /* 0x010fe200078e02ff */
[----:B------:R-:W-:Y:S02]  /*164a0*/  LEA.HI.X.SX32 R73, R171, R133, 0x1, P3 ;  /* 0x00000085ab497211 */ /* 0x000fe400018f0eff */
[----:B------:R-:W-:-:S04]  /*164b0*/  PRMT R20, R74, 0x7632, R20 ;  /* 0x000076324a147816 */ /* 0x000fc80000000014 */
[----:B------:R-:W4:Y:S01]  /*164c0*/  LDC R8, c[0x0][0x278] ;  /* 0x00009e00ff087b82 */ /* 0x000f220000000800 */
[-C--:B------:R-:W-:Y:S01]  /*164d0*/  IADD3 RZ, P5, R161, R132.reuse, RZ ;  /* 0x00000084a1ff7210 */ /* 0x080fe20007fbe0ff */
[----:B0-----:R-:W-:Y:S01]  /*164e0*/  IMAD R99, R16, 0x120, RZ ;  /* 0x0000012010637824 */ /* 0x001fe200078e02ff */
[----:B------:R2:W-:Y:S05]  /*164f0*/  STG.E.U16 desc[UR6][R72.64], R74 ;  /* 0x0000004a48007986 */ /* 0x0005ea000c101506 */
[----:B------:R-:W0:Y:S01]  /*16500*/  LDC R14, c[0x0][0x278] ;  /* 0x00009e00ff0e7b82 */ /* 0x000e220000000800 */
[----:B------:R1:W-:Y:S01]  /*16510*/  STG.E.U16 desc[UR6][R82.64], R20 ;  /* 0x0000001452007986 */ /* 0x0003e2000c101506 */
[----:B------:R-:W-:-:S02]  /*16520*/  IADD3 RZ, P3, R97, R132, RZ ;  /* 0x0000008461ff7210 */ /* 0x000fc40007f7e0ff */
[-C--:B------:R-:W-:Y:S01]  /*16530*/  LEA.HI.X.SX32 R97, R169, R133.reuse, 0x1, P5 ;  /* 0x00000085a9617211 */ /* 0x080fe200028f0eff */
[----:B--2---:R-:W-:Y:S01]  /*16540*/  IMAD R73, R6, 0x8f, RZ ;  /* 0x0000008f06497824 */ /* 0x004fe200078e02ff */
[----:B------:R-:W-:Y:S01]  /*16550*/  IADD3 R72, P5, R99, R132, RZ ;  /* 0x0000008463487210 */ /* 0x000fe20007fbe0ff */
[----:B-----5:R-:W-:Y:S01]  /*16560*/  IMAD R111, R18, 0x122, RZ ;  /* 0x00000122126f7824 */ /* 0x020fe200078e02ff */
[----:B------:R-:W2:Y:S01]  /*16570*/  LDC R16, c[0x0][0x278] ;  /* 0x00009e00ff107b82 */ /* 0x000ea20000000800 */
[----:B-1----:R-:W-:Y:S01]  /*16580*/  IMAD R83, R10, 0x91, RZ ;  /* 0x000000910a537824 */ /* 0x002fe200078e02ff */
[----:B------:R-:W-:-:S06]  /*16590*/  LEA.HI.X.SX32 R99, R73, R133, 0x1, P3 ;  /* 0x0000008549637211 */ /* 0x000fcc00018f0eff */
[----:B------:R-:W1:Y:S01]  /*165a0*/  LDC R10, c[0x0][0x278] ;  /* 0x00009e00ff0a7b82 */ /* 0x000e620000000800 */
[----:B------:R-:W-:Y:S01]  /*165b0*/  PRMT R20, R75, 0x7632, R20 ;  /* 0x000076324b147816 */ /* 0x000fe20000000014 */
[----:B------:R5:W-:Y:S01]  /*165c0*/  STG.E.U16 desc[UR6][R96.64], R75 ;  /* 0x0000004b60007986 */ /* 0x000be2000c101506 */
[----:B------:R-:W-:-:S03]  /*165d0*/  LEA.HI.X.SX32 R73, R121, R133, 0x1, P5 ;  /* 0x0000008579497211 */ /* 0x000fc600028f0eff */
[----:B------:R-:W-:Y:S02]  /*165e0*/  STG.E.U16 desc[UR6][R98.64], R20 ;  /* 0x0000001462007986 */ /* 0x000fe4000c101506 */
[----:B------:R-:W2:Y:S02]  /*165f0*/  LDC R6, c[0x0][0x278] ;  /* 0x00009e00ff067b82 */ /* 0x000ea40000000800 */
[----:B------:R3:W-:Y:S01]  /*16600*/  STG.E.U16 desc[UR6][R72.64], R76 ;  /* 0x0000004c48007986 */ /* 0x0007e2000c101506 */
[----:B-----5:R-:W-:-:S05]  /*16610*/  IMAD R75, R12, 0x126, RZ ;  /* 0x000001260c4b7824 */ /* 0x020fca00078e02ff */
[----:B------:R-:W5:Y:S01]  /*16620*/  LDC R12, c[0x0][0x278] ;  /* 0x00009e00ff0c7b82 */ /* 0x000f620000000800 */
[----:B------:R-:W-:Y:S01]  /*16630*/  IADD3 R82, P6, R111, R132, RZ ;  /* 0x000000846f527210 */ /* 0x000fe20007fde0ff */
[----:B----4-:R-:W-:-:S06]  /*16640*/  IMAD R111, R8, 0x124, RZ ;  /* 0x00000124086f7824 */ /* 0x010fcc00078e02ff */
[----:B------:R-:W4:Y:S01]  /*16650*/  LDC R18, c[0x0][0x278] ;  /* 0x00009e00ff127b82 */ /* 0x000f220000000800 */
[----:B---3--:R-:W-:Y:S01]  /*16660*/  IMAD R73, R4, 0x93, RZ ;  /* 0x0000009304497824 */ /* 0x008fe200078e02ff */
[----:B------:R-:W-:Y:S01]  /*16670*/  LEA.HI.X.SX32 R83, R83, R133, 0x1, P6 ;  /* 0x0000008553537211 */ /* 0x000fe200030f0eff */
[----:B0-----:R-:W-:Y:S01]  /*16680*/  IMAD R97, R14, 0x128, RZ ;  /* 0x000001280e617824 */ /* 0x001fe200078e02ff */
[----:B------:R-:W-:-:S04]  /*16690*/  PRMT R22, R76, 0x7632, R22 ;  /* 0x000076324c167816 */ /* 0x000fc80000000016 */
[----:B------:R-:W0:Y:S01]  /*166a0*/  LDC R4, c[0x0][0x278] ;  /* 0x00009e00ff047b82 */ /* 0x000e220000000800 */
[-C--:B------:R-:W-:Y:S01]  /*166b0*/  IADD3 R74, P3, R111, R132.reuse, RZ ;  /* 0x000000846f4a7210 */ /* 0x080fe20007f7e0ff */
[----:B------:R3:W-:Y:S01]  /*166c0*/  STG.E.U16 desc[UR6][R82.64], R22 ;  /* 0x0000001652007986 */ /* 0x0007e2000c101506 */
[----:B------:R-:W-:-:S05]  /*166d0*/  IADD3 R72, P5, R75, R132, RZ ;  /* 0x000000844b487210 */ /* 0x000fca0007fbe0ff */
[----:B------:R-:W0:Y:S01]  /*166e0*/  LDC R20, c[0x0][0x278] ;  /* 0x00009e00ff147b82 */ /* 0x000e220000000800 */
[-C--:B------:R-:W-:Y:S02]  /*166f0*/  LEA.HI.X.SX32 R75, R167, R133.reuse, 0x1, P3 ;  /* 0x00000085a74b7211 */ /* 0x080fe400018f0eff */
[----:B------:R-:W-:Y:S02]  /*16700*/  LEA.HI.X.SX32 R73, R73, R133, 0x1, P5 ;  /* 0x0000008549497211 */ /* 0x000fe400028f0eff */
[----:B---3--:R-:W-:-:S03]  /*16710*/  IADD3 R82, P6, R97, R132, RZ ;  /* 0x0000008461527210 */ /* 0x008fc60007fde0ff */
[----:B------:R-:W3:Y:S01]  /*16720*/  LDC R14, c[0x0][0x278] ;  /* 0x00009e00ff0e7b82 */ /* 0x000ee20000000800 */
[----:B------:R-:W-:Y:S01]  /*16730*/  PRMT R26, R77, 0x7632, R26 ;  /* 0x000076324d1a7816 */ /* 0x000fe2000000001a */
[----:B-1----:R-:W-:Y:S01]  /*16740*/  IMAD R97, R10, 0x12a, RZ ;  /* 0x0000012a0a617824 */ /* 0x002fe200078e02ff */
[----:B------:R-:W-:Y:S01]  /*16750*/  LEA.HI.X.SX32 R83, R175, R133, 0x1, P6 ;  /* 0x00000085af537211 */ /* 0x000fe200030f0eff */
[----:B------:R1:W-:Y:S04]  /*16760*/  STG.E.U16 desc[UR6][R74.64], R77 ;  /* 0x0000004d4a007986 */ /* 0x0003e8000c101506 */
[----:B------:R-:W3:Y:S01]  /*16770*/  LDC R8, c[0x0][0x278] ;  /* 0x00009e00ff087b82 */ /* 0x000ee20000000800 */
[----:B------:R5:W-:Y:S01]  /*16780*/  STG.E.U16 desc[UR6][R72.64], R26 ;  /* 0x0000001a48007986 */ /* 0x000be2000c101506 */
[----:B--2---:R-:W-:-:S03]  /*16790*/  IMAD R99, R16, 0x12c, RZ ;  /* 0x0000012c10637824 */ /* 0x004fc600078e02ff */
[----:B------:R4:W-:Y:S03]  /*167a0*/  STG.E.U16 desc[UR6][R82.64], R78 ;  /* 0x0000004e52007986 */ /* 0x0009e6000c101506 */
[----:B------:R-:W2:Y:S01]  /*167b0*/  LDC R22, c[0x0][0x278] ;  /* 0x00009e00ff167b82 */ /* 0x000ea20000000800 */
[----:B-1----:R-:W-:Y:S01]  /*167c0*/  IMAD R75, R6, 0x95, RZ ;  /* 0x00000095064b7824 */ /* 0x002fe200078e02ff */
[----:B-----5:R-:W-:Y:S01]  /*167d0*/  IADD3 R72, P5, R97, R132, RZ ;  /* 0x0000008461487210 */ /* 0x020fe20007fbe0ff */
[----:B------:R-:W-:-:S05]  /*167e0*/  IMAD R97, R12, 0x130, RZ ;  /* 0x000001300c617824 */ /* 0x000fca00078e02ff */
[----:B------:R-:W1:Y:S01]  /*167f0*/  LDC R12, c[0x0][0x278] ;  /* 0x00009e00ff0c7b82 */ /* 0x000e620000000800 */
[----:B----4-:R-:W-:Y:S01]  /*16800*/  IMAD R83, R18, 0x12e, RZ ;  /* 0x0000012e12537824 */ /* 0x010fe200078e02ff */
[-C--:B------:R-:W-:Y:S01]  /*16810*/  IADD3 R74, P3, R99, R132.reuse, RZ ;  /* 0x00000084634a7210 */ /* 0x080fe20007f7e0ff */
[----:B0-----:R-:W-:Y:S01]  /*16820*/  IMAD R77, R4, 0x97, RZ ;  /* 0x00000097044d7824 */ /* 0x001fe200078e02ff */
[-C--:B------:R-:W-:Y:S02]  /*16830*/  LEA.HI.X.SX32 R73, R75, R133.reuse, 0x1, P5 ;  /* 0x000000854b497211 */ /* 0x080fe400028f0eff */
[----:B------:R-:W-:Y:S02]  /*16840*/  IADD3 R76, P5, R83, R132, RZ ;  /* 0x00000084534c7210 */ /* 0x000fe40007fbe0ff */
[----:B------:R-:W0:Y:S01]  /*16850*/  LDC R10, c[0x0][0x278] ;  /* 0x00009e00ff0a7b82 */ /* 0x000e220000000800 */
[----:B------:R-:W-:Y:S02]  /*16860*/  PRMT R32, R78, 0x7632, R32 ;  /* 0x000076324e207816 */ /* 0x000fe40000000020 */
[----:B------:R-:W-:-:S02]  /*16870*/  LEA.HI.X.SX32 R75, R123, R133, 0x1, P3 ;  /* 0x000000857b4b7211 */ /* 0x000fc400018f0eff */
[----:B------:R-:W-:-:S03]  /*16880*/  LEA.HI.X.SX32 R77, R77, R133, 0x1, P5 ;  /* 0x000000854d4d7211 */ /* 0x000fc600028f0eff */
[----:B------:R-:W4:Y:S01]  /*16890*/  LDC R26, c[0x0][0x278] ;  /* 0x00009e00ff1a7b82 */ /* 0x000f220000000800 */
[----:B------:R-:W-:Y:S01]  /*168a0*/  PRMT R6, R79, 0x7632, R6 ;  /* 0x000076324f067816 */ /* 0x000fe20000000006 */
[----:B------:R-:W-:Y:S01]  /*168b0*/  IMAD R99, R20, 0x134, RZ ;  /* 0x0000013414637824 */ /* 0x000fe200078e02ff */
[----:B------:R-:W-:Y:S01]  /*168c0*/  IADD3 R82, P6, R97, R132, RZ ;  /* 0x0000008461527210 */ /* 0x000fe20007fde0ff */
[----:B------:R5:W-:Y:S04]  /*168d0*/  STG.E.U16 desc[UR6][R72.64], R32 ;  /* 0x0000002048007986 */ /* 0x000be8000c101506 */
[----:B------:R-:W4:Y:S01]  /*168e0*/  LDC R16, c[0x0][0x278] ;  /* 0x00009e00ff107b82 */ /* 0x000f220000000800 */
[----:B------:R-:W-:Y:S01]  /*168f0*/  STG.E.U16 desc[UR6][R74.64], R79 ;  /* 0x0000004f4a007986 */ /* 0x000fe2000c101506 */
[----:B---3--:R-:W-:Y:S01]  /*16900*/  IMAD R97, R14, 0x132, RZ ;  /* 0x000001320e617824 */ /* 0x008fe200078e02ff */
[----:B------:R-:W-:-:S02]  /*16910*/  LEA.HI.X.SX32 R83, R173, R133, 0x1, P6 ;  /* 0x00000085ad537211 */ /* 0x000fc400030f0eff */
[----:B------:R3:W-:Y:S03]  /*16920*/  STG.E.U16 desc[UR6][R76.64], R6 ;  /* 0x000000064c007986 */ /* 0x0007e6000c101506 */
[----:B------:R-:W4:Y:S01]  /*16930*/  LDC R18, c[0x0][0x278] ;  /* 0x00009e00ff127b82 */ /* 0x000f220000000800 */
[----:B-----5:R-:W-:Y:S01]  /*16940*/  IMAD R73, R8, 0x99, RZ ;  /* 0x0000009908497824 */ /* 0x020fe200078e02ff */
[----:B------:R-:W-:-:S06]  /*16950*/  IADD3 R72, P3, R97, R132, RZ ;  /* 0x0000008461487210 */ /* 0x000fcc0007f7e0ff */
[----:B------:R-:W5:Y:S01]  /*16960*/  LDC R20, c[0x0][0x278] ;  /* 0x00009e00ff147b82 */ /* 0x000f620000000800 */
[----:B------:R-:W-:Y:S01]  /*16970*/  IADD3 R14, P5, R99, R132, RZ ;  /* 0x00000084630e7210 */ /* 0x000fe20007fbe0ff */
[----:B------:R1:W-:Y:S06]  /*16980*/  STG.E.U16 desc[UR6][R82.64], R64 ;  /* 0x0000004052007986 */ /* 0x0003ec000c101506 */
[----:B------:R-:W5:Y:S01]  /*16990*/  LDC R4, c[0x0][0x278] ;  /* 0x00009e00ff047b82 */ /* 0x000f620000000800 */
[----:B--2---:R-:W-:-:S07]  /*169a0*/  IMAD R111, R22, 0x136, RZ ;  /* 0x00000136166f7824 */ /* 0x004fce00078e02ff */
[----:B---3--:R-:W2:Y:S01]  /*169b0*/  LDC R6, c[0x0][0x278] ;  /* 0x00009e00ff067b82 */ /* 0x008ea20000000800 */
[-C--:B------:R-:W-:Y:S02]  /*169c0*/  LEA.HI.X.SX32 R73, R73, R133.reuse, 0x1, P3 ;  /* 0x0000008549497211 */ /* 0x080fe400018f0eff */
[----:B-1----:R-:W-:Y:S01]  /*169d0*/  PRMT R64, R64, 0x7632, R64 ;  /* 0x0000763240407816 */ /* 0x002fe20000000040 */
[----:B------:R-:W-:Y:S01]  /*169e0*/  IMAD R77, R12, 0x138, RZ ;  /* 0x000001380c4d7824 */ /* 0x000fe200078e02ff */
[----:B------:R-:W-:-:S03]  /*169f0*/  LEA.HI.X.SX32 R15, R15, R133, 0x1, P5 ;  /* 0x000000850f0f7211 */ /* 0x000fc600028f0eff */
[----:B------:R-:W1:Y:S01]  /*16a00*/  LDC R22, c[0x0][0x278] ;  /* 0x00009e00ff167b82 */ /* 0x000e620000000800 */
[----:B------:R-:W-:Y:S01]  /*16a10*/  STG.E.U16 desc[UR6][R72.64], R64 ;  /* 0x0000004048007986 */ /* 0x000fe2000c101506 */
[----:B0-----:R-:W-:Y:S01]  /*16a20*/  IMAD R75, R10, 0x9b, RZ ;  /* 0x0000009b0a4b7824 */ /* 0x001fe200078e02ff */
[----:B------:R-:W-:Y:S02]  /*16a30*/  IADD3 R74, P6, R111, R132, RZ ;  /* 0x000000846f4a7210 */ /* 0x000fe40007fde0ff */
[----:B------:R0:W-:Y:S03]  /*16a40*/  STG.E.U16 desc[UR6][R14.64], R65 ;  /* 0x000000410e007986 */ /* 0x0001e6000c101506 */
[----:B------:R-:W3:Y:S01]  /*16a50*/  LDC R12, c[0x0][0x278] ;  /* 0x00009e00ff0c7b82 */ /* 0x000ee20000000800 */
[----:B------:R-:W-:Y:S01]  /*16a60*/  LEA.HI.X.SX32 R75, R75, R133, 0x1, P6 ;  /* 0x000000854b4b7211 */ /* 0x000fe200030f0eff */
[----:B----4-:R-:W-:Y:S01]  /*16a70*/  IMAD R79, R16, 0x13a, RZ ;  /* 0x0000013a104f7824 */ /* 0x010fe200078e02ff */
[----:B------:R-:W-:-:S05]  /*16a80*/  PRMT R34, R65, 0x7632, R34 ;  /* 0x0000763241227816 */ /* 0x000fca0000000022 */
[----:B------:R-:W4:Y:S01]  /*16a90*/  LDC R8, c[0x0][0x278] ;  /* 0x00009e00ff087b82 */ /* 0x000f220000000800 */
[----:B0-----:R-:W-:Y:S01]  /*16aa0*/  IADD3 R14, P5, R77, R132, RZ ;  /* 0x000000844d0e7210 */ /* 0x001fe20007fbe0ff */
[----:B------:R-:W-:-:S06]  /*16ab0*/  IMAD R77, R26, 0x13e, RZ ;  /* 0x0000013e1a4d7824 */ /* 0x000fcc00078e02ff */
[----:B------:R-:W0:Y:S01]  /*16ac0*/  LDC R32, c[0x0][0x278] ;  /* 0x00009e00ff207b82 */ /* 0x000e220000000800 */
[----:B------:R-:W-:Y:S01]  /*16ad0*/  IADD3 R72, P6, R77, R132, RZ ;  /* 0x000000844d487210 */ /* 0x000fe20007fde0ff */
[----:B------:R-:W-:Y:S02]  /*16ae0*/  IMAD R65, R18, 0x13c, RZ ;  /* 0x0000013c12417824 */ /* 0x000fe400078e02ff */
[----:B-----5:R-:W-:-:S04]  /*16af0*/  IMAD R77, R20, 0x140, RZ ;  /* 0x00000140144d7824 */ /* 0x020fc800078e02ff */
[----:B------:R-:W5:Y:S01]  /*16b00*/  LDC R16, c[0x0][0x278] ;  /* 0x00009e00ff107b82 */ /* 0x000f620000000800 */
[----:B------:R2:W-:Y:S01]  /*16b10*/  STG.E.U16 desc[UR6][R74.64], R34 ;  /* 0x000000224a007986 */ /* 0x0005e2000c101506 */
[----:B------:R-:W-:Y:S01]  /*16b20*/  IMAD R73, R4, 0x9d, RZ ;  /* 0x0000009d04497824 */ /* 0x000fe200078e02ff */
[----:B------:R-:W-:-:S05]  /*16b30*/  IADD3 R64, P3, R79, R132, RZ ;  /* 0x000000844f407210 */ /* 0x000fca0007f7e0ff */
[----:B------:R-:W3:Y:S01]  /*16b40*/  LDC R10, c[0x0][0x278] ;  /* 0x00009e00ff0a7b82 */ /* 0x000ee20000000800 */
[----:B------:R-:W-:Y:S02]  /*16b50*/  LEA.HI.X.SX32 R15, R177, R133, 0x1, P5 ;  /* 0x00000085b10f7211 */ /* 0x000fe400028f0eff */
[----:B------:R-:W-:Y:S01]  /*16b60*/  IADD3 R4, P5, R65, R132, RZ ;  /* 0x0000008441047210 */ /* 0x000fe20007fbe0ff */
[----:B--2---:R-:W-:-:S04]  /*16b70*/  IMAD R75, R6, 0x9f, RZ ;  /* 0x0000009f064b7824 */ /* 0x004fc800078e02ff */
[----:B------:R-:W2:Y:S01]  /*16b80*/  LDC R20, c[0x0][0x278] ;  /* 0x00009e00ff147b82 */ /* 0x000ea20000000800 */
[----:B------:R-:W-:Y:S01]  /*16b90*/  LEA.HI.X.SX32 R65, R73, R133, 0x1, P3 ;  /* 0x0000008549417211 */ /* 0x000fe200018f0eff */
[----:B------:R1:W-:Y:S01]  /*16ba0*/  STG.E.U16 desc[UR6][R14.64], R66 ;  /* 0x000000420e007986 */ /* 0x0003e2000c101506 */
[----:B------:R-:W-:-:S05]  /*16bb0*/  PRMT R18, R66, 0x7632, R18 ;  /* 0x0000763242127816 */ /* 0x000fca0000000012 */
[----:B------:R-:W5:Y:S01]  /*16bc0*/  LDC R6, c[0x0][0x278] ;  /* 0x00009e00ff067b82 */ /* 0x000f620000000800 */
[-C--:B------:R-:W-:Y:S01]  /*16bd0*/  LEA.HI.X.SX32 R5, R5, R133.reuse, 0x1, P5 ;  /* 0x0000008505057211 */ /* 0x080fe200028f0eff */
[----:B------:R3:W-:Y:S01]  /*16be0*/  STG.E.U16 desc[UR6][R64.64], R18 ;  /* 0x0000001240007986 */ /* 0x0007e2000c101506 */
[----:B-1----:R-:W-:Y:S01]  /*16bf0*/  IMAD R15, R22, 0x142, RZ ;  /* 0x00000142160f7824 */ /* 0x002fe200078e02ff */
[----:B------:R-:W-:Y:S02]  /*16c00*/  IADD3 R14, P5, R77, R132, RZ ;  /* 0x000000844d0e7210 */ /* 0x000fe40007fbe0ff */
[----:B------:R1:W-:Y:S02]  /*16c10*/  STG.E.U16 desc[UR6][R4.64], R67 ;  /* 0x0000004304007986 */ /* 0x0003e4000c101506 */
[----:B------:R-:W5:Y:S01]  /*16c20*/  LDC R26, c[0x0][0x278] ;  /* 0x00009e00ff1a7b82 */ /* 0x000f620000000800 */
[----:B------:R-:W-:Y:S01]  /*16c30*/  LEA.HI.X.SX32 R73, R75, R133, 0x1, P6 ;  /* 0x000000854b497211 */ /* 0x000fe200030f0eff */
[----:B----4-:R-:W-:Y:S01]  /*16c40*/  IMAD R75, R8, 0xa1, RZ ;  /* 0x000000a1084b7824 */ /* 0x010fe200078e02ff */
[----:B------:R-:W-:Y:S01]  /*16c50*/  PRMT R34, R67, 0x7632, R34 ;  /* 0x0000763243227816 */ /* 0x000fe20000000022 */
[----:B0-----:R-:W-:Y:S01]  /*16c60*/  IMAD R77, R32, 0x144, RZ ;  /* 0x00000144204d7824 */ /* 0x001fe200078e02ff */
[----:B------:R-:W-:Y:S01]  /*16c70*/  PRMT R8, R68, 0x7632, R8 ;  /* 0x0000763244087816 */ /* 0x000fe20000000008 */
[----:B---3--:R-:W-:-:S02]  /*16c80*/  IMAD R65, R10, 0xa3, RZ ;  /* 0x000000a30a417824 */ /* 0x008fc400078e02ff */
[----:B------:R-:W0:Y:S01]  /*16c90*/  LDC R22, c[0x0][0x278] ;  /* 0x00009e00ff167b82 */ /* 0x000e220000000800 */
[----:B-1----:R-:W-:Y:S01]  /*16ca0*/  IMAD R5, R12, 0x146, RZ ;  /* 0x000001460c057824 */ /* 0x002fe200078e02ff */
[-C--:B------:R-:W-:Y:S02]  /*16cb0*/  IADD3 R4, P3, R15, R132.reuse, RZ ;  /* 0x000000840f047210 */ /* 0x080fe40007f7e0ff */
[-C--:B------:R-:W-:Y:S01]  /*16cc0*/  LEA.HI.X.SX32 R15, R19, R133.reuse, 0x1, P5 ;  /* 0x00000085130f7211 */ /* 0x080fe200028f0eff */
[----:B------:R-:W-:Y:S01]  /*16cd0*/  STG.E.U16 desc[UR6][R72.64], R34 ;  /* 0x0000002248007986 */ /* 0x000fe2000c101506 */
[-C--:B------:R-:W-:Y:S02]  /*16ce0*/  IADD3 R64, P6, R5, R132.reuse, RZ ;  /* 0x0000008405407210 */ /* 0x080fe40007fde0ff */
[----:B------:R-:W1:Y:S01]  /*16cf0*/  LDC R12, c[0x0][0x278] ;  /* 0x00009e00ff0c7b82 */ /* 0x000e620000000800 */
[----:B------:R-:W-:Y:S01]  /*16d00*/  LEA.HI.X.SX32 R5, R75, R133, 0x1, P3 ;  /* 0x000000854b057211 */ /* 0x000fe200018f0eff */
[----:B------:R5:W-:Y:S01]  /*16d10*/  STG.E.U16 desc[UR6][R14.64], R68 ;  /* 0x000000440e007986 */ /* 0x000be2000c101506 */
[----:B------:R-:W-:Y:S01]  /*16d20*/  IADD3 R18, P5, R77, R132, RZ ;  /* 0x000000844d127210 */ /* 0x000fe20007fbe0ff */
[----:B--2---:R-:W-:-:S02]  /*16d30*/  IMAD R67, R20, 0x14a, RZ ;  /* 0x0000014a14437824 */ /* 0x004fc400078e02ff */
[----:B------:R2:W-:Y:S02]  /*16d40*/  STG.E.U16 desc[UR6][R4.64], R8 ;  /* 0x0000000804007986 */ /* 0x0005e4000c101506 */
[----:B------:R-:W3:Y:S01]  /*16d50*/  LDC R10, c[0x0][0x278] ;  /* 0x00009e00ff0a7b82 */ /* 0x000ee20000000800 */
[----:B------:R-:W-:Y:S01]  /*16d60*/  LEA.HI.X.SX32 R19, R113, R133, 0x1, P5 ;  /* 0x0000008571137211 */ /* 0x000fe200028f0eff */
[----:B-----5:R-:W-:-:S06]  /*16d70*/  IMAD R15, R16, 0x148, RZ ;  /* 0x00000148100f7824 */ /* 0x020fcc00078e02ff */
[----:B------:R-:W4:Y:S01]  /*16d80*/  LDC R32, c[0x0][0x278] ;  /* 0x00009e00ff207b82 */ /* 0x000f220000000800 */
[----:B--2---:R-:W-:Y:S01]  /*16d90*/  IADD3 R4, P3, R15, R132, RZ ;  /* 0x000000840f047210 */ /* 0x004fe20007f7e0ff */
[----:B------:R-:W-:-:S06]  /*16da0*/  IMAD R15, R6, 0xa5, RZ ;  /* 0x000000a5060f7824 */ /* 0x000fcc00078e02ff */
[----:B------:R-:W2:Y:S01]  /*16db0*/  LDC R20, c[0x0][0x278] ;  /* 0x00009e00ff147b82 */ /* 0x000ea20000000800 */
[----:B------:R5:W-:Y:S07]  /*16dc0*/  STG.E.U16 desc[UR6][R18.64], R69 ;  /* 0x0000004512007986 */ /* 0x000bee000c101506 */
[----:B------:R-:W4:Y:S01]  /*16dd0*/  LDC R6, c[0x0][0x278] ;  /* 0x00009e00ff067b82 */ /* 0x000f220000000800 */
[----:B------:R-:W-:Y:S01]  /*16de0*/  LEA.HI.X.SX32 R65, R65, R133, 0x1, P6 ;  /* 0x0000008541417211 */ /* 0x000fe200030f0eff */
[----:B------:R-:W-:Y:S01]  /*16df0*/  IMAD R73, R26, 0x14c, RZ ;  /* 0x0000014c1a497824 */ /* 0x000fe200078e02ff */
[----:B------:R-:W-:-:S05]  /*16e00*/  PRMT R34, R69, 0x7632, R34 ;  /* 0x0000763245227816 */ /* 0x000fca0000000022 */
[----:B-----5:R-:W5:Y:S01]  /*16e10*/  LDC R19, c[0x0][0x278] ;  /* 0x00009e00ff137b82 */ /* 0x020f620000000800 */
[-C--:B------:R-:W-:Y:S01]  /*16e20*/  IADD3 R8, P5, R67, R132.reuse, RZ ;  /* 0x0000008443087210 */ /* 0x080fe20007fbe0ff */
[----:B------:R0:W-:Y:S01]  /*16e30*/  STG.E.U16 desc[UR6][R64.64], R34 ;  /* 0x0000002240007986 */ /* 0x0001e2000c101506 */
[-C--:B------:R-:W-:Y:S02]  /*16e40*/  LEA.HI.X.SX32 R5, R9, R133.reuse, 0x1, P3 ;  /* 0x0000008509057211 */ /* 0x080fe400018f0eff */
[----:B------:R-:W-:Y:S02]  /*16e50*/  IADD3 R14, P6, R73, R132, RZ ;  /* 0x00000084490e7210 */ /* 0x000fe40007fde0ff */
[-C--:B------:R-:W-:Y:S01]  /*16e60*/  LEA.HI.X.SX32 R9, R15, R133.reuse, 0x1, P5 ;  /* 0x000000850f097211 */ /* 0x080fe200028f0eff */
[----:B------:R-:W5:Y:S01]  /*16e70*/  LDC R26, c[0x0][0x278] ;  /* 0x00009e00ff1a7b82 */ /* 0x000f620000000800 */
[----:B------:R-:W-:Y:S01]  /*16e80*/  LEA.HI.X.SX32 R15, R115, R133, 0x1, P6 ;  /* 0x00000085730f7211 */ /* 0x000fe200030f0eff */
[----:B------:R3:W-:Y:S01]  /*16e90*/  STG.E.U16 desc[UR6][R4.64], R70 ;  /* 0x0000004604007986 */ /* 0x0007e2000c101506 */
[----:B0-----:R-:W-:Y:S01]  /*16ea0*/  PRMT R64, R70, 0x7632, R64 ;  /* 0x0000763246407816 */ /* 0x001fe20000000040 */
[----:B-1----:R-:W-:-:S04]  /*16eb0*/  IMAD R65, R12, 0x14e, RZ ;  /* 0x0000014e0c417824 */ /* 0x002fc800078e02ff */
[----:B------:R-:W0:Y:S01]  /*16ec0*/  LDC R16, c[0x0][0x278] ;  /* 0x00009e00ff107b82 */ /* 0x000e220000000800 */
[----:B------:R-:W-:Y:S01]  /*16ed0*/  IMAD R67, R22, 0x150, RZ ;  /* 0x0000015016437824 */ /* 0x000fe200078e02ff */
[----:B------:R4:W-:Y:S01]  /*16ee0*/  STG.E.U16 desc[UR6][R8.64], R64 ;  /* 0x0000004008007986 */ /* 0x0009e2000c101506 */
[----:B---3--:R-:W-:-:S05]  /*16ef0*/  IMAD R5, R10, 0xa7, RZ ;  /* 0x000000a70a057824 */ /* 0x008fca00078e02ff */
[----:B------:R-:W1:Y:S01]  /*16f00*/  LDC R34, c[0x0][0x278] ;  /* 0x00009e00ff227b82 */ /* 0x000e620000000800 */
[----:B------:R-:W-:Y:S01]  /*16f10*/  IADD3 R4, P5, R65, R132, RZ ;  /* 0x0000008441047210 */ /* 0x000fe20007fbe0ff */
[----:B--2---:R-:W-:Y:S01]  /*16f20*/  IMAD R65, R20, 0x154, RZ ;  /* 0x0000015414417824 */ /* 0x004fe200078e02ff */
[----:B------:R2:W-:Y:S01]  /*16f30*/  STG.E.U16 desc[UR6][R14.64], R71 ;  /* 0x000000470e007986 */ /* 0x0005e2000c101506 */
[----:B----4-:R-:W-:-:S04]  /*16f40*/  IMAD R9, R32, 0x152, RZ ;  /* 0x0000015220097824 */ /* 0x010fc800078e02ff */
[----:B------:R-:W3:Y:S01]  /*16f50*/  LDC R18, c[0x0][0x278] ;  /* 0x00009e00ff127b82 */ /* 0x000ee20000000800 */
[-C--:B------:R-:W-:Y:S02]  /*16f60*/  IADD3 R8, P3, R67, R132.reuse, RZ ;  /* 0x0000008443087210 */ /* 0x080fe40007f7e0ff */
[----:B------:R-:W-:Y:S02]  /*16f70*/  LEA.HI.X.SX32 R5, R5, R133, 0x1, P5 ;  /* 0x0000008505057211 */ /* 0x000fe400028f0eff */
[-C--:B------:R-:W-:Y:S01]  /*16f80*/  IADD3 R12, P5, R9, R132.reuse, RZ ;  /* 0x00000084090c7210 */ /* 0x080fe20007fbe0ff */
[----:B--2---:R-:W-:Y:S02]  /*16f90*/  IMAD R15, R6, 0xa9, RZ ;  /* 0x000000a9060f7824 */ /* 0x004fe400078e02ff */
[----:B------:R-:W2:Y:S01]  /*16fa0*/  LDC R20, c[0x0][0x278] ;  /* 0x00009e00ff147b82 */ /* 0x000ea20000000800 */
[----:B------:R-:W-:Y:S01]  /*16fb0*/  IADD3 R14, P6, R65, R132, RZ ;  /* 0x00000084410e7210 */ /* 0x000fe20007fde0ff */
[----:B-----5:R-:W-:Y:S01]  /*16fc0*/  IMAD R65, R19, 0x156, RZ ;  /* 0x0000015613417824 */ /* 0x020fe200078e02ff */
[----:B------:R-:W-:-:S02]  /*16fd0*/  PRMT R66, R71, 0x7632, R66 ;  /* 0x0000763247427816 */ /* 0x000fc40000000042 */
[-C--:B------:R-:W-:Y:S02]  /*16fe0*/  LEA.HI.X.SX32 R9, R13, R133.reuse, 0x1, P3 ;  /* 0x000000850d097211 */ /* 0x080fe400018f0eff */
[-C--:B------:R-:W-:Y:S01]  /*16ff0*/  LEA.HI.X.SX32 R13, R15, R133.reuse, 0x1, P5 ;  /* 0x000000850f0d7211 */ /* 0x080fe200028f0eff */
[----:B------:R-:W4:Y:S01]  /*17000*/  LDC R19, c[0x0][0x278] ;  /* 0x00009e00ff137b82 */ /* 0x000f220000000800 */
[----:B------:R-:W-:Y:S01]  /*17010*/  PRMT R10, R56, 0x7632, R10 ;  /* 0x00007632380a7816 */ /* 0x000fe2000000000a */
[----:B------:R-:W-:Y:S04]  /*17020*/  STG.E.U16 desc[UR6][R4.64], R66 ;  /* 0x0000004204007986 */ /* 0x000fe8000c101506 */
[----:B------:R-:W-:Y:S02]  /*17030*/  STG.E.U16 desc[UR6][R8.64], R56 ;  /* 0x0000003808007986 */ /* 0x000fe4000c101506 */
[----:B------:R-:W5:Y:S02]  /*17040*/  LDC R22, c[0x0][0x278] ;  /* 0x00009e00ff167b82 */ /* 0x000f640000000800 */
[----:B------:R0:W-:Y:S06]  /*17050*/  STG.E.U16 desc[UR6][R12.64], R10 ;  /* 0x0000000a0c007986 */ /* 0x0001ec000c101506 */
[----:B------:R-:W5:Y:S01]  /*17060*/  LDC R32, c[0x0][0x278] ;  /* 0x00009e00ff207b82 */ /* 0x000f620000000800 */
[----:B------:R-:W-:Y:S01]  /*17070*/  LEA.HI.X.SX32 R15, R179, R133, 0x1, P6 ;  /* 0x00000085b30f7211 */ /* 0x000fe200030f0eff */
[----:B------:R-:W-:-:S06]  /*17080*/  IMAD R67, R26, 0x158, RZ ;  /* 0x000001581a437824 */ /* 0x000fcc00078e02ff */
[----:B0-----:R-:W0:Y:S01]  /*17090*/  LDC R10, c[0x0][0x278] ;  /* 0x00009e00ff0a7b82 */ /* 0x001e220000000800 */
[----:B-1----:R-:W-:-:S07]  /*170a0*/  IMAD R69, R34, 0x15a, RZ ;  /* 0x0000015a22457824 */ /* 0x002fce00078e02ff */
[----:B------:R-:W1:Y:S01]  /*170b0*/  LDC R6, c[0x0][0x278] ;  /* 0x00009e00ff067b82 */ /* 0x000e620000000800 */
[----:B------:R-:W-:Y:S01]  /*170c0*/  IMAD R5, R16, 0xab, RZ ;  /* 0x000000ab10057824 */ /* 0x000fe200078e02ff */
[-C--:B------:R-:W-:Y:S01]  /*170d0*/  IADD3 R4, P3, R65, R132.reuse, RZ ;  /* 0x0000008441047210 */ /* 0x080fe20007f7e0ff */
[----:B------:R2:W-:Y:S01]  /*170e0*/  STG.E.U16 desc[UR6][R14.64], R57 ;  /* 0x000000390e007986 */ /* 0x0005e2000c101506 */
[----:B---3--:R-:W-:Y:S01]  /*170f0*/  IMAD R13, R18, 0xad, RZ ;  /* 0x000000ad120d7824 */ /* 0x008fe200078e02ff */
[----:B------:R-:W-:-:S03]  /*17100*/  IADD3 R8, P5, R67, R132, RZ ;  /* 0x0000008443087210 */ /* 0x000fc60007fbe0ff */
[----:B------:R-:W3:Y:S01]  /*17110*/  LDC R16, c[0x0][0x278] ;  /* 0x00009e00ff107b82 */ /* 0x000ee20000000800 */
[----:B------:R-:W-:Y:S02]  /*17120*/  PRMT R34, R57, 0x7632, R34 ;  /* 0x0000763239227816 */ /* 0x000fe40000000022 */
[----:B------:R-:W-:Y:S02]  /*17130*/  IADD3 R12, P6, R69, R132, RZ ;  /* 0x00000084450c7210 */ /* 0x000fe40007fde0ff */
[-C--:B------:R-:W-:Y:S01]  /*17140*/  LEA.HI.X.SX32 R5, R5, R133.reuse, 0x1, P3 ;  /* 0x0000008505057211 */ /* 0x080fe200018f0eff */
[----:B--2---:R-:W-:Y:S02]  /*17150*/  IMAD R57, R20, 0x15c, RZ ;  /* 0x0000015c14397824 */ /* 0x004fe400078e02ff */
[----:B------:R-:W2:Y:S01]  /*17160*/  LDC R18, c[0x0][0x278] ;  /* 0x00009e00ff127b82 */ /* 0x000ea20000000800 */
[-C--:B------:R-:W-:Y:S01]  /*17170*/  LEA.HI.X.SX32 R9, R135, R133.reuse, 0x1, P5 ;  /* 0x0000008587097211 */ /* 0x080fe200028f0eff */
[----:B----4-:R-:W-:Y:S01]  /*17180*/  IMAD R19, R19, 0x162, RZ ;  /* 0x0000016213137824 */ /* 0x010fe200078e02ff */
[----:B------:R-:W-:-:S02]  /*17190*/  LEA.HI.X.SX32 R13, R13, R133, 0x1, P6 ;  /* 0x000000850d0d7211 */ /* 0x000fc400030f0eff */
[----:B------:R-:W-:-:S03]  /*171a0*/  PRMT R56, R58, 0x7632, R56 ;  /* 0x000076323a387816 */ /* 0x000fc60000000038 */
[----:B------:R-:W4:Y:S01]  /*171b0*/  LDC R20, c[0x0][0x278] ;  /* 0x00009e00ff147b82 */ /* 0x000f220000000800 */
[----:B------:R0:W-:Y:S01]  /*171c0*/  STG.E.U16 desc[UR6][R4.64], R34 ;  /* 0x0000002204007986 */ /* 0x0001e2000c101506 */
[----:B-----5:R-:W-:-:S06]  /*171d0*/  IMAD R65, R22, 0x15e, RZ ;  /* 0x0000015e16417824 */ /* 0x020fcc00078e02ff */
[----:B------:R-:W5:Y:S01]  /*171e0*/  LDC R14, c[0x0][0x278] ;  /* 0x00009e00ff0e7b82 */ /* 0x000f620000000800 */
[----:B------:R1:W-:Y:S04]  /*171f0*/  STG.E.U16 desc[UR6][R8.64], R58 ;  /* 0x0000003a08007986 */ /* 0x0003e8000c101506 */
[----:B------:R3:W-:Y:S01]  /*17200*/  STG.E.U16 desc[UR6][R12.64], R56 ;  /* 0x000000380c007986 */ /* 0x0007e2000c101506 */
[----:B0-----:R-:W-:Y:S02]  /*17210*/  IADD3 R4, P5, R57, R132, RZ ;  /* 0x0000008439047210 */ /* 0x001fe40007fbe0ff */
[----:B------:R-:W0:Y:S01]  /*17220*/  LDC R26, c[0x0][0x278] ;  /* 0x00009e00ff1a7b82 */ /* 0x000e220000000800 */
[----:B-1----:R-:W-:Y:S02]  /*17230*/  IMAD R15, R6, 0xaf, RZ ;  /* 0x000000af060f7824 */ /* 0x002fe400078e02ff */
[----:B------:R-:W-:-:S05]  /*17240*/  IMAD R9, R32, 0x160, RZ ;  /* 0x0000016020097824 */ /* 0x000fca00078e02ff */
[----:B------:R-:W1:Y:S01]  /*17250*/  LDC R22, c[0x0][0x278] ;  /* 0x00009e00ff167b82 */ /* 0x000e620000000800 */
[-C--:B---3--:R-:W-:Y:S01]  /*17260*/  IADD3 R12, P6, R19, R132.reuse, RZ ;  /* 0x00000084130c7210 */ /* 0x088fe20007fde0ff */
[----:B------:R-:W-:Y:S01]  /*17270*/  IMAD R13, R10, 0xb1, RZ ;  /* 0x000000b10a0d7824 */ /* 0x000fe200078e02ff */
[----:B------:R-:W-:Y:S02]  /*17280*/  IADD3 R8, P3, R65, R132, RZ ;  /* 0x0000008441087210 */ /* 0x000fe40007f7e0ff */
[----:B------:R-:W-:-:S03]  /*17290*/  LEA.HI.X.SX32 R5, R117, R133, 0x1, P5 ;  /* 0x0000008575057211 */ /* 0x000fc600028f0eff */
[----:B------:R-:W3:Y:S01]  /*172a0*/  LDC R19, c[0x0][0x278] ;  /* 0x00009e00ff137b82 */ /* 0x000ee20000000800 */
[----:B------:R-:W-:Y:S01]  /*172b0*/  IADD3 R6, P5, R9, R132, RZ ;  /* 0x0000008409067210 */ /* 0x000fe20007fbe0ff */
[----:B------:R2:W-:Y:S01]  /*172c0*/  STG.E.U16 desc[UR6][R4.64], R59 ;  /* 0x0000003b04007986 */ /* 0x0005e2000c101506 */
[----:B------:R-:W-:-:S05]  /*172d0*/  LEA.HI.X.SX32 R9, R15, R133, 0x1, P3 ;  /* 0x000000850f097211 */ /* 0x000fca00018f0eff */
[----:B------:R-:W1:Y:S01]  /*172e0*/  LDC R10, c[0x0][0x278] ;  /* 0x00009e00ff0a7b82 */ /* 0x000e620000000800 */
[----:B------:R-:W-:Y:S02]  /*172f0*/  PRMT R56, R59, 0x7632, R56 ;  /* 0x000076323b387816 */ /* 0x000fe40000000038 */
[----:B------:R-:W-:-:S05]  /*17300*/  LEA.HI.X.SX32 R7, R7, R133, 0x1, P5 ;  /* 0x0000008507077211 */ /* 0x000fca00028f0eff */
[----:B------:R-:W1:Y:S01]  /*17310*/  LDC R32, c[0x0][0x278] ;  /* 0x00009e00ff207b82 */ /* 0x000e620000000800 */
[----:B--2---:R-:W-:Y:S01]  /*17320*/  IMAD R5, R16, 0x164, RZ ;  /* 0x0000016410057824 */ /* 0x004fe200078e02ff */
[----:B------:R5:W-:Y:S01]  /*17330*/  STG.E.U16 desc[UR6][R8.64], R56 ;  /* 0x0000003808007986 */ /* 0x000be2000c101506 */
[----:B------:R-:W-:-:S05]  /*17340*/  IMAD R57, R18, 0x166, RZ ;  /* 0x0000016612397824 */ /* 0x000fca00078e02ff */
[----:B------:R-:W2:Y:S01]  /*17350*/  LDC R34, c[0x0][0x278] ;  /* 0x00009e00ff227b82 */ /* 0x000ea20000000800 */
[----:B------:R4:W-:Y:S01]  /*17360*/  STG.E.U16 desc[UR6][R6.64], R60 ;  /* 0x0000003c06007986 */ /* 0x0009e2000c101506 */
[----:B------:R-:W-:Y:S01]  /*17370*/  IADD3 R4, P5, R5, R132, RZ ;  /* 0x0000008405047210 */ /* 0x000fe20007fbe0ff */
[----:B-----5:R-:W-:-:S03]  /*17380*/  IMAD R9, R14, 0xb3, RZ ;  /* 0x000000b30e097824 */ /* 0x020fc600078e02ff */
[-C--:B------:R-:W-:Y:S02]  /*17390*/  LEA.HI.X.SX32 R5, R181, R133.reuse, 0x1, P5 ;  /* 0x00000085b5057211 */ /* 0x080fe400028f0eff */
[----:B------:R-:W5:Y:S01]  /*173a0*/  LDC R16, c[0x0][0x278] ;  /* 0x00009e00ff107b82 */ /* 0x000f620000000800 */
[----:B----4-:R-:W-:Y:S01]  /*173b0*/  IMAD R7, R20, 0x168, RZ ;  /* 0x0000016814077824 */ /* 0x010fe200078e02ff */
[----:B------:R-:W-:Y:S02]  /*173c0*/  IADD3 R6, P3, R57, R132, RZ ;  /* 0x0000008439067210 */ /* 0x000fe40007f7e0ff */
[----:B------:R-:W-:-:S04]  /*173d0*/  LEA.HI.X.SX32 R13, R13, R133, 0x1, P6 ;  /* 0x000000850d0d7211 */ /* 0x000fc800030f0eff */
[----:B------:R-:W4:Y:S01]  /*173e0*/  LDC R15, c[0x0][0x278] ;  /* 0x00009e00ff0f7b82 */ /* 0x000f220000000800 */
[-C--:B------:R-:W-:Y:S02]  /*173f0*/  IADD3 R8, P5, R7, R132.reuse, RZ ;  /* 0x0000008407087210 */ /* 0x080fe40007fbe0ff */
[----:B------:R-:W-:Y:S01]  /*17400*/  PRMT R58, R60, 0x7632, R58 ;  /* 0x000076323c3a7816 */ /* 0x000fe2000000003a */
[----:B0-----:R-:W-:Y:S01]  /*17410*/  IMAD R59, R26, 0x16a, RZ ;  /* 0x0000016a1a3b7824 */ /* 0x001fe200078e02ff */
[-C--:B------:R-:W-:Y:S02]  /*17420*/  LEA.HI.X.SX32 R7, R9, R133.reuse, 0x1, P3 ;  /* 0x0000008509077211 */ /* 0x080fe400018f0eff */
[----:B------:R-:W-:Y:S01]  /*17430*/  PRMT R14, R61, 0x7632, R14 ;  /* 0x000076323d0e7816 */ /* 0x000fe2000000000e */
[----:B------:R-:W0:Y:S01]  /*17440*/  LDC R18, c[0x0][0x278] ;  /* 0x00009e00ff127b82 */ /* 0x000e220000000800 */
[----:B------:R-:W-:Y:S01]  /*17450*/  LEA.HI.X.SX32 R9, R23, R133, 0x1, P5 ;  /* 0x0000008517097211 */ /* 0x000fe200028f0eff */
[----:B---3--:R-:W-:Y:S01]  /*17460*/  IMAD R23, R19, 0x16c, RZ ;  /* 0x0000016c13177824 */ /* 0x008fe200078e02ff */
[----:B------:R1:W-:Y:S04]  /*17470*/  STG.E.U16 desc[UR6][R12.64], R58 ;  /* 0x0000003a0c007986 */ /* 0x0003e8000c101506 */
[----:B------:R3:W-:Y:S01]  /*17480*/  STG.E.U16 desc[UR6][R4.64], R61 ;  /* 0x0000003d04007986 */ /* 0x0007e2000c101506 */
[----:B------:R-:W0:Y:S03]  /*17490*/  LDC R19, c[0x0][0x278] ;  /* 0x00009e00ff137b82 */ /* 0x000e260000000800 */
[----:B------:R2:W-:Y:S01]  /*174a0*/  STG.E.U16 desc[UR6][R6.64], R14 ;  /* 0x0000000e06007986 */ /* 0x0005e2000c101506 */
[----:B-1----:R-:W-:Y:S01]  /*174b0*/  IMAD R13, R10, 0xb5, RZ ;  /* 0x000000b50a0d7824 */ /* 0x002fe200078e02ff */
[----:B------:R-:W-:-:S03]  /*174c0*/  IADD3 R12, P6, R59, R132, RZ ;  /* 0x000000843b0c7210 */ /* 0x000fc60007fde0ff */
[----:B------:R-:W1:Y:S01]  /*174d0*/  LDC R20, c[0x0][0x278] ;  /* 0x00009e00ff147b82 */ /* 0x000e620000000800 */
[----:B---3--:R-:W-:Y:S01]  /*174e0*/  IMAD R5, R22, 0x16e, RZ ;  /* 0x0000016e16057824 */ /* 0x008fe200078e02ff */
[----:B------:R-:W-:Y:S01]  /*174f0*/  IADD3 R4, P5, R23, R132, RZ ;  /* 0x0000008417047210 */ /* 0x000fe20007fbe0ff */
[----:B------:R3:W-:Y:S01]  /*17500*/  STG.E.U16 desc[UR6][R8.64], R62 ;  /* 0x0000003e08007986 */ /* 0x0007e2000c101506 */
[----:B--2---:R-:W-:Y:S01]  /*17510*/  IMAD R7, R32, 0x170, RZ ;  /* 0x0000017020077824 */ /* 0x004fe200078e02ff */
[----:B------:R-:W-:-:S03]  /*17520*/  LEA.HI.X.SX32 R13, R13, R133, 0x1, P6 ;  /* 0x000000850d0d7211 */ /* 0x000fc600030f0eff */
[----:B------:R-:W2:Y:S01]  /*17530*/  LDC R10, c[0x0][0x278] ;  /* 0x00009e00ff0a7b82 */ /* 0x000ea20000000800 */
[----:B------:R-:W-:Y:S02]  /*17540*/  PRMT R26, R62, 0x7632, R26 ;  /* 0x000076323e1a7816 */ /* 0x000fe4000000001a */
[-C--:B------:R-:W-:Y:S02]  /*17550*/  IADD3 R6, P3, R5, R132.reuse, RZ ;  /* 0x0000008405067210 */ /* 0x080fe40007f7e0ff */
[----:B------:R-:W-:Y:S01]  /*17560*/  LEA.HI.X.SX32 R5, R25, R133, 0x1, P5 ;  /* 0x0000008519057211 */ /* 0x000fe200028f0eff */
[----:B---3--:R-:W-:Y:S01]  /*17570*/  IMAD R9, R34, 0x172, RZ ;  /* 0x0000017222097824 */ /* 0x008fe200078e02ff */
[-C--:B------:R-:W-:Y:S01]  /*17580*/  IADD3 R8, P5, R7, R132.reuse, RZ ;  /* 0x0000008407087210 */ /* 0x080fe20007fbe0ff */
[----:B------:R3:W-:Y:S01]  /*17590*/  STG.E.U16 desc[UR6][R12.64], R26 ;  /* 0x0000001a0c007986 */ /* 0x0007e2000c101506 */
[----:B----4-:R-:W-:Y:S01]  /*175a0*/  IMAD R15, R15, 0xb7, RZ ;  /* 0x000000b70f0f7824 */ /* 0x010fe200078e02ff */
[----:B------:R-:W4:Y:S01]  /*175b0*/  LDC R14, c[0x0][0x278] ;  /* 0x00009e00ff0e7b82 */ /* 0x000f220000000800 */
[----:B---3--:R-:W-:-:S02]  /*175c0*/  IADD3 R12, P6, R9, R132, RZ ;  /* 0x00000084090c7210 */ /* 0x008fc40007fde0ff */
[----:B------:R-:W-:-:S05]  /*175d0*/  LEA.HI.X.SX32 R9, R17, R133, 0x1, P5 ;  /* 0x0000008511097211 */ /* 0x000fca00028f0eff */
[----:B------:R-:W3:Y:S01]  /*175e0*/  LDC R17, c[0x0][0x278] ;  /* 0x00009e00ff117b82 */ /* 0x000ee20000000800 */
[----:B-----5:R-:W-:Y:S01]  /*175f0*/  IMAD R13, R16, 0xb9, RZ ;  /* 0x000000b9100d7824 */ /* 0x020fe200078e02ff */
[----:B------:R-:W-:-:S06]  /*17600*/  LEA.HI.X.SX32 R7, R15, R133, 0x1, P3 ;  /* 0x000000850f077211 */ /* 0x000fcc00018f0eff */
[----:B------:R-:W5:Y:S01]  /*17610*/  LDC R16, c[0x0][0x278] ;  /* 0x00009e00ff107b82 */ /* 0x000f620000000800 */
[----:B------:R-:W-:Y:S01]  /*17620*/  PRMT R22, R63, 0x7632, R22 ;  /* 0x000076323f167816 */ /* 0x000fe20000000016 */
[----:B------:R1:W-:Y:S01]  /*17630*/  STG.E.U16 desc[UR6][R4.64], R63 ;  /* 0x0000003f04007986 */ /* 0x0003e2000c101506 */
[----:B0-----:R-:W-:Y:S01]  /*17640*/  IMAD R15, R18, 0x174, RZ ;  /* 0x00000174120f7824 */ /* 0x001fe200078e02ff */
[----:B------:R-:W-:-:S04]  /*17650*/  LEA.HI.X.SX32 R13, R13, R133, 0x1, P6 ;  /* 0x000000850d0d7211 */ /* 0x000fc800030f0eff */
[----:B------:R-:W0:Y:S01]  /*17660*/  LDC R18, c[0x0][0x278] ;  /* 0x00009e00ff127b82 */ /* 0x000e220000000800 */
[----:B------:R-:W-:Y:S01]  /*17670*/  PRMT R25, R52, 0x7632, R25 ;  /* 0x0000763234197816 */ /* 0x000fe20000000019 */
[----:B------:R2:W-:Y:S01]  /*17680*/  STG.E.U16 desc[UR6][R6.64], R22 ;  /* 0x0000001606007986 */ /* 0x0005e2000c101506 */
[----:B-1----:R-:W-:-:S05]  /*17690*/  IMAD R5, R19, 0x176, RZ ;  /* 0x0000017613057824 */ /* 0x002fca00078e02ff */
[----:B------:R-:W1:Y:S01]  /*176a0*/  LDC R19, c[0x0][0x278] ;  /* 0x00009e00ff137b82 */ /* 0x000e620000000800 */
[-C--:B------:R-:W-:Y:S01]  /*176b0*/  IADD3 R4, P3, R15, R132.reuse, RZ ;  /* 0x000000840f047210 */ /* 0x080fe20007f7e0ff */
[----:B------:R-:W-:Y:S01]  /*176c0*/  IMAD R23, R20, 0x178, RZ ;  /* 0x0000017814177824 */ /* 0x000fe200078e02ff */
[----:B------:R-:W-:Y:S01]  /*176d0*/  STG.E.U16 desc[UR6][R8.64], R52 ;  /* 0x0000003408007986 */ /* 0x000fe2000c101506 */
[----:B--2---:R-:W-:Y:S01]  /*176e0*/  IMAD R7, R10, 0xbb, RZ ;  /* 0x000000bb0a077824 */ /* 0x004fe200078e02ff */
[----:B------:R-:W-:-:S03]  /*176f0*/  IADD3 R6, P5, R5, R132, RZ ;  /* 0x0000008405067210 */ /* 0x000fc60007fbe0ff */
[----:B------:R-:W2:Y:S01]  /*17700*/  LDC R10, c[0x0][0x278] ;  /* 0x00009e00ff0a7b82 */ /* 0x000ea20000000800 */
[----:B------:R4:W-:Y:S01]  /*17710*/  STG.E.U16 desc[UR6][R12.64], R25 ;  /* 0x000000190c007986 */ /* 0x0009e2000c101506 */
[-C--:B------:R-:W-:Y:S01]  /*17720*/  LEA.HI.X.SX32 R5, R183, R133.reuse, 0x1, P3 ;  /* 0x00000085b7057211 */ /* 0x080fe200018f0eff */
[----:B---3--:R-:W-:Y:S01]  /*17730*/  IMAD R17, R17, 0x17c, RZ ;  /* 0x0000017c11117824 */ /* 0x008fe200078e02ff */
[----:B------:R-:W-:-:S04]  /*17740*/  LEA.HI.X.SX32 R7, R7, R133, 0x1, P5 ;  /* 0x0000008507077211 */ /* 0x000fc800028f0eff */
[----:B------:R-:W3:Y:S01]  /*17750*/  LDC R20, c[0x0][0x278] ;  /* 0x00009e00ff147b82 */ /* 0x000ee20000000800 */
[----:B------:R0:W-:Y:S01]  /*17760*/  STG.E.U16 desc[UR6][R4.64], R53 ;  /* 0x0000003504007986 */ /* 0x0001e2000c101506 */
[----:B----4-:R-:W-:-:S06]  /*17770*/  PRMT R12, R53, 0x7632, R12 ;  /* 0x00007632350c7816 */ /* 0x010fcc000000000c */
[----:B------:R-:W4:Y:S01]  /*17780*/  LDC R22, c[0x0][0x278] ;  /* 0x00009e00ff167b82 */ /* 0x000f220000000800 */
[----:B------:R-:W-:Y:S01]  /*17790*/  IADD3 R8, P6, R23, R132, RZ ;  /* 0x0000008417087210 */ /* 0x000fe20007fde0ff */
[----:B------:R1:W-:Y:S01]  /*177a0*/  STG.E.U16 desc[UR6][R6.64], R12 ;  /* 0x0000000c06007986 */ /* 0x0003e2000c101506 */
[----:B-----5:R-:W-:-:S05]  /*177b0*/  IMAD R13, R16, 0x17a, RZ ;  /* 0x0000017a100d7824 */ /* 0x020fca00078e02ff */
[----:B------:R-:W5:Y:S01]  /*177c0*/  LDC R15, c[0x0][0x278] ;  /* 0x00009e00ff0f7b82 */ /* 0x000f620000000800 */
[----:B0-----:R-:W-:Y:S01]  /*177d0*/  IMAD R5, R14, 0xbd, RZ ;  /* 0x000000bd0e057824 */ /* 0x001fe200078e02ff */
[----:B-1----:R-:W-:-:S06]  /*177e0*/  IADD3 R6, P3, R17, R132, RZ ;  /* 0x0000008411067210 */ /* 0x002fcc0007f7e0ff */
[----:B------:R-:W0:Y:S01]  /*177f0*/  LDC R23, c[0x0][0x278] ;  /* 0x00009e00ff177b82 */ /* 0x000e220000000800 */
[----:B------:R-:W-:-:S07]  /*17800*/  IADD3 R4, P5, R13, R132, RZ ;  /* 0x000000840d047210 */ /* 0x000fce0007fbe0ff */
[----:B------:R-:W1:Y:S01]  /*17810*/  LDC R17, c[0x0][0x278] ;  /* 0x00009e00ff117b82 */ /* 0x000e620000000800 */
[-C--:B------:R-:W-:Y:S01]  /*17820*/  LEA.HI.X.SX32 R9, R125, R133.reuse, 0x1, P6 ;  /* 0x000000857d097211 */ /* 0x080fe200030f0eff */
[----:B------:R-:W-:Y:S01]  /*17830*/  IMAD R7, R18, 0x17e, RZ ;  /* 0x0000017e12077824 */ /* 0x000fe200078e02ff */
[----:B------:R-:W-:Y:S01]  /*17840*/  PRMT R25, R54, 0x7632, R25 ;  /* 0x0000763236197816 */ /* 0x000fe20000000019 */
[----:B------:R-:W-:Y:S01]  /*17850*/  IMAD R19, R19, 0x180, RZ ;  /* 0x0000018013137824 */ /* 0x000fe200078e02ff */
[----:B------:R-:W-:-:S03]  /*17860*/  LEA.HI.X.SX32 R5, R5, R133, 0x1, P5 ;  /* 0x0000008505057211 */ /* 0x000fc600028f0eff */
[----:B------:R-:W1:Y:S01]  /*17870*/  LDC R16, c[0x0][0x278] ;  /* 0x00009e00ff107b82 */ /* 0x000e620000000800 */
[----:B------:R2:W-:Y:S01]  /*17880*/  STG.E.U16 desc[UR6][R8.64], R54 ;  /* 0x0000003608007986 */ /* 0x0005e2000c101506 */
[-C--:B------:R-:W-:Y:S01]  /*17890*/  IADD3 R12, P6, R19, R132.reuse, RZ ;  /* 0x00000084130c7210 */ /* 0x080fe20007fde0ff */
[----:B----4-:R-:W-:Y:S02]  /*178a0*/  IMAD R53, R22, 0x184, RZ ;  /* 0x0000018416357824 */ /* 0x010fe400078e02ff */
[----:B------:R3:W-:Y:S03]  /*178b0*/  STG.E.U16 desc[UR6][R4.64], R25 ;  /* 0x0000001904007986 */ /* 0x0007e6000c101506 */
[----:B------:R-:W4:Y:S01]  /*178c0*/  LDC R18, c[0x0][0x278] ;  /* 0x00009e00ff127b82 */ /* 0x000f220000000800 */
[----:B--2---:R-:W-:Y:S01]  /*178d0*/  IADD3 R8, P5, R7, R132, RZ ;  /* 0x0000008407087210 */ /* 0x004fe20007fbe0ff */
[----:B------:R-:W-:Y:S01]  /*178e0*/  IMAD R9, R10, 0xbf, RZ ;  /* 0x000000bf0a097824 */ /* 0x000fe200078e02ff */
[----:B------:R-:W-:-:S05]  /*178f0*/  LEA.HI.X.SX32 R7, R119, R133, 0x1, P3 ;  /* 0x0000008577077211 */ /* 0x000fca00018f0eff */
[----:B------:R-:W2:Y:S01]  /*17900*/  LDC R19, c[0x0][0x278] ;  /* 0x00009e00ff137b82 */ /* 0x000ea20000000800 */
[----:B---3--:R-:W-:Y:S01]  /*17910*/  IMAD R25, R20, 0x182, RZ ;  /* 0x0000018214197824 */ /* 0x008fe200078e02ff */
[----:B------:R-:W-:Y:S01]  /*17920*/  LEA.HI.X.SX32 R9, R9, R133, 0x1, P5 ;  /* 0x0000008509097211 */ /* 0x000fe200028f0eff */
[----:B------:R3:W-:Y:S01]  /*17930*/  STG.E.U16 desc[UR6][R6.64], R55 ;  /* 0x0000003706007986 */ /* 0x0007e2000c101506 */
[----:B-----5:R-:W-:-:S04]  /*17940*/  IMAD R5, R15, 0xc1, RZ ;  /* 0x000000c10f057824 */ /* 0x020fc800078e02ff */
[----:B------:R-:W5:Y:S01]  /*17950*/  LDC R20, c[0x0][0x278] ;  /* 0x00009e00ff147b82 */ /* 0x000f620000000800 */
[----:B------:R-:W-:Y:S01]  /*17960*/  PRMT R14, R55, 0x7632, R14 ;  /* 0x00007632370e7816 */ /* 0x000fe2000000000e */
[----:B0-----:R-:W-:-:S06]  /*17970*/  IMAD R23, R23, 0x186, RZ ;  /* 0x0000018617177824 */ /* 0x001fcc00078e02ff */
[----:B------:R-:W0:Y:S01]  /*17980*/  LDC R10, c[0x0][0x278] ;  /* 0x00009e00ff0a7b82 */ /* 0x000e220000000800 */
[----:B---3--:R-:W-:Y:S02]  /*17990*/  IADD3 R6, P5, R53, R132, RZ ;  /* 0x0000008435067210 */ /* 0x008fe40007fbe0ff */
[----:B------:R-:W-:-:S05]  /*179a0*/  LEA.HI.X.SX32 R13, R187, R133, 0x1, P6 ;  /* 0x00000085bb0d7211 */ /* 0x000fca00030f0eff */
[----:B------:R-:W3:Y:S01]  /*179b0*/  LDC R15, c[0x0][0x278] ;  /* 0x00009e00ff0f7b82 */ /* 0x000ee20000000800 */
[-C--:B------:R-:W-:Y:S01]  /*179c0*/  LEA.HI.X.SX32 R7, R35, R133.reuse, 0x1, P5 ;  /* 0x0000008523077211 */ /* 0x080fe200028f0eff */
[----:B-1----:R-:W-:Y:S01]  /*179d0*/  IMAD R35, R17, 0x188, RZ ;  /* 0x0000018811237824 */ /* 0x002fe200078e02ff */
[----:B------:R-:W-:Y:S01]  /*179e0*/  IADD3 R4, P3, R25, R132, RZ ;  /* 0x0000008419047210 */ /* 0x000fe20007f7e0ff */
[----:B------:R1:W-:Y:S04]  /*179f0*/  STG.E.U16 desc[UR6][R8.64], R14 ;  /* 0x0000000e08007986 */ /* 0x0003e8000c101506 */
[----:B------:R-:W3:Y:S01]  /*17a00*/  LDC R22, c[0x0][0x278] ;  /* 0x00009e00ff167b82 */ /* 0x000ee20000000800 */
[----:B------:R4:W-:Y:S01]  /*17a10*/  STG.E.U16 desc[UR6][R12.64], R92 ;  /* 0x0000005c0c007986 */ /* 0x0009e2000c101506 */
[----:B------:R-:W-:-:S06]  /*17a20*/  LEA.HI.X.SX32 R5, R5, R133, 0x1, P3 ;  /* 0x0000008505057211 */ /* 0x000fcc00018f0eff */
[----:B------:R-:W3:Y:S01]  /*17a30*/  LDC R17, c[0x0][0x278] ;  /* 0x00009e00ff117b82 */ /* 0x000ee20000000800 */
[----:B-1----:R-:W-:Y:S01]  /*17a40*/  IADD3 R8, P6, R23, R132, RZ ;  /* 0x0000008417087210 */ /* 0x002fe20007fde0ff */
[----:B------:R-:W-:Y:S01]  /*17a50*/  IMAD R9, R16, 0xc3, RZ ;  /* 0x000000c310097824 */ /* 0x000fe200078e02ff */
[----:B----4-:R-:W-:-:S05]  /*17a60*/  PRMT R92, R92, 0x7632, R92 ;  /* 0x000076325c5c7816 */ /* 0x010fca000000005c */
[----:B------:R-:W1:Y:S01]  /*17a70*/  LDC R23, c[0x0][0x278] ;  /* 0x00009e00ff177b82 */ /* 0x000e620000000800 */
[----:B------:R4:W-:Y:S07]  /*17a80*/  STG.E.U16 desc[UR6][R4.64], R92 ;  /* 0x0000005c04007986 */ /* 0x0009ee000c101506 */
[----:B------:R-:W1:Y:S01]  /*17a90*/  LDC R16, c[0x0][0x278] ;  /* 0x00009e00ff107b82 */ /* 0x000e620000000800 */
[----:B------:R-:W-:Y:S01]  /*17aa0*/  LEA.HI.X.SX32 R9, R9, R133, 0x1, P6 ;  /* 0x0000008509097211 */ /* 0x000fe200030f0eff */
[----:B------:R-:W-:Y:S01]  /*17ab0*/  IMAD R53, R18, 0x18a, RZ ;  /* 0x0000018a12357824 */ /* 0x000fe200078e02ff */
[----:B------:R-:W-:-:S05]  /*17ac0*/  PRMT R12, R93, 0x7632, R12 ;  /* 0x000076325d0c7816 */ /* 0x000fca000000000c */
[----:B------:R-:W1:Y:S01]  /*17ad0*/  LDC R14, c[0x0][0x278] ;  /* 0x00009e00ff0e7b82 */ /* 0x000e620000000800 */
[----:B----4-:R-:W-:Y:S01]  /*17ae0*/  IADD3 R4, P5, R35, R132, RZ ;  /* 0x0000008423047210 */ /* 0x010fe20007fbe0ff */
[----:B------:R5:W-:Y:S01]  /*17af0*/  STG.E.U16 desc[UR6][R6.64], R93 ;  /* 0x0000005d06007986 */ /* 0x000be2000c101506 */
[----:B--2---:R-:W-:Y:S02]  /*17b00*/  IMAD R19, R19, 0x18c, RZ ;  /* 0x0000018c13137824 */ /* 0x004fe400078e02ff */
[----:B------:R-:W-:-:S03]  /*17b10*/  LEA.HI.X.SX32 R5, R185, R133, 0x1, P5 ;  /* 0x00000085b9057211 */ /* 0x000fc600028f0eff */
[----:B------:R-:W2:Y:S01]  /*17b20*/  LDC R25, c[0x0][0x278] ;  /* 0x00009e00ff197b82 */ /* 0x000ea20000000800 */
[----:B0-----:R-:W-:Y:S01]  /*17b30*/  IMAD R13, R10, 0xc5, RZ ;  /* 0x000000c50a0d7824 */ /* 0x001fe200078e02ff */
[----:B------:R0:W-:Y:S01]  /*17b40*/  STG.E.U16 desc[UR6][R8.64], R12 ;  /* 0x0000000c08007986 */ /* 0x0001e2000c101506 */
[----:B-----5:R-:W-:-:S05]  /*17b50*/  IMAD R7, R20, 0x18e, RZ ;  /* 0x0000018e14077824 */ /* 0x020fca00078e02ff */
[----:B------:R-:W4:Y:S01]  /*17b60*/  LDC R18, c[0x0][0x278] ;  /* 0x00009e00ff127b82 */ /* 0x000f220000000800 */
[-C--:B------:R-:W-:Y:S01]  /*17b70*/  IADD3 R6, P3, R53, R132.reuse, RZ ;  /* 0x0000008435067210 */ /* 0x080fe20007f7e0ff */
[----:B---3--:R-:W-:Y:S01]  /*17b80*/  IMAD R15, R15, 0xc7, RZ ;  /* 0x000000c70f0f7824 */ /* 0x008fe200078e02ff */
[----:B------:R3:W-:Y:S01]  /*17b90*/  STG.E.U16 desc[UR6][R4.64], R94 ;  /* 0x0000005e04007986 */ /* 0x0007e2000c101506 */
[-C--:B0-----:R-:W-:Y:S02]  /*17ba0*/  IADD3 R8, P5, R19, R132.reuse, RZ ;  /* 0x0000008413087210 */ /* 0x081fe40007fbe0ff */
[----:B------:R-:W-:Y:S02]  /*17bb0*/  IADD3 R12, P6, R7, R132, RZ ;  /* 0x00000084070c7210 */ /* 0x000fe40007fde0ff */
[----:B------:R-:W0:Y:S01]  /*17bc0*/  LDC R10, c[0x0][0x278] ;  /* 0x00009e00ff0a7b82 */ /* 0x000e220000000800 */
[-C--:B------:R-:W-:Y:S02]  /*17bd0*/  LEA.HI.X.SX32 R7, R13, R133.reuse, 0x1, P3 ;  /* 0x000000850d077211 */ /* 0x080fe400018f0eff */
[----:B------:R-:W-:-:S02]  /*17be0*/  LEA.HI.X.SX32 R9, R33, R133, 0x1, P5 ;  /* 0x0000008521097211 */ /* 0x000fc400028f0eff */
[----:B---3--:R-:W-:-:S03]  /*17bf0*/  PRMT R5, R94, 0x7632, R5 ;  /* 0x000076325e057816 */ /* 0x008fc60000000005 */
[----:B------:R-:W3:Y:S01]  /*17c00*/  LDC R19, c[0x0][0x278] ;  /* 0x00009e00ff137b82 */ /* 0x000ee20000000800 */
[----:B------:R-:W-:Y:S01]  /*17c10*/  LEA.HI.X.SX32 R13, R15, R133, 0x1, P6 ;  /* 0x000000850f0d7211 */ /* 0x000fe200030f0eff */
[----:B------:R-:W-:Y:S01]  /*17c20*/  IMAD R33, R22, 0x190, RZ ;  /* 0x0000019016217824 */ /* 0x000fe200078e02ff */
[----:B------:R-:W-:Y:S01]  /*17c30*/  PRMT R26, R95, 0x7632, R26 ;  /* 0x000076325f1a7816 */ /* 0x000fe2000000001a */
[----:B------:R-:W-:Y:S01]  /*17c40*/  IMAD R17, R17, 0x196, RZ ;  /* 0x0000019611117824 */ /* 0x000fe200078e02ff */
[----:B------:R5:W-:Y:S03]  /*17c50*/  STG.E.U16 desc[UR6][R6.64], R5 ;  /* 0x0000000506007986 */ /* 0x000be6000c101506 */
[----:B------:R-:W0:Y:S01]  /*17c60*/  LDC R20, c[0x0][0x278] ;  /* 0x00009e00ff147b82 */ /* 0x000e220000000800 */
[----:B------:R-:W-:Y:S01]  /*17c70*/  STG.E.U16 desc[UR6][R8.64], R95 ;  /* 0x0000005f08007986 */ /* 0x000fe2000c101506 */
[----:B-1----:R-:W-:Y:S01]  /*17c80*/  IMAD R23, R23, 0x192, RZ ;  /* 0x0000019217177824 */ /* 0x002fe200078e02ff */
[----:B------:R-:W-:-:S02]  /*17c90*/  IADD3 R4, P5, R33, R132, RZ ;  /* 0x0000008421047210 */ /* 0x000fc40007fbe0ff */
[----:B------:R1:W-:Y:S01]  /*17ca0*/  STG.E.U16 desc[UR6][R12.64], R26 ;  /* 0x0000001a0c007986 */ /* 0x0003e2000c101506 */
[----:B------:R-:W-:Y:S01]  /*17cb0*/  IMAD R15, R14, 0xc9, RZ ;  /* 0x000000c90e0f7824 */ /* 0x000fe200078e02ff */
[----:B------:R-:W-:Y:S01]  /*17cc0*/  PRMT R22, R88, 0x7632, R22 ;  /* 0x0000763258167816 */ /* 0x000fe20000000016 */
[----:B--2---:R-:W-:Y:S01]  /*17cd0*/  IMAD R25, R25, 0x194, RZ ;  /* 0x0000019419197824 */ /* 0x004fe200078e02ff */
[-C--:B-----5:R-:W-:Y:S01]  /*17ce0*/  IADD3 R6, P3, R23, R132.reuse, RZ ;  /* 0x0000008417067210 */ /* 0x0a0fe20007f7e0ff */
[----:B------:R-:W2:Y:S01]  /*17cf0*/  LDC R14, c[0x0][0x278] ;  /* 0x00009e00ff0e7b82 */ /* 0x000ea20000000800 */
[----:B------:R-:W-:Y:S01]  /*17d00*/  LEA.HI.X.SX32 R5, R27, R133, 0x1, P5 ;  /* 0x000000851b057211 */ /* 0x000fe200028f0eff */
[----:B-1----:R-:W-:Y:S01]  /*17d10*/  IMAD R13, R16, 0xcb, RZ ;  /* 0x000000cb100d7824 */ /* 0x002fe200078e02ff */
[----:B------:R-:W-:-:S05]  /*17d20*/  IADD3 R12, P6, R17, R132, RZ ;  /* 0x00000084110c7210 */ /* 0x000fca0007fde0ff */
[----:B------:R-:W1:Y:S01]  /*17d30*/  LDC R16, c[0x0][0x278] ;  /* 0x00009e00ff107b82 */ /* 0x000e620000000800 */
[----:B------:R-:W-:-:S07]  /*17d40*/  LEA.HI.X.SX32 R7, R15, R133, 0x1, P3 ;  /* 0x000000850f077211 */ /* 0x000fce00018f0eff */
[----:B------:R-:W5:Y:S01]  /*17d50*/  LDC R17, c[0x0][0x278] ;  /* 0x00009e00ff117b82 */ /* 0x000f620000000800 */
[----:B------:R4:W-:Y:S01]  /*17d60*/  STG.E.U16 desc[UR6][R4.64], R88 ;  /* 0x0000005804007986 */ /* 0x0009e2000c101506 */
[----:B------:R-:W-:Y:S01]  /*17d70*/  IADD3 R8, P5, R25, R132, RZ ;  /* 0x0000008419087210 */ /* 0x000fe20007fbe0ff */
[----:B---3--:R-:W-:Y:S02]  /*17d80*/  IMAD R15, R19, 0x19a, RZ ;  /* 0x0000019a130f7824 */ /* 0x008fe400078e02ff */
[----:B------:R0:W-:Y:S01]  /*17d90*/  STG.E.U16 desc[UR6][R6.64], R22 ;  /* 0x0000001606007986 */ /* 0x0001e2000c101506 */
[----:B------:R-:W-:Y:S02]  /*17da0*/  LEA.HI.X.SX32 R9, R127, R133, 0x1, P5 ;  /* 0x000000857f097211 */ /* 0x000fe400028f0eff */
[----:B------:R-:W3:Y:S01]  /*17db0*/  LDC R19, c[0x0][0x278] ;  /* 0x00009e00ff137b82 */ /* 0x000ee20000000800 */
[----:B----4-:R-:W-:-:S07]  /*17dc0*/  IMAD R5, R18, 0x198, RZ ;  /* 0x0000019812057824 */ /* 0x010fce00078e02ff */
[----:B------:R-:W4:Y:S01]  /*17dd0*/  LDC R18, c[0x0][0x278] ;  /* 0x00009e00ff127b82 */ /* 0x000f220000000800 */
[----:B0-----:R-:W-:Y:S01]  /*17de0*/  IMAD R7, R10, 0xcd, RZ ;  /* 0x000000cd0a077824 */ /* 0x001fe200078e02ff */
[----:B------:R-:W-:Y:S02]  /*17df0*/  LEA.HI.X.SX32 R13, R13, R133, 0x1, P6 ;  /* 0x000000850d0d7211 */ /* 0x000fe400030f0eff */
[----:B------:R-:W-:-:S04]  /*17e00*/  PRMT R25, R89, 0x7632, R25 ;  /* 0x0000763259197816 */ /* 0x000fc80000000019 */
[----:B------:R-:W0:Y:S01]  /*17e10*/  LDC R10, c[0x0][0x278] ;  /* 0x00009e00ff0a7b82 */ /* 0x000e220000000800 */
[-C--:B------:R-:W-:Y:S01]  /*17e20*/  IADD3 R4, P3, R5, R132.reuse, RZ ;  /* 0x0000008405047210 */ /* 0x080fe20007f7e0ff */
[----:B------:R-:W-:Y:S01]  /*17e30*/  IMAD R23, R20, 0x19c, RZ ;  /* 0x0000019c14177824 */ /* 0x000fe200078e02ff */
[----:B------:R-:W-:Y:S01]  /*17e40*/  IADD3 R6, P5, R15, R132, RZ ;  /* 0x000000840f067210 */ /* 0x000fe20007fbe0ff */
[----:B------:R-:W-:Y:S01]  /*17e50*/  STG.E.U16 desc[UR6][R8.64], R89 ;  /* 0x0000005908007986 */ /* 0x000fe2000c101506 */
[----:B------:R-:W-:-:S03]  /*17e60*/  LEA.HI.X.SX32 R5, R21, R133, 0x1, P3 ;  /* 0x0000008515057211 */ /* 0x000fc600018f0eff */
[----:B------:R-:W0:Y:S01]  /*17e70*/  LDC R20, c[0x0][0x278] ;  /* 0x00009e00ff147b82 */ /* 0x000e220000000800 */
[----:B------:R2:W-:Y:S01]  /*17e80*/  STG.E.U16 desc[UR6][R12.64], R25 ;  /* 0x000000190c007986 */ /* 0x0005e2000c101506 */
[----:B------:R-:W-:Y:S01]  /*17e90*/  LEA.HI.X.SX32 R7, R7, R133, 0x1, P5 ;  /* 0x0000008507077211 */ /* 0x000fe200028f0eff */
[----:B-----5:R-:W-:Y:S02]  /*17ea0*/  IMAD R17, R17, 0x1a0, RZ ;  /* 0x000001a011117824 */ /* 0x020fe400078e02ff */
[----:B------:R5:W-:Y:S03]  /*17eb0*/  STG.E.U16 desc[UR6][R4.64], R90 ;  /* 0x0000005a04007986 */ /* 0x000be6000c101506 */
[----:B------:R-:W0:Y:S01]  /*17ec0*/  LDC R15, c[0x0][0x278] ;  /* 0x00009e00ff0f7b82 */ /* 0x000e220000000800 */
[----:B--2---:R-:W-:Y:S01]  /*17ed0*/  PRMT R12, R90, 0x7632, R12 ;  /* 0x000076325a0c7816 */ /* 0x004fe2000000000c */
[----:B-1----:R-:W-:-:S06]  /*17ee0*/  IMAD R13, R16, 0x19e, RZ ;  /* 0x0000019e100d7824 */ /* 0x002fcc00078e02ff */
[----:B------:R-:W1:Y:S01]  /*17ef0*/  LDC R16, c[0x0][0x278] ;  /* 0x00009e00ff107b82 */ /* 0x000e620000000800 */
[----:B------:R-:W-:Y:S01]  /*17f00*/  IADD3 R8, P6, R23, R132, RZ ;  /* 0x0000008417087210 */ /* 0x000fe20007fde0ff */
[----:B------:R2:W-:Y:S01]  /*17f10*/  STG.E.U16 desc[UR6][R6.64], R12 ;  /* 0x0000000c06007986 */ /* 0x0005e2000c101506 */
[----:B-----5:R-:W-:Y:S02]  /*17f20*/  IMAD R5, R14, 0xcf, RZ ;  /* 0x000000cf0e057824 */ /* 0x020fe400078e02ff */
[----:B------:R-:W-:-:S03]  /*17f30*/  LEA.HI.X.SX32 R9, R189, R133, 0x1, P6 ;  /* 0x00000085bd097211 */ /* 0x000fc600030f0eff */
[----:B------:R-:W5:Y:S01]  /*17f40*/  LDC R21, c[0x0][0x278] ;  /* 0x00009e00ff157b82 */ /* 0x000f620000000800 */
[-C--:B------:R-:W-:Y:S02]  /*17f50*/  IADD3 R4, P5, R13, R132.reuse, RZ ;  /* 0x000000840d047210 */ /* 0x080fe40007fbe0ff */
[----:B--2---:R-:W-:-:S05]  /*17f60*/  IADD3 R6, P3, R17, R132, RZ ;  /* 0x0000008411067210 */ /* 0x004fca0007f7e0ff */
[----:B------:R-:W2:Y:S01]  /*17f70*/  LDC R17, c[0x0][0x278] ;  /* 0x00009e00ff117b82 */ /* 0x000ea20000000800 */
[----:B----4-:R-:W-:Y:S01]  /*17f80*/  IMAD R7, R18, 0x1a2, RZ ;  /* 0x000001a212077824 */ /* 0x010fe200078e02ff */
[----:B------:R0:W-:Y:S01]  /*17f90*/  STG.E.U16 desc[UR6][R8.64], R91 ;  /* 0x0000005b08007986 */ /* 0x0001e2000c101506 */
[----:B------:R-:W-:-:S05]  /*17fa0*/  PRMT R23, R91, 0x7632, R23 ;  /* 0x000076325b177816 */ /* 0x000fca0000000017 */
[----:B------:R-:W4:Y:S01]  /*17fb0*/  LDC R22, c[0x0][0x278] ;  /* 0x00009e00ff167b82 */ /* 0x000f220000000800 */
[-C--:B------:R-:W-:Y:S01]  /*17fc0*/  LEA.HI.X.SX32 R5, R5, R133.reuse, 0x1, P5 ;  /* 0x0000008505057211 */ /* 0x080fe200028f0eff */
[----:B---3--:R-:W-:Y:S02]  /*17fd0*/  IMAD R19, R19, 0x1a4, RZ ;  /* 0x000001a413137824 */ /* 0x008fe400078e02ff */
[----:B0-----:R-:W-:Y:S01]  /*17fe0*/  IMAD R9, R10, 0xd1, RZ ;  /* 0x000000d10a097824 */ /* 0x001fe200078e02ff */
[----:B------:R-:W-:Y:S01]  /*17ff0*/  IADD3 R8, P5, R7, R132, RZ ;  /* 0x0000008407087210 */ /* 0x000fe20007fbe0ff */
[----:B------:R0:W-:Y:S01]  /*18000*/  STG.E.U16 desc[UR6][R4.64], R23 ;  /* 0x0000001704007986 */ /* 0x0001e2000c101506 */
[-C--:B------:R-:W-:Y:S01]  /*18010*/  LEA.HI.X.SX32 R7, R141, R133.reuse, 0x1, P3 ;  /* 0x000000858d077211 */ /* 0x080fe200018f0eff */
[----:B------:R-:W3:Y:S01]  /*18020*/  LDC R10, c[0x0][0x278] ;  /* 0x00009e00ff0a7b82 */ /* 0x000ee20000000800 */
[----:B------:R-:W-:Y:S02]  /*18030*/  LEA.HI.X.SX32 R9, R9, R133, 0x1, P5 ;  /* 0x0000008509097211 */ /* 0x000fe400028f0eff */
[----:B------:R-:W-:-:S02]  /*18040*/  PRMT R14, R48, 0x7632, R14 ;  /* 0x00007632300e7816 */ /* 0x000fc4000000000e */
[----:B------:R-:W-:-:S03]  /*18050*/  IADD3 R12, P6, R19, R132, RZ ;  /* 0x00000084130c7210 */ /* 0x000fc60007fde0ff */
[----:B------:R-:W3:Y:S01]  /*18060*/  LDC R18, c[0x0][0x278] ;  /* 0x00009e00ff127b82 */ /* 0x000ee20000000800 */
[----:B0-----:R-:W-:Y:S01]  /*18070*/  IMAD R23, R20, 0x1a6, RZ ;  /* 0x000001a614177824 */ /* 0x001fe200078e02ff */
[----:B------:R-:W-:Y:S01]  /*18080*/  STG.E.U16 desc[UR6][R6.64], R48 ;  /* 0x0000003006007986 */ /* 0x000fe2000c101506 */
[----:B------:R-:W-:-:S05]  /*18090*/  IMAD R5, R15, 0xd3, RZ ;  /* 0x000000d30f057824 */ /* 0x000fca00078e02ff */
[----:B------:R-:W0:Y:S01]  /*180a0*/  LDC R19, c[0x0][0x278] ;  /* 0x00009e00ff137b82 */ /* 0x000e220000000800 */
[----:B------:R1:W-:Y:S07]  /*180b0*/  STG.E.U16 desc[UR6][R8.64], R14 ;  /* 0x0000000e08007986 */ /* 0x0003ee000c101506 */
[----:B------:R-:W0:Y:S01]  /*180c0*/  LDC R20, c[0x0][0x278] ;  /* 0x00009e00ff147b82 */ /* 0x000e220000000800 */
[----:B------:R-:W-:Y:S01]  /*180d0*/  LEA.HI.X.SX32 R13, R143, R133, 0x1, P6 ;  /* 0x000000858f0d7211 */ /* 0x000fe200030f0eff */
[----:B-1----:R-:W-:-:S06]  /*180e0*/  IMAD R9, R16, 0xd5, RZ ;  /* 0x000000d510097824 */ /* 0x002fcc00078e02ff */
[----:B------:R-:W1:Y:S01]  /*180f0*/  LDC R15, c[0x0][0x278] ;  /* 0x00009e00ff0f7b82 */ /* 0x000e620000000800 */
[----:B------:R-:W-:Y:S01]  /*18100*/  IADD3 R4, P3, R23, R132, RZ ;  /* 0x0000008417047210 */ /* 0x000fe20007f7e0ff */
[----:B-----5:R-:W-:Y:S02]  /*18110*/  IMAD R21, R21, 0x1a8, RZ ;  /* 0x000001a815157824 */ /* 0x020fe400078e02ff */
[----:B--2---:R-:W-:-:S04]  /*18120*/  IMAD R23, R17, 0x1ac, RZ ;  /* 0x000001ac11177824 */ /* 0x004fc800078e02ff */
[----:B------:R-:W2:Y:S01]  /*18130*/  LDC R16, c[0x0][0x278] ;  /* 0x00009e00ff107b82 */ /* 0x000ea20000000800 */
[----:B------:R5:W-:Y:S01]  /*18140*/  STG.E.U16 desc[UR6][R12.64], R49 ;  /* 0x000000310c007986 */ /* 0x000be2000c101506 */
[----:B----4-:R-:W-:Y:S01]  /*18150*/  IMAD R25, R22, 0x1aa, RZ ;  /* 0x000001aa16197824 */ /* 0x010fe200078e02ff */
[----:B------:R-:W-:-:S05]  /*18160*/  LEA.HI.X.SX32 R5, R5, R133, 0x1, P3 ;  /* 0x0000008505057211 */ /* 0x000fca00018f0eff */
[----:B------:R-:W4:Y:S01]  /*18170*/  LDC R17, c[0x0][0x278] ;  /* 0x00009e00ff117b82 */ /* 0x000f220000000800 */
[-C--:B------:R-:W-:Y:S02]  /*18180*/  IADD3 R6, P5, R21, R132.reuse, RZ ;  /* 0x0000008415067210 */ /* 0x080fe40007fbe0ff */
[----:B-----5:R-:W-:Y:S02]  /*18190*/  PRMT R49, R49, 0x7632, R49 ;  /* 0x0000763231317816 */ /* 0x020fe40000000031 */
[----:B------:R-:W-:-:S03]  /*181a0*/  IADD3 R8, P6, R25, R132, RZ ;  /* 0x0000008419087210 */ /* 0x000fc60007fde0ff */
[----:B------:R-:W5:Y:S01]  /*181b0*/  LDC R21, c[0x0][0x278] ;  /* 0x00009e00ff157b82 */ /* 0x000f620000000800 */
[-C--:B------:R-:W-:Y:S01]  /*181c0*/  LEA.HI.X.SX32 R7, R129, R133.reuse, 0x1, P5 ;  /* 0x0000008581077211 */ /* 0x080fe200028f0eff */
[----:B------:R0:W-:Y:S01]  /*181d0*/  STG.E.U16 desc[UR6][R4.64], R49 ;  /* 0x0000003104007986 */ /* 0x0001e2000c101506 */
[----:B------:R-:W-:Y:S01]  /*181e0*/  LEA.HI.X.SX32 R9, R9, R133, 0x1, P6 ;  /* 0x0000008509097211 */ /* 0x000fe200030f0eff */
[----:B---3--:R-:W-:Y:S01]  /*181f0*/  IMAD R25, R18, 0x1ae, RZ ;  /* 0x000001ae12197824 */ /* 0x008fe200078e02ff */
[----:B------:R-:W-:-:S03]  /*18200*/  PRMT R12, R50, 0x7632, R12 ;  /* 0x00007632320c7816 */ /* 0x000fc6000000000c */
[----:B------:R-:W3:Y:S01]  /*18210*/  LDC R22, c[0x0][0x278] ;  /* 0x00009e00ff167b82 */ /* 0x000ee20000000800 */
[----:B------:R1:W-:Y:S01]  /*18220*/  STG.E.U16 desc[UR6][R6.64], R50 ;  /* 0x0000003206007986 */ /* 0x0003e2000c101506 */
[----:B------:R-:W-:Y:S01]  /*18230*/  IMAD R13, R10, 0xd7, RZ ;  /* 0x000000d70a0d7824 */ /* 0x000fe200078e02ff */
[----:B0-----:R-:W-:-:S05]  /*18240*/  IADD3 R4, P5, R23, R132, RZ ;  /* 0x0000008417047210 */ /* 0x001fca0007fbe0ff */
[----:B------:R-:W0:Y:S01]  /*18250*/  LDC R14, c[0x0][0x278] ;  /* 0x00009e00ff0e7b82 */ /* 0x000e220000000800 */
[----:B------:R-:W-:Y:S01]  /*18260*/  IMAD R19, R19, 0x1b0, RZ ;  /* 0x000001b013137824 */ /* 0x000fe200078e02ff */
[----:B------:R-:W-:Y:S01]  /*18270*/  LEA.HI.X.SX32 R5, R151, R133, 0x1, P5 ;  /* 0x0000008597057211 */ /* 0x000fe200028f0eff */
[----:B-1----:R-:W-:-:S05]  /*18280*/  IMAD R7, R20, 0x1b2, RZ ;  /* 0x000001b214077824 */ /* 0x002fca00078e02ff */
[----:B------:R-:W1:Y:S01]  /*18290*/  LDC R10, c[0x0][0x278] ;  /* 0x00009e00ff0a7b82 */ /* 0x000e620000000800 */
[----:B------:R2:W-:Y:S01]  /*182a0*/  STG.E.U16 desc[UR6][R8.64], R12 ;  /* 0x0000000c08007986 */ /* 0x0005e2000c101506 */
[-C--:B------:R-:W-:Y:S01]  /*182b0*/  IADD3 R6, P3, R25, R132.reuse, RZ ;  /* 0x0000008419067210 */ /* 0x080fe20007f7e0ff */
[----:B------:R-:W-:Y:S02]  /*182c0*/  IMAD R15, R15, 0xd9, RZ ;  /* 0x000000d90f0f7824 */ /* 0x000fe400078e02ff */
[----:B------:R4:W-:Y:S03]  /*182d0*/  STG.E.U16 desc[UR6][R4.64], R51 ;  /* 0x0000003304007986 */ /* 0x0009e6000c101506 */
[----:B------:R-:W1:Y:S01]  /*182e0*/  LDC R18, c[0x0][0x278] ;  /* 0x00009e00ff127b82 */ /* 0x000e620000000800 */
[----:B------:R-:W-:Y:S02]  /*182f0*/  PRMT R25, R51, 0x7632, R25 ;  /* 0x0000763233197816 */ /* 0x000fe40000000019 */
[----:B--2---:R-:W-:-:S02]  /*18300*/  IADD3 R8, P5, R19, R132, RZ ;  /* 0x0000008413087210 */ /* 0x004fc40007fbe0ff */
[----:B------:R-:W-:-:S03]  /*18310*/  IADD3 R12, P6, R7, R132, RZ ;  /* 0x00000084070c7210 */ /* 0x000fc60007fde0ff */
[----:B------:R-:W2:Y:S01]  /*18320*/  LDC R19, c[0x0][0x278] ;  /* 0x00009e00ff137b82 */ /* 0x000ea20000000800 */
[----:B----4-:R-:W-:Y:S01]  /*18330*/  IMAD R5, R16, 0x1b4, RZ ;  /* 0x000001b410057824 */ /* 0x010fe200078e02ff */
[-C--:B------:R-:W-:Y:S01]  /*18340*/  LEA.HI.X.SX32 R7, R13, R133.reuse, 0x1, P3 ;  /* 0x000000850d077211 */ /* 0x080fe200018f0eff */
[----:B------:R-:W-:Y:S01]  /*18350*/  IMAD R17, R17, 0x1b8, RZ ;  /* 0x000001b811117824 */ /* 0x000fe200078e02ff */
[-C--:B------:R-:W-:Y:S02]  /*18360*/  LEA.HI.X.SX32 R9, R101, R133.reuse, 0x1, P5 ;  /* 0x0000008565097211 */ /* 0x080fe400028f0eff */
[-C--:B------:R-:W-:Y:S02]  /*18370*/  LEA.HI.X.SX32 R13, R15, R133.reuse, 0x1, P6 ;  /* 0x000000850f0d7211 */ /* 0x080fe400030f0eff */
[----:B------:R-:W4:Y:S01]  /*18380*/  LDC R20, c[0x0][0x278] ;  /* 0x00009e00ff147b82 */ /* 0x000f220000000800 */
[----:B------:R-:W-:Y:S01]  /*18390*/  IADD3 R4, P5, R5, R132, RZ ;  /* 0x0000008405047210 */ /* 0x000fe20007fbe0ff */
[----:B------:R-:W-:Y:S06]  /*183a0*/  STG.E.U16 desc[UR6][R6.64], R25 ;  /* 0x0000001906007986 */ /* 0x000fec000c101506 */
[----:B------:R-:W4:Y:S01]  /*183b0*/  LDC R15, c[0x0][0x278] ;  /* 0x00009e00ff0f7b82 */ /* 0x000f220000000800 */
[----:B------:R3:W-:Y:S01]  /*183c0*/  STG.E.U16 desc[UR6][R8.64], R44 ;  /* 0x0000002c08007986 */ /* 0x0007e2000c101506 */
[----:B------:R-:W-:-:S06]  /*183d0*/  LEA.HI.X.SX32 R5, R131, R133, 0x1, P5 ;  /* 0x0000008583057211 */ /* 0x000fcc00028f0eff */
[----:B------:R-:W4:Y:S01]  /*183e0*/  LDC R16, c[0x0][0x278] ;  /* 0x00009e00ff107b82 */ /* 0x000f220000000800 */
[----:B------:R-:W-:Y:S01]  /*183f0*/  PRMT R26, R44, 0x7632, R26 ;  /* 0x000076322c1a7816 */ /* 0x000fe2000000001a */
[----:B-----5:R-:W-:Y:S01]  /*18400*/  IMAD R21, R21, 0x1b6, RZ ;  /* 0x000001b615157824 */ /* 0x020fe200078e02ff */
[----:B---3--:R-:W-:-:S05]  /*18410*/  IADD3 R8, P5, R17, R132, RZ ;  /* 0x0000008411087210 */ /* 0x008fca0007fbe0ff */
[----:B------:R-:W3:Y:S01]  /*18420*/  LDC R17, c[0x0][0x278] ;  /* 0x00009e00ff117b82 */ /* 0x000ee20000000800 */
[----:B------:R-:W-:Y:S01]  /*18430*/  IMAD R9, R22, 0x1ba, RZ ;  /* 0x000001ba16097824 */ /* 0x000fe200078e02ff */
[----:B------:R5:W-:Y:S01]  /*18440*/  STG.E.U16 desc[UR6][R12.64], R26 ;  /* 0x0000001a0c007986 */ /* 0x000be2000c101506 */
[----:B0-----:R-:W-:Y:S01]  /*18450*/  IMAD R7, R14, 0xdb, RZ ;  /* 0x000000db0e077824 */ /* 0x001fe200078e02ff */
[----:B------:R-:W-:-:S04]  /*18460*/  IADD3 R6, P3, R21, R132, RZ ;  /* 0x0000008415067210 */ /* 0x000fc80007f7e0ff */
[----:B------:R-:W0:Y:S01]  /*18470*/  LDC R23, c[0x0][0x278] ;  /* 0x00009e00ff177b82 */ /* 0x000e220000000800 */
[----:B------:R2:W-:Y:S01]  /*18480*/  STG.E.U16 desc[UR6][R4.64], R45 ;  /* 0x0000002d04007986 */ /* 0x0005e2000c101506 */
[-C--:B------:R-:W-:Y:S01]  /*18490*/  LEA.HI.X.SX32 R7, R7, R133.reuse, 0x1, P3 ;  /* 0x0000008507077211 */ /* 0x080fe200018f0eff */
[----:B-1----:R-:W-:Y:S02]  /*184a0*/  IMAD R25, R18, 0x1bc, RZ ;  /* 0x000001bc12197824 */ /* 0x002fe400078e02ff */
[----:B-----5:R-:W-:Y:S01]  /*184b0*/  IMAD R13, R10, 0xdd, RZ ;  /* 0x000000dd0a0d7824 */ /* 0x020fe200078e02ff */
[----:B------:R-:W-:Y:S02]  /*184c0*/  IADD3 R12, P6, R9, R132, RZ ;  /* 0x00000084090c7210 */ /* 0x000fe40007fde0ff */
[----:B------:R-:W1:Y:S01]  /*184d0*/  LDC R18, c[0x0][0x278] ;  /* 0x00009e00ff127b82 */ /* 0x000e620000000800 */
[-C--:B------:R-:W-:Y:S01]  /*184e0*/  LEA.HI.X.SX32 R9, R137, R133.reuse, 0x1, P5 ;  /* 0x0000008589097211 */ /* 0x080fe200028f0eff */
[----:B--2---:R-:W-:Y:S01]  /*184f0*/  IMAD R19, R19, 0x1be, RZ ;  /* 0x000001be13137824 */ /* 0x004fe200078e02ff */
[----:B------:R-:W-:-:S02]  /*18500*/  LEA.HI.X.SX32 R13, R13, R133, 0x1, P6 ;  /* 0x000000850d0d7211 */ /* 0x000fc400030f0eff */
[----:B------:R-:W-:Y:S02]  /*18510*/  PRMT R5, R45, 0x7632, R5 ;  /* 0x000076322d057816 */ /* 0x000fe40000000005 */
[----:B------:R-:W-:Y:S01]  /*18520*/  PRMT R14, R46, 0x7632, R14 ;  /* 0x000076322e0e7816 */ /* 0x000fe2000000000e */
[----:B------:R-:W2:Y:S01]  /*18530*/  LDC R21, c[0x0][0x278] ;  /* 0x00009e00ff157b82 */ /* 0x000ea20000000800 */
[----:B------:R-:W-:Y:S01]  /*18540*/  IADD3 R4, P5, R25, R132, RZ ;  /* 0x0000008419047210 */ /* 0x000fe20007fbe0ff */
[----:B------:R5:W-:Y:S01]  /*18550*/  STG.E.U16 desc[UR6][R6.64], R5 ;  /* 0x0000000506007986 */ /* 0x000be2000c101506 */
[----:B----4-:R-:W-:-:S03]  /*18560*/  IMAD R15, R15, 0xdf, RZ ;  /* 0x000000df0f0f7824 */ /* 0x010fc600078e02ff */
[----:B------:R4:W-:Y:S02]  /*18570*/  STG.E.U16 desc[UR6][R8.64], R46 ;  /* 0x0000002e08007986 */ /* 0x0009e4000c101506 */
[----:B------:R-:W1:Y:S02]  /*18580*/  LDC R10, c[0x0][0x278] ;  /* 0x00009e00ff0a7b82 */ /* 0x000e640000000800 */
[----:B------:R3:W-:Y:S01]  /*18590*/  STG.E.U16 desc[UR6][R12.64], R14 ;  /* 0x0000000e0c007986 */ /* 0x0007e2000c101506 */
[----:B-----5:R-:W-:Y:S01]  /*185a0*/  IMAD R7, R20, 0x1c0, RZ ;  /* 0x000001c014077824 */ /* 0x020fe200078e02ff */
[-C--:B------:R-:W-:Y:S02]  /*185b0*/  IADD3 R6, P3, R19, R132.reuse, RZ ;  /* 0x0000008413067210 */ /* 0x080fe40007f7e0ff */
[-C--:B------:R-:W-:Y:S01]  /*185c0*/  LEA.HI.X.SX32 R5, R193, R133.reuse, 0x1, P5 ;  /* 0x00000085c1057211 */ /* 0x080fe200028f0eff */
[----:B0-----:R-:W-:Y:S01]  /*185d0*/  IMAD R23, R23, 0x1c2, RZ ;  /* 0x000001c217177824 */ /* 0x001fe200078e02ff */
[----:B----4-:R-:W-:Y:S01]  /*185e0*/  IADD3 R8, P5, R7, R132, RZ ;  /* 0x0000008407087210 */ /* 0x010fe20007fbe0ff */
[----:B------:R-:W0:Y:S01]  /*185f0*/  LDC R19, c[0x0][0x278] ;  /* 0x00009e00ff137b82 */ /* 0x000e220000000800 */
[----:B---3--:R-:W-:Y:S01]  /*18600*/  IMAD R13, R16, 0xe1, RZ ;  /* 0x000000e1100d7824 */ /* 0x008fe200078e02ff */
[----:B------:R-:W-:Y:S01]  /*18610*/  LEA.HI.X.SX32 R7, R15, R133, 0x1, P3 ;  /* 0x000000850f077211 */ /* 0x000fe200018f0eff */
[----:B------:R-:W-:-:S05]  /*18620*/  IMAD R15, R17, 0x1c4, RZ ;  /* 0x000001c4110f7824 */ /* 0x000fca00078e02ff */
[----:B------:R-:W3:Y:S08]  /*18630*/  LDC R16, c[0x0][0x278] ;  /* 0x00009e00ff107b82 */ /* 0x000ef00000000800 */
[----:B------:R-:W4:Y:S08]  /*18640*/  LDC R14, c[0x0][0x278] ;  /* 0x00009e00ff0e7b82 */ /* 0x000f300000000800 */
[----:B------:R-:W5:Y:S01]  /*18650*/  LDC R17, c[0x0][0x278] ;  /* 0x00009e00ff117b82 */ /* 0x000f620000000800 */
[----:B------:R-:W-:Y:S01]  /*18660*/  IADD3 R12, P6, R23, R132, RZ ;  /* 0x00000084170c7210 */ /* 0x000fe20007fde0ff */
[----:B------:R1:W-:Y:S01]  /*18670*/  STG.E.U16 desc[UR6][R4.64], R47 ;  /* 0x0000002f04007986 */ /* 0x0003e2000c101506 */
[----:B------:R-:W-:-:S02]  /*18680*/  PRMT R20, R47, 0x7632, R20 ;  /* 0x000076322f147816 */ /* 0x000fc40000000014 */
[-C--:B------:R-:W-:Y:S01]  /*18690*/  LEA.HI.X.SX32 R9, R145, R133.reuse, 0x1, P5 ;  /* 0x0000008591097211 */ /* 0x080fe200028f0eff */
[----:B--2---:R-:W-:Y:S01]  /*186a0*/  IMAD R21, R21, 0x1c8, RZ ;  /* 0x000001c815157824 */ /* 0x004fe200078e02ff */
[-C--:B------:R-:W-:Y:S02]  /*186b0*/  LEA.HI.X.SX32 R13, R13, R133.reuse, 0x1, P6 ;  /* 0x000000850d0d7211 */ /* 0x080fe400030f0eff */
[----:B------:R-:W-:Y:S01]  /*186c0*/  PRMT R22, R40, 0x7632, R22 ;  /* 0x0000763228167816 */ /* 0x000fe20000000016 */
[----:B------:R2:W-:Y:S01]  /*186d0*/  STG.E.U16 desc[UR6][R6.64], R20 ;  /* 0x0000001406007986 */ /* 0x0005e2000c101506 */
[----:B-1----:R-:W-:Y:S01]  /*186e0*/  IMAD R5, R18, 0x1c6, RZ ;  /* 0x000001c612057824 */ /* 0x002fe200078e02ff */
[-C--:B------:R-:W-:Y:S02]  /*186f0*/  IADD3 R4, P3, R15, R132.reuse, RZ ;  /* 0x000000840f047210 */ /* 0x080fe40007f7e0ff */
[----:B------:R1:W-:Y:S01]  /*18700*/  STG.E.U16 desc[UR6][R8.64], R40 ;  /* 0x0000002808007986 */ /* 0x0003e2000c101506 */
[----:B------:R-:W0:Y:S03]  /*18710*/  LDC R18, c[0x0][0x278] ;  /* 0x00009e00ff127b82 */ /* 0x000e260000000800 */
[----:B------:R3:W-:Y:S01]  /*18720*/  STG.E.U16 desc[UR6][R12.64], R22 ;  /* 0x000000160c007986 */ /* 0x0007e2000c101506 */
[----:B--2---:R-:W-:Y:S01]  /*18730*/  IADD3 R6, P5, R5, R132, RZ ;  /* 0x0000008405067210 */ /* 0x004fe20007fbe0ff */
[----:B------:R-:W-:Y:S01]  /*18740*/  IMAD R7, R10, 0xe3, RZ ;  /* 0x000000e30a077824 */ /* 0x000fe200078e02ff */
[----:B------:R-:W-:-:S02]  /*18750*/  LEA.HI.X.SX32 R5, R191, R133, 0x1, P3 ;  /* 0x00000085bf057211 */ /* 0x000fc400018f0eff */
[----:B------:R-:W2:Y:S01]  /*18760*/  LDC R10, c[0x0][0x278] ;  /* 0x00009e00ff0a7b82 */ /* 0x000ea20000000800 */
[----:B-1----:R-:W-:Y:S02]  /*18770*/  IADD3 R8, P6, R21, R132, RZ ;  /* 0x0000008415087210 */ /* 0x002fe40007fde0ff */
[----:B------:R4:W-:Y:S01]  /*18780*/  STG.E.U16 desc[UR6][R4.64], R41 ;  /* 0x0000002904007986 */ /* 0x0009e2000c101506 */
[----:B---3--:R-:W-:-:S04]  /*18790*/  IMAD R13, R16, 0x1ca, RZ ;  /* 0x000001ca100d7824 */ /* 0x008fc800078e02ff */
[----:B------:R-:W1:Y:S01]  /*187a0*/  LDC R20, c[0x0][0x278] ;  /* 0x00009e00ff147b82 */ /* 0x000e620000000800 */
[-C--:B------:R-:W-:Y:S02]  /*187b0*/  LEA.HI.X.SX32 R7, R7, R133.reuse, 0x1, P5 ;  /* 0x0000008507077211 */ /* 0x080fe400028f0eff */
[----:B------:R-:W-:Y:S01]  /*187c0*/  PRMT R12, R41, 0x7632, R12 ;  /* 0x00007632290c7816 */ /* 0x000fe2000000000c */
[----:B-----5:R-:W-:Y:S01]  /*187d0*/  IMAD R17, R17, 0x1ce, RZ ;  /* 0x000001ce11117824 */ /* 0x020fe200078e02ff */
[-C--:B------:R-:W-:Y:S01]  /*187e0*/  LEA.HI.X.SX32 R9, R195, R133.reuse, 0x1, P6 ;  /* 0x00000085c3097211 */ /* 0x080fe200030f0eff */
[----:B----4-:R-:W-:Y:S02]  /*187f0*/  IMAD R5, R14, 0xe5, RZ ;  /* 0x000000e50e057824 */ /* 0x010fe400078e02ff */
[----:B------:R-:W3:Y:S01]  /*18800*/  LDC R15, c[0x0][0x278] ;  /* 0x00009e00ff0f7b82 */ /* 0x000ee20000000800 */
[----:B------:R-:W-:Y:S01]  /*18810*/  IADD3 R4, P5, R13, R132, RZ ;  /* 0x000000840d047210 */ /* 0x000fe20007fbe0ff */
[----:B------:R-:W-:Y:S06]  /*18820*/  STG.E.U16 desc[UR6][R6.64], R12 ;  /* 0x0000000c06007986 */ /* 0x000fec000c101506 */
[----:B------:R-:W4:Y:S01]  /*18830*/  LDC R22, c[0x0][0x278] ;  /* 0x00009e00ff167b82 */ /* 0x000f220000000800 */
[----:B------:R5:W-:Y:S01]  /*18840*/  STG.E.U16 desc[UR6][R8.64], R42 ;  /* 0x0000002a08007986 */ /* 0x000be2000c101506 */
[----:B------:R-:W-:-:S06]  /*18850*/  LEA.HI.X.SX32 R5, R5, R133, 0x1, P5 ;  /* 0x0000008505057211 */ /* 0x000fcc00028f0eff */
[----:B------:R-:W3:Y:S01]  /*18860*/  LDC R21, c[0x0][0x278] ;  /* 0x00009e00ff157b82 */ /* 0x000ee20000000800 */
[----:B-----5:R-:W-:-:S07]  /*18870*/  IADD3 R8, P5, R17, R132, RZ ;  /* 0x0000008411087210 */ /* 0x020fce0007fbe0ff */
[----:B------:R-:W5:Y:S01]  /*18880*/  LDC R17, c[0x0][0x278] ;  /* 0x00009e00ff117b82 */ /* 0x000f620000000800 */
[----:B0-----:R-:W-:Y:S01]  /*18890*/  IMAD R19, R19, 0x1cc, RZ ;  /* 0x000001cc13137824 */ /* 0x001fe200078e02ff */
[----:B------:R-:W-:Y:S01]  /*188a0*/  PRMT R23, R42, 0x7632, R23 ;  /* 0x000076322a177816 */ /* 0x000fe20000000017 */
[----:B------:R-:W-:-:S05]  /*188b0*/  IMAD R13, R18, 0x1d0, RZ ;  /* 0x000001d0120d7824 */ /* 0x000fca00078e02ff */
[----:B------:R-:W0:Y:S01]  /*188c0*/  LDC R16, c[0x0][0x278] ;  /* 0x00009e00ff107b82 */ /* 0x000e220000000800 */
[----:B------:R-:W-:Y:S01]  /*188d0*/  IADD3 R6, P3, R19, R132, RZ ;  /* 0x0000008413067210 */ /* 0x000fe20007f7e0ff */
[----:B--2---:R-:W-:Y:S01]  /*188e0*/  IMAD R9, R10, 0xe7, RZ ;  /* 0x000000e70a097824 */ /* 0x004fe200078e02ff */
[----:B------:R1:W-:Y:S01]  /*188f0*/  STG.E.U16 desc[UR6][R4.64], R23 ;  /* 0x0000001704007986 */ /* 0x0003e2000c101506 */
[----:B------:R-:W-:-:S04]  /*18900*/  PRMT R14, R43, 0x7632, R14 ;  /* 0x000076322b0e7816 */ /* 0x000fc8000000000e */
[----:B------:R-:W2:Y:S01]  /*18910*/  LDC R18, c[0x0][0x278] ;  /* 0x00009e00ff127b82 */ /* 0x000ea20000000800 */
[-C--:B------:R-:W-:Y:S01]  /*18920*/  LEA.HI.X.SX32 R7, R105, R133.reuse, 0x1, P3 ;  /* 0x0000008569077211 */ /* 0x080fe200018f0eff */
[----:B----4-:R-:W-:Y:S01]  /*18930*/  IMAD R25, R22, 0x1d6, RZ ;  /* 0x000001d616197824 */ /* 0x010fe200078e02ff */
[----:B------:R-:W-:Y:S01]  /*18940*/  LEA.HI.X.SX32 R9, R9, R133, 0x1, P5 ;  /* 0x0000008509097211 */ /* 0x000fe200028f0eff */
[----:B-1----:R-:W-:-:S04]  /*18950*/  IMAD R23, R20, 0x1d2, RZ ;  /* 0x000001d214177824 */ /* 0x002fc800078e02ff */
[----:B------:R-:W1:Y:S01]  /*18960*/  LDC R19, c[0x0][0x278] ;  /* 0x00009e00ff137b82 */ /* 0x000e620000000800 */
[----:B------:R-:W-:Y:S01]  /*18970*/  IADD3 R12, P6, R13, R132, RZ ;  /* 0x000000840d0c7210 */ /* 0x000fe20007fde0ff */
[----:B---3--:R-:W-:-:S06]  /*18980*/  IMAD R5, R15, 0xe9, RZ ;  /* 0x000000e90f057824 */ /* 0x008fcc00078e02ff */
[----:B------:R-:W3:Y:S01]  /*18990*/  LDC R20, c[0x0][0x278] ;  /* 0x00009e00ff147b82 */ /* 0x000ee20000000800 */
[----:B------:R-:W-:Y:S01]  /*189a0*/  STG.E.U16 desc[UR6][R6.64], R43 ;  /* 0x0000002b06007986 */ /* 0x000fe2000c101506 */
[----:B------:R-:W-:-:S06]  /*189b0*/  LEA.HI.X.SX32 R13, R139, R133, 0x1, P6 ;  /* 0x000000858b0d7211 */ /* 0x000fcc00030f0eff */
[----:B------:R-:W4:Y:S01]  /*189c0*/  LDC R10, c[0x0][0x278] ;  /* 0x00009e00ff0a7b82 */ /* 0x000f220000000800 */
[----:B------:R5:W-:Y:S01]  /*189d0*/  STG.E.U16 desc[UR6][R8.64], R14 ;  /* 0x0000000e08007986 */ /* 0x000be2000c101506 */
[----:B------:R-:W-:-:S06]  /*189e0*/  IMAD R21, R21, 0x1d4, RZ ;  /* 0x000001d415157824 */ /* 0x000fcc00078e02ff */
[----:B------:R-:W3:Y:S01]  /*189f0*/  LDC R15, c[0x0][0x278] ;  /* 0x00009e00ff0f7b82 */ /* 0x000ee20000000800 */
[----:B-----5:R-:W-:Y:S01]  /*18a00*/  IADD3 R8, P6, R25, R132, RZ ;  /* 0x0000008419087210 */ /* 0x020fe20007fde0ff */
[----:B------:R-:W-:-:S06]  /*18a10*/  IMAD R25, R17, 0x1d8, RZ ;  /* 0x000001d811197824 */ /* 0x000fcc00078e02ff */
[----:B------:R-:W5:Y:S01]  /*18a20*/  LDC R17, c[0x0][0x278] ;  /* 0x00009e00ff117b82 */ /* 0x000f620000000800 */
[-C--:B------:R-:W-:Y:S02]  /*18a30*/  IADD3 R4, P3, R23, R132.reuse, RZ ;  /* 0x0000008417047210 */ /* 0x080fe40007f7e0ff */
[----:B------:R-:W-:Y:S01]  /*18a40*/  IADD3 R6, P5, R21, R132, RZ ;  /* 0x0000008415067210 */ /* 0x000fe20007fbe0ff */
[----:B------:R2:W-:Y:S01]  /*18a50*/  STG.E.U16 desc[UR6][R12.64], R28 ;  /* 0x0000001c0c007986 */ /* 0x0005e2000c101506 */
[----:B0-----:R-:W-:-:S03]  /*18a60*/  IMAD R9, R16, 0xeb, RZ ;  /* 0x000000eb10097824 */ /* 0x001fc600078e02ff */
[----:B------:R-:W0:Y:S01]  /*18a70*/  LDC R21, c[0x0][0x278] ;  /* 0x00009e00ff157b82 */ /* 0x000e220000000800 */
[-C--:B------:R-:W-:Y:S02]  /*18a80*/  LEA.HI.X.SX32 R5, R5, R133.reuse, 0x1, P3 ;  /* 0x0000008505057211 */ /* 0x080fe400018f0eff */
[----:B------:R-:W-:-:S05]  /*18a90*/  LEA.HI.X.SX32 R7, R103, R133, 0x1, P5 ;  /* 0x0000008567077211 */ /* 0x000fca00028f0eff */
[----:B------:R-:W0:Y:S01]  /*18aa0*/  LDC R22, c[0x0][0x278] ;  /* 0x00009e00ff167b82 */ /* 0x000e220000000800 */
[----:B--2---:R-:W-:Y:S01]  /*18ab0*/  PRMT R28, R28, 0x7632, R28 ;  /* 0x000076321c1c7816 */ /* 0x004fe2000000001c */
[----:B------:R-:W-:Y:S01]  /*18ac0*/  IMAD R27, R18, 0x1da, RZ ;  /* 0x000001da121b7824 */ /* 0x000fe200078e02ff */
[----:B------:R-:W-:Y:S01]  /*18ad0*/  LEA.HI.X.SX32 R9, R9, R133, 0x1, P6 ;  /* 0x0000008509097211 */ /* 0x000fe200030f0eff */
[----:B-1----:R-:W-:Y:S01]  /*18ae0*/  IMAD R19, R19, 0x1dc, RZ ;  /* 0x000001dc13137824 */ /* 0x002fe200078e02ff */
[----:B------:R-:W-:-:S03]  /*18af0*/  PRMT R12, R29, 0x7632, R12 ;  /* 0x000076321d0c7816 */ /* 0x000fc6000000000c */
[----:B------:R-:W1:Y:S01]  /*18b00*/  LDC R14, c[0x0][0x278] ;  /* 0x00009e00ff0e7b82 */ /* 0x000e620000000800 */
[----:B------:R2:W-:Y:S07]  /*18b10*/  STG.E.U16 desc[UR6][R4.64], R28 ;  /* 0x0000001c04007986 */ /* 0x0005ee000c101506 */
[----:B------:R-:W1:Y:S01]  /*18b20*/  LDC R23, c[0x0][0x278] ;  /* 0x00009e00ff177b82 */ /* 0x000e620000000800 */
[----:B------:R3:W-:Y:S07]  /*18b30*/  STG.E.U16 desc[UR6][R6.64], R29 ;  /* 0x0000001d06007986 */ /* 0x0007ee000c101506 */
[----:B------:R-:W1:Y:S01]  /*18b40*/  LDC R16, c[0x0][0x278] ;  /* 0x00009e00ff107b82 */ /* 0x000e620000000800 */
[----:B--2---:R-:W-:Y:S01]  /*18b50*/  IADD3 R4, P5, R25, R132, RZ ;  /* 0x0000008419047210 */ /* 0x004fe20007fbe0ff */
[----:B----4-:R-:W-:-:S02]  /*18b60*/  IMAD R13, R10, 0xed, RZ ;  /* 0x000000ed0a0d7824 */ /* 0x010fc400078e02ff */
[----:B---3--:R-:W-:Y:S01]  /*18b70*/  IMAD R7, R20, 0x1de, RZ ;  /* 0x000001de14077824 */ /* 0x008fe200078e02ff */
[----:B------:R2:W-:Y:S01]  /*18b80*/  STG.E.U16 desc[UR6][R8.64], R12 ;  /* 0x0000000c08007986 */ /* 0x0005e2000c101506 */
[-C--:B------:R-:W-:Y:S01]  /*18b90*/  IADD3 R6, P3, R27, R132.reuse, RZ ;  /* 0x000000841b067210 */ /* 0x080fe20007f7e0ff */
[----:B------:R-:W-:Y:S01]  /*18ba0*/  IMAD R15, R15, 0xef, RZ ;  /* 0x000000ef0f0f7824 */ /* 0x000fe200078e02ff */
[----:B------:R-:W-:Y:S01]  /*18bb0*/  LEA.HI.X.SX32 R5, R197, R133, 0x1, P5 ;  /* 0x00000085c5057211 */ /* 0x000fe200028f0eff */
[----:B------:R-:W3:Y:S01]  /*18bc0*/  LDC R18, c[0x0][0x278] ;  /* 0x00009e00ff127b82 */ /* 0x000ee20000000800 */
[----:B------:R-:W-:Y:S01]  /*18bd0*/  PRMT R25, R30, 0x7632, R25 ;  /* 0x000076321e197816 */ /* 0x000fe20000000019 */
[----:B-----5:R-:W-:Y:S01]  /*18be0*/  IMAD R17, R17, 0x1e6, RZ ;  /* 0x000001e611117824 */ /* 0x020fe200078e02ff */
[----:B------:R-:W-:Y:S02]  /*18bf0*/  PRMT R26, R31, 0x7632, R26 ;  /* 0x000076321f1a7816 */ /* 0x000fe4000000001a */
[----:B--2---:R-:W-:-:S03]  /*18c00*/  IADD3 R8, P5, R19, R132, RZ ;  /* 0x0000008413087210 */ /* 0x004fc60007fbe0ff */
[----:B------:R-:W2:Y:S01]  /*18c10*/  LDC R10, c[0x0][0x278] ;  /* 0x00009e00ff0a7b82 */ /* 0x000ea20000000800 */
[----:B------:R-:W-:Y:S02]  /*18c20*/  IADD3 R12, P6, R7, R132, RZ ;  /* 0x00000084070c7210 */ /* 0x000fe40007fde0ff */
[-C--:B------:R-:W-:Y:S02]  /*18c30*/  LEA.HI.X.SX32 R7, R13, R133.reuse, 0x1, P3 ;  /* 0x000000850d077211 */ /* 0x080fe400018f0eff */
[----:B------:R-:W-:-:S03]  /*18c40*/  LEA.HI.X.SX32 R9, R85, R133, 0x1, P5 ;  /* 0x0000008555097211 */ /* 0x000fc600028f0eff */
[----:B------:R-:W4:Y:S01]  /*18c50*/  LDC R19, c[0x0][0x278] ;  /* 0x00009e00ff137b82 */ /* 0x000f220000000800 */
[----:B------:R-:W-:Y:S01]  /*18c60*/  LEA.HI.X.SX32 R13, R15, R133, 0x1, P6 ;  /* 0x000000850f0d7211 */ /* 0x000fe200030f0eff */
[----:B------:R5:W-:Y:S01]  /*18c70*/  STG.E.U16 desc[UR6][R4.64], R30 ;  /* 0x0000001e04007986 */ /* 0x000be2000c101506 */
[----:B0-----:R-:W-:-:S03]  /*18c80*/  IMAD R21, R21, 0x1e0, RZ ;  /* 0x000001e015157824 */ /* 0x001fc600078e02ff */
[----:B------:R0:W-:Y:S02]  /*18c90*/  STG.E.U16 desc[UR6][R6.64], R25 ;  /* 0x0000001906007986 */ /* 0x0001e4000c101506 */
[----:B------:R-:W2:Y:S02]  /*18ca0*/  LDC R20, c[0x0][0x278] ;  /* 0x00009e00ff147b82 */ /* 0x000ea40000000800 */
[----:B------:R-:W-:Y:S04]  /*18cb0*/  STG.E.U16 desc[UR6][R8.64], R31 ;  /* 0x0000001f08007986 */ /* 0x000fe8000c101506 */
[----:B------:R3:W-:Y:S01]  /*18cc0*/  STG.E.U16 desc[UR6][R12.64], R26 ;  /* 0x0000001a0c007986 */ /* 0x0007e2000c101506 */
[----:B-----5:R-:W-:Y:S01]  /*18cd0*/  IMAD R5, R22, 0x1e2, RZ ;  /* 0x000001e216057824 */ /* 0x020fe200078e02ff */
[-C--:B------:R-:W-:Y:S01]  /*18ce0*/  IADD3 R4, P5, R21, R132.reuse, RZ ;  /* 0x0000008415047210 */ /* 0x080fe20007fbe0ff */
[----:B-1----:R-:W-:Y:S01]  /*18cf0*/  IMAD R15, R14, 0xf1, RZ ;  /* 0x000000f10e0f7824 */ /* 0x002fe200078e02ff */
[----:B------:R-:W1:Y:S01]  /*18d00*/  LDS.128 R24, [R24] ;  /* 0x0000000018187984 */ /* 0x000e620000000c00 */
[----:B------:R-:W-:Y:S01]  /*18d10*/  IMAD R23, R23, 0x1e4, RZ ;  /* 0x000001e417177824 */ /* 0x000fe200078e02ff */
[-C--:B0-----:R-:W-:Y:S01]  /*18d20*/  IADD3 R6, P3, R5, R132.reuse, RZ ;  /* 0x0000008405067210 */ /* 0x081fe20007f7e0ff */
[----:B------:R-:W0:Y:S01]  /*18d30*/  LDC R14, c[0x0][0x278] ;  /* 0x00009e00ff0e7b82 */ /* 0x000e220000000800 */
[----:B---3--:R-:W-:-:S07]  /*18d40*/  IADD3 R12, P6, R17, R132, RZ ;  /* 0x00000084110c7210 */ /* 0x008fce0007fde0ff */
[----:B------:R-:W3:Y:S01]  /*18d50*/  LDC R17, c[0x0][0x278] ;  /* 0x00009e00ff117b82 */ /* 0x000ee20000000800 */
[----:B------:R-:W-:Y:S01]  /*18d60*/  IMAD R13, R16, 0xf3, RZ ;  /* 0x000000f3100d7824 */ /* 0x000fe200078e02ff */
[----:B------:R-:W-:Y:S02]  /*18d70*/  LEA.HI.X.SX32 R5, R149, R133, 0x1, P5 ;  /* 0x0000008595057211 */ /* 0x000fe400028f0eff */
[----:B------:R-:W-:-:S04]  /*18d80*/  IADD3 R8, P5, R23, R132, RZ ;  /* 0x0000008417087210 */ /* 0x000fc80007fbe0ff */
[----:B------:R-:W5:Y:S01]  /*18d90*/  LDC R16, c[0x0][0x278] ;  /* 0x00009e00ff107b82 */ /* 0x000f620000000800 */
[-C--:B------:R-:W-:Y:S01]  /*18da0*/  LEA.HI.X.SX32 R7, R15, R133.reuse, 0x1, P3 ;  /* 0x000000850f077211 */ /* 0x080fe200018f0eff */
[----:B------:R2:W-:Y:S01]  /*18db0*/  STG.E.U16 desc[UR6][R4.64], R36 ;  /* 0x0000002404007986 */ /* 0x0005e2000c101506 */
[----:B------:R-:W-:Y:S02]  /*18dc0*/  PRMT R22, R36, 0x7632, R22 ;  /* 0x0000763224167816 */ /* 0x000fe40000000016 */
[----:B------:R-:W-:-:S03]  /*18dd0*/  LEA.HI.X.SX32 R9, R153, R133, 0x1, P5 ;  /* 0x0000008599097211 */ /* 0x000fc600028f0eff */
[----:B------:R-:W1:Y:S01]  /*18de0*/  LDC R15, c[0x0][0x278] ;  /* 0x00009e00ff0f7b82 */ /* 0x000e620000000800 */
[----:B------:R-:W-:Y:S01]  /*18df0*/  LEA.HI.X.SX32 R13, R13, R133, 0x1, P6 ;  /* 0x000000850d0d7211 */ /* 0x000fe200030f0eff */
[----:B----4-:R-:W-:Y:S01]  /*18e00*/  IMAD R19, R19, 0x1ea, RZ ;  /* 0x000001ea13137824 */ /* 0x010fe200078e02ff */
[----:B------:R-:W-:Y:S01]  /*18e10*/  PRMT R23, R37, 0x7632, R23 ;  /* 0x0000763225177816 */ /* 0x000fe20000000017 */
[----:B--2---:R-:W-:-:S04]  /*18e20*/  IMAD R5, R18, 0x1e8, RZ ;  /* 0x000001e812057824 */ /* 0x004fc800078e02ff */
[----:B------:R-:W2:Y:S01]  /*18e30*/  LDC R18, c[0x0][0x278] ;  /* 0x00009e00ff127b82 */ /* 0x000ea20000000800 */
[----:B------:R4:W-:Y:S01]  /*18e40*/  STG.E.U16 desc[UR6][R6.64], R22 ;  /* 0x0000001606007986 */ /* 0x0009e2000c101506 */
[----:B------:R-:W-:Y:S01]  /*18e50*/  IMAD R21, R20, 0x1ec, RZ ;  /* 0x000001ec14157824 */ /* 0x000fe200078e02ff */
[-C--:B------:R-:W-:Y:S02]  /*18e60*/  IADD3 R4, P3, R5, R132.reuse, RZ ;  /* 0x0000008405047210 */ /* 0x080fe40007f7e0ff */
[----:B------:R0:W-:Y:S01]  /*18e70*/  STG.E.U16 desc[UR6][R8.64], R37 ;  /* 0x0000002508007986 */ /* 0x0001e2000c101506 */
[----:B---3--:R-:W-:Y:S02]  /*18e80*/  IMAD R17, R17, 0x1f0, RZ ;  /* 0x000001f011117824 */ /* 0x008fe400078e02ff */
[----:B------:R-:W3:Y:S01]  /*18e90*/  LDC R20, c[0x0][0x278] ;  /* 0x00009e00ff147b82 */ /* 0x000ee20000000800 */
[----:B------:R5:W-:Y:S01]  /*18ea0*/  STG.E.U16 desc[UR6][R12.64], R23 ;  /* 0x000000170c007986 */ /* 0x000be2000c101506 */
[----:B----4-:R-:W-:Y:S01]  /*18eb0*/  IMAD R7, R10, 0xf5, RZ ;  /* 0x000000f50a077824 */ /* 0x010fe200078e02ff */
[----:B------:R-:W-:-:S05]  /*18ec0*/  IADD3 R6, P5, R19, R132, RZ ;  /* 0x0000008413067210 */ /* 0x000fca0007fbe0ff */
[----:B------:R-:W4:Y:S01]  /*18ed0*/  LDC R19, c[0x0][0x278] ;  /* 0x00009e00ff137b82 */ /* 0x000f220000000800 */
[----:B------:R-:W-:Y:S02]  /*18ee0*/  LEA.HI.X.SX32 R5, R107, R133, 0x1, P3 ;  /* 0x000000856b057211 */ /* 0x000fe400018f0eff */
[----:B0-----:R-:W-:-:S05]  /*18ef0*/  IADD3 R8, P6, R21, R132, RZ ;  /* 0x0000008415087210 */ /* 0x001fca0007fde0ff */
[----:B-----5:R-:W0:Y:S01]  /*18f00*/  LDC R12, c[0x0][0x278] ;  /* 0x00009e00ff0c7b82 */ /* 0x020e220000000800 */
[-C--:B------:R-:W-:Y:S02]  /*18f10*/  LEA.HI.X.SX32 R7, R7, R133.reuse, 0x1, P5 ;  /* 0x0000008507077211 */ /* 0x080fe400028f0eff */
[----:B------:R-:W-:Y:S01]  /*18f20*/  PRMT R22, R38, 0x7632, R22 ;  /* 0x0000763226167816 */ /* 0x000fe20000000016 */
[----:B------:R5:W-:Y:S01]  /*18f30*/  STG.E.U16 desc[UR6][R4.64], R38 ;  /* 0x0000002604007986 */ /* 0x000be2000c101506 */
[----:B------:R-:W-:-:S03]  /*18f40*/  LEA.HI.X.SX32 R9, R87, R133, 0x1, P6 ;  /* 0x0000008557097211 */ /* 0x000fc600030f0eff */
[----:B------:R-:W3:Y:S01]  /*18f50*/  LDC R10, c[0x0][0x278] ;  /* 0x00009e00ff0a7b82 */ /* 0x000ee20000000800 */
[----:B------:R1:W-:Y:S01]  /*18f60*/  STG.E.U16 desc[UR6][R6.64], R22 ;  /* 0x0000001606007986 */ /* 0x0003e2000c101506 */
[----:B------:R-:W-:-:S06]  /*18f70*/  IMAD R13, R16, 0x1ee, RZ ;  /* 0x000001ee100d7824 */ /* 0x000fcc00078e02ff */
[----:B------:R-:W3:Y:S01]  /*18f80*/  LDC R21, c[0x0][0x278] ;  /* 0x00009e00ff157b82 */ /* 0x000ee20000000800 */
[----:B-----5:R-:W-:Y:S01]  /*18f90*/  IMAD R5, R14, 0xf7, RZ ;  /* 0x000000f70e057824 */ /* 0x020fe200078e02ff */
[----:B------:R5:W-:Y:S01]  /*18fa0*/  STG.E.U16 desc[UR6][R8.64], R39 ;  /* 0x0000002708007986 */ /* 0x000be2000c101506 */
[----:B-1----:R-:W-:-:S05]  /*18fb0*/  IADD3 R6, P5, R17, R132, RZ ;  /* 0x0000008411067210 */ /* 0x002fca0007fbe0ff */
[----:B------:R-:W1:Y:S08]  /*18fc0*/  LDC R16, c[0x0][0x278] ;  /* 0x00009e00ff107b82 */ /* 0x000e700000000800 */
[----:B------:R-:W1:Y:S01]  /*18fd0*/  LDC R14, c[0x0][0x278] ;  /* 0x00009e00ff0e7b82 */ /* 0x000e620000000800 */
[----:B-----5:R-:W-:-:S07]  /*18fe0*/  IMAD R9, R15, 0xf9, RZ ;  /* 0x000000f90f097824 */ /* 0x020fce00078e02ff */
[----:B------:R-:W5:Y:S01]  /*18ff0*/  LDC R17, c[0x0][0x278] ;  /* 0x00009e00ff117b82 */ /* 0x000f620000000800 */
[----:B------:R-:W-:Y:S01]  /*19000*/  IADD3 R4, P3, R13, R132, RZ ;  /* 0x000000840d047210 */ /* 0x000fe20007f7e0ff */
[----:B--2---:R-:W-:-:S06]  /*19010*/  IMAD R7, R18, 0x1f2, RZ ;  /* 0x000001f212077824 */ /* 0x004fcc00078e02ff */
[----:B------:R-:W2:Y:S01]  /*19020*/  LDC R15, c[0x0][0x278] ;  /* 0x00009e00ff0f7b82 */ /* 0x000ea20000000800 */
[----:B------:R-:W-:Y:S01]  /*19030*/  PRMT R23, R39, 0x7632, R23 ;  /* 0x0000763227177816 */ /* 0x000fe20000000017 */
[----:B0-----:R-:W-:Y:S01]  /*19040*/  IMAD R13, R12, 0x1f4, RZ ;  /* 0x000001f40c0d7824 */ /* 0x001fe200078e02ff */
[-C--:B------:R-:W-:Y:S01]  /*19050*/  LEA.HI.X.SX32 R5, R5, R133.reuse, 0x1, P3 ;  /* 0x0000008505057211 */ /* 0x080fe200018f0eff */
[----:B----4-:R-:W-:Y:S01]  /*19060*/  IMAD R19, R19, 0x1f6, RZ ;  /* 0x000001f613137824 */ /* 0x010fe200078e02ff */
[-C--:B------:R-:W-:Y:S02]  /*19070*/  IADD3 R8, P3, R7, R132.reuse, RZ ;  /* 0x0000008407087210 */ /* 0x080fe40007f7e0ff */
[-C--:B------:R-:W-:Y:S01]  /*19080*/  LEA.HI.X.SX32 R7, R147, R133.reuse, 0x1, P5 ;  /* 0x0000008593077211 */ /* 0x080fe200028f0eff */
[----:B------:R0:W-:Y:S01]  /*19090*/  STG.E.U16 desc[UR6][R4.64], R23 ;  /* 0x0000001704007986 */ /* 0x0001e2000c101506 */
[-C--:B------:R-:W-:Y:S02]  /*190a0*/  LEA.HI.X.SX32 R9, R9, R133.reuse, 0x1, P3 ;  /* 0x0000008509097211 */ /* 0x080fe400018f0eff */
[----:B------:R-:W-:Y:S01]  /*190b0*/  PRMT R18, R24, 0x7632, R18 ;  /* 0x0000763218127816 */ /* 0x000fe20000000012 */
[----:B---3--:R-:W-:Y:S01]  /*190c0*/  IMAD R21, R21, 0x1fa, RZ ;  /* 0x000001fa15157824 */ /* 0x008fe200078e02ff */
[-C--:B------:R-:W-:Y:S01]  /*190d0*/  IADD3 R12, P5, R13, R132.reuse, RZ ;  /* 0x000000840d0c7210 */ /* 0x080fe20007fbe0ff */
[----:B------:R3:W-:Y:S01]  /*190e0*/  STG.E.U16 desc[UR6][R6.64], R24 ;  /* 0x0000001806007986 */ /* 0x0007e2000c101506 */
[----:B0-----:R-:W-:Y:S01]  /*190f0*/  IMAD R23, R20, 0x1f8, RZ ;  /* 0x000001f814177824 */ /* 0x001fe200078e02ff */
[-C--:B------:R-:W-:Y:S01]  /*19100*/  IADD3 R4, P3, R19, R132.reuse, RZ ;  /* 0x0000008413047210 */ /* 0x080fe20007f7e0ff */
[----:B------:R-:W-:Y:S01]  /*19110*/  IMAD R5, R10, 0xfb, RZ ;  /* 0x000000fb0a057824 */ /* 0x000fe200078e02ff */
[-C--:B------:R-:W-:Y:S01]  /*19120*/  LEA.HI.X.SX32 R13, R155, R133.reuse, 0x1, P5 ;  /* 0x000000859b0d7211 */ /* 0x080fe200028f0eff */
[----:B------:R0:W-:Y:S01]  /*19130*/  STG.E.U16 desc[UR6][R8.64], R18 ;  /* 0x0000001208007986 */ /* 0x0001e2000c101506 */
[----:B-1----:R-:W-:Y:S01]  /*19140*/  IMAD R19, R14, 0x1fc, RZ ;  /* 0x000001fc0e137824 */ /* 0x002fe200078e02ff */
[-C--:B---3--:R-:W-:Y:S01]  /*19150*/  IADD3 R6, P5, R23, R132.reuse, RZ ;  /* 0x0000008417067210 */ /* 0x088fe20007fbe0ff */
[----:B-----5:R-:W-:Y:S01]  /*19160*/  IMAD R17, R17, 0x1fe, RZ ;  /* 0x000001fe11117824 */ /* 0x020fe200078e02ff */
[-C--:B------:R-:W-:Y:S01]  /*19170*/  LEA.HI.X.SX32 R5, R5, R133.reuse, 0x1, P3 ;  /* 0x0000008505057211 */ /* 0x080fe200018f0eff */
[----:B------:R1:W-:Y:S01]  /*19180*/  STG.E.U16 desc[UR6][R12.64], R25 ;  /* 0x000000190c007986 */ /* 0x0003e2000c101506 */
[----:B------:R-:W-:Y:S01]  /*19190*/  PRMT R10, R25, 0x7632, R10 ;  /* 0x00007632190a7816 */ /* 0x000fe2000000000a */
[----:B--2---:R-:W-:Y:S01]  /*191a0*/  IMAD R15, R15, 0xff, RZ ;  /* 0x000000ff0f0f7824 */ /* 0x004fe200078e02ff */
[----:B------:R-:W-:Y:S01]  /*191b0*/  LEA.HI.X.SX32 R7, R109, R133, 0x1, P5 ;  /* 0x000000856d077211 */ /* 0x000fe200028f0eff */
[----:B0-----:R-:W-:Y:S01]  /*191c0*/  IMAD R9, R16, 0xfd, RZ ;  /* 0x000000fd10097824 */ /* 0x001fe200078e02ff */
[-C--:B------:R-:W-:Y:S01]  /*191d0*/  IADD3 R8, P3, R21, R132.reuse, RZ ;  /* 0x0000008415087210 */ /* 0x080fe20007f7e0ff */
[----:B------:R-:W-:Y:S01]  /*191e0*/  STG.E.U16 desc[UR6][R4.64], R10 ;  /* 0x0000000a04007986 */ /* 0x000fe2000c101506 */
[----:B-1----:R-:W-:-:S02]  /*191f0*/  IADD3 R12, P5, R19, R132, RZ ;  /* 0x00000084130c7210 */ /* 0x002fc40007fbe0ff */
[-C--:B------:R-:W-:Y:S02]  /*19200*/  LEA.HI.X.SX32 R9, R9, R133.reuse, 0x1, P3 ;  /* 0x0000008509097211 */ /* 0x080fe400018f0eff */
[----:B------:R-:W-:Y:S01]  /*19210*/  IADD3 R14, P3, R17, R132, RZ ;  /* 0x00000084110e7210 */ /* 0x000fe20007f7e0ff */
[----:B------:R0:W-:Y:S01]  /*19220*/  STG.E.U16 desc[UR6][R6.64], R26 ;  /* 0x0000001a06007986 */ /* 0x0001e2000c101506 */
[----:B------:R-:W-:Y:S02]  /*19230*/  PRMT R16, R26, 0x7632, R16 ;  /* 0x000076321a107816 */ /* 0x000fe40000000010 */
[-C--:B------:R-:W-:Y:S02]  /*19240*/  LEA.HI.X.SX32 R13, R81, R133.reuse, 0x1, P5 ;  /* 0x00000085510d7211 */ /* 0x080fe400028f0eff */
[----:B------:R-:W-:Y:S01]  /*19250*/  LEA.HI.X.SX32 R15, R15, R133, 0x1, P3 ;  /* 0x000000850f0f7211 */ /* 0x000fe200018f0eff */
[----:B------:R1:W-:Y:S01]  /*19260*/  STG.E.U16 desc[UR6][R8.64], R16 ;  /* 0x0000001008007986 */ /* 0x0003e2000c101506 */
[----:B0-----:R-:W-:-:S03]  /*19270*/  PRMT R7, R27, 0x7632, R7 ;  /* 0x000076321b077816 */ /* 0x001fc60000000007 */
[----:B------:R-:W-:Y:S04]  /*19280*/  STG.E.U16 desc[UR6][R12.64], R27 ;  /* 0x0000001b0c007986 */ /* 0x000fe8000c101506 */
[----:B------:R-:W-:Y:S01]  /*19290*/  STG.E.U16 desc[UR6][R14.64], R7 ;  /* 0x000000070e007986 */ /* 0x000fe2000c101506 */
[----:B------:R-:W-:Y:S01]  /*192a0*/  FSEL R10, R221, -INF , P0 ;  /* 0xff800000dd0a7808 */ /* 0x000fe20000000000 */
[----:B-1----:R-:W0:Y:S01]  /*192b0*/  LDC.64 R8, c[0x0][0x230] ;  /* 0x00008c00ff087b82 */ /* 0x002e220000000a00 */
[----:B------:R-:W-:Y:S02]  /*192c0*/  FSEL R4, R217, -INF , P1 ;  /* 0xff800000d9047808 */ /* 0x000fe40000800000 */
[----:B------:R-:W-:Y:S02]  /*192d0*/  FSEL R213, R213, -INF , P2 ;  /* 0xff800000d5d57808 */ /* 0x000fe40001000000 */
[----:B------:R-:W-:-:S02]  /*192e0*/  FSEL R5, R208, -INF , P4 ;  /* 0xff800000d0057808 */ /* 0x000fc40002000000 */
[----:B------:R-:W-:Y:S01]  /*192f0*/  SHF.L.U32 R6, R242, 0x1, RZ ;  /* 0x00000001f2067819 */ /* 0x000fe200000006ff */
[----:B------:R-:W-:Y:S01]  /*19300*/  FFMA R10, R10, 0.69314718246459960938, R11 ;  /* 0x3f3172180a0a7823 */ /* 0x000fe2000000000b */
[----:B------:R-:W-:Y:S01]  /*19310*/  FFMA R11, R4, 0.69314718246459960938, R3 ;  /* 0x3f317218040b7823 */ /* 0x000fe20000000003 */
[----:B------:R-:W-:Y:S01]  /*19320*/  FFMA R4, R213, 0.69314718246459960938, R2 ;  /* 0x3f317218d5047823 */ /* 0x000fe20000000002 */
[----:B------:R-:W-:Y:S01]  /*19330*/  LOP3.LUT R6, R6, 0x1f8, RZ, 0xc0, !PT ;  /* 0x000001f806067812 */ /* 0x000fe200078ec0ff */
[----:B------:R-:W-:Y:S01]  /*19340*/  BAR.SYNC.DEFER_BLOCKING 0x0 ;  /* 0x0000000000007b1d */ /* 0x000fe20000010000 */
[----:B------:R-:W-:-:S05]  /*19350*/  FFMA R5, R5, 0.69314718246459960938, R0 ;  /* 0x3f31721805057823 */ /* 0x000fca0000000000 */
[----:B------:R-:W-:Y:S04]  /*19360*/  STS.64 [R6+UR4], R10 ;  /* 0x0000000a06007988 */ /* 0x000fe80008000a04 */
[----:B------:R-:W-:Y:S01]  /*19370*/  STS.64 [R6+UR4+0x200], R4 ;  /* 0x0002000406007988 */ /* 0x000fe20008000a04 */
[----:B------:R-:W-:Y:S01]  /*19380*/  BAR.SYNC.DEFER_BLOCKING 0x0 ;  /* 0x0000000000007b1d */ /* 0x000fe20000010000 */
[----:B------:R-:W-:-:S05]  /*19390*/  UIMAD UR8, UR10, UR8, URZ ;  /* 0x000000080a0872a4 */ /* 0x000fca000f8e023f */
[----:B------:R-:W1:Y:S01]  /*193a0*/  LDS R199, [R199] ;  /* 0x00000000c7c77984 */ /* 0x000e620000000800 */
[----:B------:R-:W-:Y:S01]  /*193b0*/  USHF.L.U32 UR4, UR8, 0x2, URZ ;  /* 0x0000000208047899 */ /* 0x000fe2000800063f */
[C---:B------:R-:W-:Y:S01]  /*193c0*/  SHF.L.U32 R3, R246.reuse, 0x2, RZ ;  /* 0x00000002f6037819 */ /* 0x040fe200000006ff */
[----:B------:R-:W-:Y:S01]  /*193d0*/  UIMAD.WIDE UR8, UR8, 0x4, URZ ;  /* 0x00000004080878a5 */ /* 0x000fe2000f8e023f */
[----:B------:R-:W-:-:S03]  /*193e0*/  IMAD.HI R246, R246, 0x4, RZ ;  /* 0x00000004f6f67827 */ /* 0x000fc600078e02ff */
[----:B0-----:R-:W-:-:S04]  /*193f0*/  IADD3 R2, P0, P1, R3, UR4, R8 ;  /* 0x0000000403027c10 */ /* 0x001fc8000f91e008 */
[----:B------:R-:W-:-:S05]  /*19400*/  IADD3.X R3, R246, UR9, R9, P0, P1 ;  /* 0x00000009f6037c10 */ /* 0x000fca00087e2409 */
[----:B-1----:R-:W-:Y:S01]  /*19410*/  STG.E desc[UR6][R2.64], R199 ;  /* 0x000000c702007986 */ /* 0x002fe2000c101906 */
[----:B------:R-:W-:Y:S05]  /*19420*/  EXIT ;  /* 0x000000000000794d */ /* 0x000fea0003800000 */
.L_x_2:
[----:B------:R-:W-:-:S00]  /*19430*/  BRA `(.L_x_2) ;  /* 0xfffffffc00fc7947 */ /* 0x000fc0000383ffff */
[----:B------:R-:W-:-:S00]  /*19440*/  NOP ;  /* 0x0000000000007918 */ /* 0x000fc00000000000 */
        /* <DEDUP_REMOVED lines=11> */
.L_x_3:


//--------------------- .nv.global.init           --------------------------
	.section	.nv.global.init,"aw",@progbits
.nv.global.init:
	.type		_$_str,@object
	.size		_$_str,(.L_0 - _$_str)
_$_str:
        /*0000*/ 	.byte	0x5f, 0x5f, 0x43, 0x55, 0x44, 0x41, 0x5f, 0x46, 0x54, 0x5a, 0x00
.L_0:


//--------------------- .nv.shared.attn_fwd       --------------------------
	.section	.nv.shared.attn_fwd,"aw",@nobits
	.sectionflags	@""
	.align	16
	.zero		1024


//--------------------- .nv.shared.reserved.0     --------------------------
	.section	.nv.shared.reserved.0,"aw",@nobits
	.weak		__nv_reservedSMEM_offset_0_alias
	.size		__nv_reservedSMEM_offset_0_alias, 0, 0
	.other		__nv_reservedSMEM_offset_0_alias,@"STO_CUDA_RESERVED_SHARED STV_DEFAULT"
__nv_reservedSMEM_offset_0_alias:
	.zero		0


//--------------------- .nv.constant0.attn_fwd    --------------------------
	.section	.nv.constant0.attn_fwd,"a",@progbits
	.sectionflags	@""
	.align	4
.nv.constant0.attn_fwd:
	.zero		664


//--------------------- SYMBOLS --------------------------

	.type		.nv.reservedSmem.offset0,@object
	.size		.nv.reservedSmem.offset0,0x4
